	.target	sm_100a

	.elftype	@"ET_EXEC"


//--------------------- .note.nv.tkinfo           --------------------------
	.section	.note.nv.tkinfo,"",@"SHT_NOTE"
	.sectionflags	@"SHF_NOTE_NV_TKINFO"
	.tkinfo
        /*0018*/ 	.word	0x00000002
        /*0030*/ 	.string	""
        /*0030*/ 	.string	"ptxas"
        /*0030*/ 	.string	"Cuda compilation tools, release 13.0, V13.0.88"
        /*0030*/ 	.string	"Build cuda_13.0.r13.0/compiler.36424714_0"
        /*0030*/ 	.string	"-arch sm_100a -m 64 "



//--------------------- .note.nv.cuinfo           --------------------------
	.section	.note.nv.cuinfo,"",@"SHT_NOTE"
	.sectionflags	@"SHF_NOTE_NV_CUINFO"
        /*0018*/ 	.short	0x0002
        /*001a*/ 	.short	0x0064
        /*001c*/ 	.short	0x0082
	.zero		2


//--------------------- .nv.info                  --------------------------
	.section	.nv.info,"",@"SHT_CUDA_INFO"
	.align	4


	//----- nvinfo : EIATTR_REGCOUNT
	.align		4
        /*0000*/ 	.byte	0x04, 0x2f
        /*0002*/ 	.short	(.L_12 - .L_11)
	.align		4
.L_11:
        /*0004*/ 	.word	index@(_ZN7cutlass13device_kernelIN5flash22FlashAttnBwdPreprocessIN4cute5tupleIJNS3_1CILi64EEENS5_ILi256EEEEEENS_6half_tEfNS_4arch4Sm80ELb1ELb1EEEEEvNT_6ParamsE)
        /*0008*/ 	.word	0x00000077


	//----- nvinfo : EIATTR_FRAME_SIZE
	.align		4
.L_12:
        /*000c*/ 	.byte	0x04, 0x11
        /*000e*/ 	.short	(.L_14 - .L_13)
	.align		4
.L_13:
        /*0010*/ 	.word	index@(_ZN7cutlass13device_kernelIN5flash22FlashAttnBwdPreprocessIN4cute5tupleIJNS3_1CILi64EEENS5_ILi256EEEEEENS_6half_tEfNS_4arch4Sm80ELb1ELb1EEEEEvNT_6ParamsE)
        /*0014*/ 	.word	0x00000000


	//----- nvinfo : EIATTR_REGCOUNT
	.align		4
.L_14:
        /*0018*/ 	.byte	0x04, 0x2f
        /*001a*/ 	.short	(.L_16 - .L_15)
	.align		4
.L_15:
        /*001c*/ 	.word	index@(_ZN7cutlass13device_kernelIN5flash19enable_sm80_to_sm89INS1_16FlashAttnBwdSm80INS1_25CollectiveMainloopBwdSm80ILi1ELi1EN4cute5tupleIJNS5_1CILi64EEES8_NS7_ILi256EEEEEENS_6half_tEfNS_4arch4Sm80ELb1ELb0ELb1ELb1ELb0ELb0ELb0ELb0ELi2ELi4ELi2ELi2ELb0EEENS1_24CollectiveEpilogueBwdGQAISA_fSD_Li256ELb1ELb0EEENS1_25SingleTileBwdLPTSchedulerILb1ELi64ELb0EEEEEEEEEvNT_6ParamsE)
        /*0020*/ 	.word	0x00000004


	//----- nvinfo : EIATTR_FRAME_SIZE
	.align		4
.L_16:
        /*0024*/ 	.byte	0x04, 0x11
        /*0026*/ 	.short	(.L_18 - .L_17)
	.align		4
.L_17:
        /*0028*/ 	.word	index@(_ZN7cutlass13device_kernelIN5flash19enable_sm80_to_sm89INS1_16FlashAttnBwdSm80INS1_25CollectiveMainloopBwdSm80ILi1ELi1EN4cute5tupleIJNS5_1CILi64EEES8_NS7_ILi256EEEEEENS_6half_tEfNS_4arch4Sm80ELb1ELb0ELb1ELb1ELb0ELb0ELb0ELb0ELi2ELi4ELi2ELi2ELb0EEENS1_24CollectiveEpilogueBwdGQAISA_fSD_Li256ELb1ELb0EEENS1_25SingleTileBwdLPTSchedulerILb1ELi64ELb0EEEEEEEEEvNT_6ParamsE)
        /*002c*/ 	.word	0x00000000


	//----- nvinfo : EIATTR_REGCOUNT
	.align		4
.L_18:
        /*0030*/ 	.byte	0x04, 0x2f
        /*0032*/ 	.short	(.L_20 - .L_19)
	.align		4
.L_19:
        /*0034*/ 	.word	index@(_ZN7cutlass13device_kernelIN5flash32FlashAttnBwdPostprocessConvertdQIN4cute5tupleIJNS3_1CILi64EEENS5_ILi256EEEEEENS_6half_tEfNS_4arch4Sm80ELi256ENS3_8TiledMMAINS3_8MMA_AtomIJNS3_28SM80_16x8x16_F32F16F16F32_TNEEEENS3_6LayoutINS4_IJNS5_ILi2EEENS5_ILi4EEENS5_ILi1EEEEEENS4_IJSJ_SH_NS5_ILi0EEEEEEEENS4_IJNS5_ILi32EEES6_NS5_ILi16EEEEEEEELb0EEEEEvNT_6ParamsE)
        /*0038*/ 	.word	0x00000050


	//----- nvinfo : EIATTR_FRAME_SIZE
	.align		4
.L_20:
        /*003c*/ 	.byte	0x04, 0x11
        /*003e*/ 	.short	(.L_22 - .L_21)
	.align		4
.L_21:
        /*0040*/ 	.word	index@(_ZN7cutlass13device_kernelIN5flash32FlashAttnBwdPostprocessConvertdQIN4cute5tupleIJNS3_1CILi64EEENS5_ILi256EEEEEENS_6half_tEfNS_4arch4Sm80ELi256ENS3_8TiledMMAINS3_8MMA_AtomIJNS3_28SM80_16x8x16_F32F16F16F32_TNEEEENS3_6LayoutINS4_IJNS5_ILi2EEENS5_ILi4EEENS5_ILi1EEEEEENS4_IJSJ_SH_NS5_ILi0EEEEEEEENS4_IJNS5_ILi32EEES6_NS5_ILi16EEEEEEEELb0EEEEEvNT_6ParamsE)
        /*0044*/ 	.word	0x00000000


	//----- nvinfo : EIATTR_REGCOUNT
	.align		4
.L_22:
        /*0048*/ 	.byte	0x04, 0x2f
        /*004a*/ 	.short	(.L_24 - .L_23)
	.align		4
.L_23:
        /*004c*/ 	.word	index@(_ZN7cutlass13device_kernelIN5flash19enable_sm80_to_sm89INS1_16FlashAttnBwdSm80INS1_25CollectiveMainloopBwdSm80ILi1ELi1EN4cute5tupleIJNS5_1CILi64EEES8_NS7_ILi256EEEEEENS_6half_tEfNS_4arch4Sm80ELb1ELb0ELb1ELb1ELb0ELb0ELb0ELb0ELi2ELi4ELi2ELi2ELb0EEENS1_21CollectiveEpilogueBwdISA_SB_SD_Li256ELb1ELb0ELi4EEENS1_25SingleTileBwdLPTSchedulerILb1ELi64ELb0EEEEEEEEEvNT_6ParamsE)
        /*0050*/ 	.word	0x00000004


	//----- nvinfo : EIATTR_FRAME_SIZE
	.align		4
.L_24:
        /*0054*/ 	.byte	0x04, 0x11
        /*0056*/ 	.short	(.L_26 - .L_25)
	.align		4
.L_25:
        /*0058*/ 	.word	index@(_ZN7cutlass13device_kernelIN5flash19enable_sm80_to_sm89INS1_16FlashAttnBwdSm80INS1_25CollectiveMainloopBwdSm80ILi1ELi1EN4cute5tupleIJNS5_1CILi64EEES8_NS7_ILi256EEEEEENS_6half_tEfNS_4arch4Sm80ELb1ELb0ELb1ELb1ELb0ELb0ELb0ELb0ELi2ELi4ELi2ELi2ELb0EEENS1_21CollectiveEpilogueBwdISA_SB_SD_Li256ELb1ELb0ELi4EEENS1_25SingleTileBwdLPTSchedulerILb1ELi64ELb0EEEEEEEEEvNT_6ParamsE)
        /*005c*/ 	.word	0x00000000


	//----- nvinfo : EIATTR_REGCOUNT
	.align		4
.L_26:
        /*0060*/ 	.byte	0x04, 0x2f
        /*0062*/ 	.short	(.L_28 - .L_27)
	.align		4
.L_27:
        /*0064*/ 	.word	index@(_ZN7cutlass13device_kernelIN5flash22FlashAttnBwdPreprocessIN4cute5tupleIJNS3_1CILi64EEENS5_ILi256EEEEEENS_6half_tEfNS_4arch4Sm80ELb1ELb0EEEEEvNT_6ParamsE)
        /*0068*/ 	.word	0x00000078


	//----- nvinfo : EIATTR_FRAME_SIZE
	.align		4
.L_28:
        /*006c*/ 	.byte	0x04, 0x11
        /*006e*/ 	.short	(.L_30 - .L_29)
	.align		4
.L_29:
        /*0070*/ 	.word	index@(_ZN7cutlass13device_kernelIN5flash22FlashAttnBwdPreprocessIN4cute5tupleIJNS3_1CILi64EEENS5_ILi256EEEEEENS_6half_tEfNS_4arch4Sm80ELb1ELb0EEEEEvNT_6ParamsE)
        /*0074*/ 	.word	0x00000000


	//----- nvinfo : EIATTR_REGCOUNT
	.align		4
.L_30:
        /*0078*/ 	.byte	0x04, 0x2f
        /*007a*/ 	.short	(.L_32 - .L_31)
	.align		4
.L_31:
        /*007c*/ 	.word	index@(_ZN7cutlass13device_kernelIN5flash19enable_sm80_to_sm89INS1_16FlashAttnBwdSm80INS1_25CollectiveMainloopBwdSm80ILi1ELi1EN4cute5tupleIJNS5_1CILi64EEES8_NS7_ILi256EEEEEENS_6half_tEfNS_4arch4Sm80ELb1ELb0ELb1ELb0ELb0ELb0ELb0ELb0ELi2ELi4ELi2ELi2ELb0EEENS1_24CollectiveEpilogueBwdGQAISA_fSD_Li256ELb0ELb0EEENS1_25SingleTileBwdLPTSchedulerILb0ELi64ELb0EEEEEEEEEvNT_6ParamsE)
        /*0080*/ 	.word	0x00000004


	//----- nvinfo : EIATTR_FRAME_SIZE
	.align		4
.L_32:
        /*0084*/ 	.byte	0x04, 0x11
        /*0086*/ 	.short	(.L_34 - .L_33)
	.align		4
.L_33:
        /*0088*/ 	.word	index@(_ZN7cutlass13device_kernelIN5flash19enable_sm80_to_sm89INS1_16FlashAttnBwdSm80INS1_25CollectiveMainloopBwdSm80ILi1ELi1EN4cute5tupleIJNS5_1CILi64EEES8_NS7_ILi256EEEEEENS_6half_tEfNS_4arch4Sm80ELb1ELb0ELb1ELb0ELb0ELb0ELb0ELb0ELi2ELi4ELi2ELi2ELb0EEENS1_24CollectiveEpilogueBwdGQAISA_fSD_Li256ELb0ELb0EEENS1_25SingleTileBwdLPTSchedulerILb0ELi64ELb0EEEEEEEEEvNT_6ParamsE)
        /*008c*/ 	.word	0x00000000


	//----- nvinfo : EIATTR_REGCOUNT
	.align		4
.L_34:
        /*0090*/ 	.byte	0x04, 0x2f
        /*0092*/ 	.short	(.L_36 - .L_35)
	.align		4
.L_35:
        /*0094*/ 	.word	index@(_ZN7cutlass13device_kernelIN5flash19enable_sm80_to_sm89INS1_16FlashAttnBwdSm80INS1_25CollectiveMainloopBwdSm80ILi1ELi1EN4cute5tupleIJNS5_1CILi64EEES8_NS7_ILi256EEEEEENS_6half_tEfNS_4arch4Sm80ELb1ELb0ELb1ELb0ELb0ELb0ELb0ELb0ELi2ELi4ELi2ELi2ELb0EEENS1_21CollectiveEpilogueBwdISA_SB_SD_Li256ELb0ELb0ELi4EEENS1_25SingleTileBwdLPTSchedulerILb0ELi64ELb0EEEEEEEEEvNT_6ParamsE)
        /*0098*/ 	.word	0x00000004


	//----- nvinfo : EIATTR_FRAME_SIZE
	.align		4
.L_36:
        /*009c*/ 	.byte	0x04, 0x11
        /*009e*/ 	.short	(.L_38 - .L_37)
	.align		4
.L_37:
        /*00a0*/ 	.word	index@(_ZN7cutlass13device_kernelIN5flash19enable_sm80_to_sm89INS1_16FlashAttnBwdSm80INS1_25CollectiveMainloopBwdSm80ILi1ELi1EN4cute5tupleIJNS5_1CILi64EEES8_NS7_ILi256EEEEEENS_6half_tEfNS_4arch4Sm80ELb1ELb0ELb1ELb0ELb0ELb0ELb0ELb0ELi2ELi4ELi2ELi2ELb0EEENS1_21CollectiveEpilogueBwdISA_SB_SD_Li256ELb0ELb0ELi4EEENS1_25SingleTileBwdLPTSchedulerILb0ELi64ELb0EEEEEEEEEvNT_6ParamsE)
        /*00a4*/ 	.word	0x00000000


	//----- nvinfo : EIATTR_REGCOUNT
	.align		4
.L_38:
        /*00a8*/ 	.byte	0x04, 0x2f
        /*00aa*/ 	.short	(.L_40 - .L_39)
	.align		4
.L_39:
        /*00ac*/ 	.word	index@(_ZN7cutlass13device_kernelIN5flash19enable_sm80_to_sm89INS1_16FlashAttnBwdSm80INS1_25CollectiveMainloopBwdSm80ILi1ELi1EN4cute5tupleIJNS5_1CILi64EEES8_NS7_ILi256EEEEEENS_6half_tEfNS_4arch4Sm80ELb0ELb1ELb1ELb1ELb0ELb0ELb0ELb0ELi2ELi4ELi2ELi2ELb0EEENS1_24CollectiveEpilogueBwdGQAISA_fSD_Li256ELb1ELb0EEENS1_19SingleTileSchedulerILb1ELb0ELb0ELi64EEEEEEEEEvNT_6ParamsE)
        /*00b0*/ 	.word	0x00000004


	//----- nvinfo : EIATTR_FRAME_SIZE
	.align		4
.L_40:
        /*00b4*/ 	.byte	0x04, 0x11
        /*00b6*/ 	.short	(.L_42 - .L_41)
	.align		4
.L_41:
        /*00b8*/ 	.word	index@(_ZN7cutlass13device_kernelIN5flash19enable_sm80_to_sm89INS1_16FlashAttnBwdSm80INS1_25CollectiveMainloopBwdSm80ILi1ELi1EN4cute5tupleIJNS5_1CILi64EEES8_NS7_ILi256EEEEEENS_6half_tEfNS_4arch4Sm80ELb0ELb1ELb1ELb1ELb0ELb0ELb0ELb0ELi2ELi4ELi2ELi2ELb0EEENS1_24CollectiveEpilogueBwdGQAISA_fSD_Li256ELb1ELb0EEENS1_19SingleTileSchedulerILb1ELb0ELb0ELi64EEEEEEEEEvNT_6ParamsE)
        /*00bc*/ 	.word	0x00000000


	//----- nvinfo : EIATTR_REGCOUNT
	.align		4
.L_42:
        /*00c0*/ 	.byte	0x04, 0x2f
        /*00c2*/ 	.short	(.L_44 - .L_43)
	.align		4
.L_43:
        /*00c4*/ 	.word	index@(_ZN7cutlass13device_kernelIN5flash19enable_sm80_to_sm89INS1_16FlashAttnBwdSm80INS1_25CollectiveMainloopBwdSm80ILi1ELi1EN4cute5tupleIJNS5_1CILi64EEES8_NS7_ILi256EEEEEENS_6half_tEfNS_4arch4Sm80ELb0ELb1ELb1ELb1ELb0ELb0ELb0ELb0ELi2ELi4ELi2ELi2ELb0EEENS1_21CollectiveEpilogueBwdISA_SB_SD_Li256ELb1ELb0ELi4EEENS1_19SingleTileSchedulerILb1ELb0ELb0ELi64EEEEEEEEEvNT_6ParamsE)
        /*00c8*/ 	.word	0x00000004


	//----- nvinfo : EIATTR_FRAME_SIZE
	.align		4
.L_44:
        /*00cc*/ 	.byte	0x04, 0x11
        /*00ce*/ 	.short	(.L_46 - .L_45)
	.align		4
.L_45:
        /*00d0*/ 	.word	index@(_ZN7cutlass13device_kernelIN5flash19enable_sm80_to_sm89INS1_16FlashAttnBwdSm80INS1_25CollectiveMainloopBwdSm80ILi1ELi1EN4cute5tupleIJNS5_1CILi64EEES8_NS7_ILi256EEEEEENS_6half_tEfNS_4arch4Sm80ELb0ELb1ELb1ELb1ELb0ELb0ELb0ELb0ELi2ELi4ELi2ELi2ELb0EEENS1_21CollectiveEpilogueBwdISA_SB_SD_Li256ELb1ELb0ELi4EEENS1_19SingleTileSchedulerILb1ELb0ELb0ELi64EEEEEEEEEvNT_6ParamsE)
        /*00d4*/ 	.word	0x00000000


	//----- nvinfo : EIATTR_REGCOUNT
	.align		4
.L_46:
        /*00d8*/ 	.byte	0x04, 0x2f
        /*00da*/ 	.short	(.L_48 - .L_47)
	.align		4
.L_47:
        /*00dc*/ 	.word	index@(_ZN7cutlass13device_kernelIN5flash19enable_sm80_to_sm89INS1_16FlashAttnBwdSm80INS1_25CollectiveMainloopBwdSm80ILi1ELi1EN4cute5tupleIJNS5_1CILi64EEES8_NS7_ILi256EEEEEENS_6half_tEfNS_4arch4Sm80ELb0ELb1ELb1ELb0ELb0ELb0ELb0ELb0ELi2ELi4ELi2ELi2ELb0EEENS1_24CollectiveEpilogueBwdGQAISA_fSD_Li256ELb0ELb0EEENS1_19SingleTileSchedulerILb0ELb0ELb0ELi64EEEEEEEEEvNT_6ParamsE)
        /*00e0*/ 	.word	0x00000004


	//----- nvinfo : EIATTR_FRAME_SIZE
	.align		4
.L_48:
        /*00e4*/ 	.byte	0x04, 0x11
        /*00e6*/ 	.short	(.L_50 - .L_49)
	.align		4
.L_49:
        /*00e8*/ 	.word	index@(_ZN7cutlass13device_kernelIN5flash19enable_sm80_to_sm89INS1_16FlashAttnBwdSm80INS1_25CollectiveMainloopBwdSm80ILi1ELi1EN4cute5tupleIJNS5_1CILi64EEES8_NS7_ILi256EEEEEENS_6half_tEfNS_4arch4Sm80ELb0ELb1ELb1ELb0ELb0ELb0ELb0ELb0ELi2ELi4ELi2ELi2ELb0EEENS1_24CollectiveEpilogueBwdGQAISA_fSD_Li256ELb0ELb0EEENS1_19SingleTileSchedulerILb0ELb0ELb0ELi64EEEEEEEEEvNT_6ParamsE)
        /*00ec*/ 	.word	0x00000000


	//----- nvinfo : EIATTR_REGCOUNT
	.align		4
.L_50:
        /*00f0*/ 	.byte	0x04, 0x2f
        /*00f2*/ 	.short	(.L_52 - .L_51)
	.align		4
.L_51:
        /*00f4*/ 	.word	index@(_ZN7cutlass13device_kernelIN5flash19enable_sm80_to_sm89INS1_16FlashAttnBwdSm80INS1_25CollectiveMainloopBwdSm80ILi1ELi1EN4cute5tupleIJNS5_1CILi64EEES8_NS7_ILi256EEEEEENS_6half_tEfNS_4arch4Sm80ELb0ELb1ELb1ELb0ELb0ELb0ELb0ELb0ELi2ELi4ELi2ELi2ELb0EEENS1_21CollectiveEpilogueBwdISA_SB_SD_Li256ELb0ELb0ELi4EEENS1_19SingleTileSchedulerILb0ELb0ELb0ELi64EEEEEEEEEvNT_6ParamsE)
        /*00f8*/ 	.word	0x00000004


	//----- nvinfo : EIATTR_FRAME_SIZE
	.align		4
.L_52:
        /*00fc*/ 	.byte	0x04, 0x11
        /*00fe*/ 	.short	(.L_54 - .L_53)
	.align		4
.L_53:
        /*0100*/ 	.word	index@(_ZN7cutlass13device_kernelIN5flash19enable_sm80_to_sm89INS1_16FlashAttnBwdSm80INS1_25CollectiveMainloopBwdSm80ILi1ELi1EN4cute5tupleIJNS5_1CILi64EEES8_NS7_ILi256EEEEEENS_6half_tEfNS_4arch4Sm80ELb0ELb1ELb1ELb0ELb0ELb0ELb0ELb0ELi2ELi4ELi2ELi2ELb0EEENS1_21CollectiveEpilogueBwdISA_SB_SD_Li256ELb0ELb0ELi4EEENS1_19SingleTileSchedulerILb0ELb0ELb0ELi64EEEEEEEEEvNT_6ParamsE)
        /*0104*/ 	.word	0x00000000


	//----- nvinfo : EIATTR_REGCOUNT
	.align		4
.L_54:
        /*0108*/ 	.byte	0x04, 0x2f
        /*010a*/ 	.short	(.L_56 - .L_55)
	.align		4
.L_55:
        /*010c*/ 	.word	index@(_ZN7cutlass13device_kernelIN5flash19enable_sm80_to_sm89INS1_16FlashAttnBwdSm80INS1_25CollectiveMainloopBwdSm80ILi1ELi1EN4cute5tupleIJNS5_1CILi64EEES8_NS7_ILi256EEEEEENS_6half_tEfNS_4arch4Sm80ELb0ELb0ELb1ELb1ELb0ELb0ELb0ELb0ELi2ELi4ELi2ELi2ELb0EEENS1_24CollectiveEpilogueBwdGQAISA_fSD_Li256ELb1ELb0EEENS1_19SingleTileSchedulerILb1ELb0ELb0ELi64EEEEEEEEEvNT_6ParamsE)
        /*0110*/ 	.word	0x00000004


	//----- nvinfo : EIATTR_FRAME_SIZE
	.align		4
.L_56:
        /*0114*/ 	.byte	0x04, 0x11
        /*0116*/ 	.short	(.L_58 - .L_57)
	.align		4
.L_57:
        /*0118*/ 	.word	index@(_ZN7cutlass13device_kernelIN5flash19enable_sm80_to_sm89INS1_16FlashAttnBwdSm80INS1_25CollectiveMainloopBwdSm80ILi1ELi1EN4cute5tupleIJNS5_1CILi64EEES8_NS7_ILi256EEEEEENS_6half_tEfNS_4arch4Sm80ELb0ELb0ELb1ELb1ELb0ELb0ELb0ELb0ELi2ELi4ELi2ELi2ELb0EEENS1_24CollectiveEpilogueBwdGQAISA_fSD_Li256ELb1ELb0EEENS1_19SingleTileSchedulerILb1ELb0ELb0ELi64EEEEEEEEEvNT_6ParamsE)
        /*011c*/ 	.word	0x00000000


	//----- nvinfo : EIATTR_REGCOUNT
	.align		4
.L_58:
        /*0120*/ 	.byte	0x04, 0x2f
        /*0122*/ 	.short	(.L_60 - .L_59)
	.align		4
.L_59:
        /*0124*/ 	.word	index@(_ZN7cutlass13device_kernelIN5flash19enable_sm80_to_sm89INS1_16FlashAttnBwdSm80INS1_25CollectiveMainloopBwdSm80ILi1ELi1EN4cute5tupleIJNS5_1CILi64EEES8_NS7_ILi256EEEEEENS_6half_tEfNS_4arch4Sm80ELb0ELb0ELb1ELb1ELb0ELb0ELb0ELb0ELi2ELi4ELi2ELi2ELb0EEENS1_21CollectiveEpilogueBwdISA_SB_SD_Li256ELb1ELb0ELi4EEENS1_19SingleTileSchedulerILb1ELb0ELb0ELi64EEEEEEEEEvNT_6ParamsE)
        /*0128*/ 	.word	0x00000004


	//----- nvinfo : EIATTR_FRAME_SIZE
	.align		4
.L_60:
        /*012c*/ 	.byte	0x04, 0x11
        /*012e*/ 	.short	(.L_62 - .L_61)
	.align		4
.L_61:
        /*0130*/ 	.word	index@(_ZN7cutlass13device_kernelIN5flash19enable_sm80_to_sm89INS1_16FlashAttnBwdSm80INS1_25CollectiveMainloopBwdSm80ILi1ELi1EN4cute5tupleIJNS5_1CILi64EEES8_NS7_ILi256EEEEEENS_6half_tEfNS_4arch4Sm80ELb0ELb0ELb1ELb1ELb0ELb0ELb0ELb0ELi2ELi4ELi2ELi2ELb0EEENS1_21CollectiveEpilogueBwdISA_SB_SD_Li256ELb1ELb0ELi4EEENS1_19SingleTileSchedulerILb1ELb0ELb0ELi64EEEEEEEEEvNT_6ParamsE)
        /*0134*/ 	.word	0x00000000


	//----- nvinfo : EIATTR_REGCOUNT
	.align		4
.L_62:
        /*0138*/ 	.byte	0x04, 0x2f
        /*013a*/ 	.short	(.L_64 - .L_63)
	.align		4
.L_63:
        /*013c*/ 	.word	index@(_ZN7cutlass13device_kernelIN5flash19enable_sm80_to_sm89INS1_16FlashAttnBwdSm80INS1_25CollectiveMainloopBwdSm80ILi1ELi1EN4cute5tupleIJNS5_1CILi64EEES8_NS7_ILi256EEEEEENS_6half_tEfNS_4arch4Sm80ELb0ELb0ELb1ELb0ELb0ELb0ELb0ELb0ELi2ELi4ELi2ELi2ELb0EEENS1_24CollectiveEpilogueBwdGQAISA_fSD_Li256ELb0ELb0EEENS1_19SingleTileSchedulerILb0ELb0ELb0ELi64EEEEEEEEEvNT_6ParamsE)
        /*0140*/ 	.word	0x00000004


	//----- nvinfo : EIATTR_FRAME_SIZE
	.align		4
.L_64:
        /*0144*/ 	.byte	0x04, 0x11
        /*0146*/ 	.short	(.L_66 - .L_65)
	.align		4
.L_65:
        /*0148*/ 	.word	index@(_ZN7cutlass13device_kernelIN5flash19enable_sm80_to_sm89INS1_16FlashAttnBwdSm80INS1_25CollectiveMainloopBwdSm80ILi1ELi1EN4cute5tupleIJNS5_1CILi64EEES8_NS7_ILi256EEEEEENS_6half_tEfNS_4arch4Sm80ELb0ELb0ELb1ELb0ELb0ELb0ELb0ELb0ELi2ELi4ELi2ELi2ELb0EEENS1_24CollectiveEpilogueBwdGQAISA_fSD_Li256ELb0ELb0EEENS1_19SingleTileSchedulerILb0ELb0ELb0ELi64EEEEEEEEEvNT_6ParamsE)
        /*014c*/ 	.word	0x00000000


	//----- nvinfo : EIATTR_REGCOUNT
	.align		4
.L_66:
        /*0150*/ 	.byte	0x04, 0x2f
        /*0152*/ 	.short	(.L_68 - .L_67)
	.align		4
.L_67:
        /*0154*/ 	.word	index@(_ZN7cutlass13device_kernelIN5flash19enable_sm80_to_sm89INS1_16FlashAttnBwdSm80INS1_25CollectiveMainloopBwdSm80ILi1ELi1EN4cute5tupleIJNS5_1CILi64EEES8_NS7_ILi256EEEEEENS_6half_tEfNS_4arch4Sm80ELb0ELb0ELb1ELb0ELb0ELb0ELb0ELb0ELi2ELi4ELi2ELi2ELb0EEENS1_21CollectiveEpilogueBwdISA_SB_SD_Li256ELb0ELb0ELi4EEENS1_19SingleTileSchedulerILb0ELb0ELb0ELi64EEEEEEEEEvNT_6ParamsE)
        /*0158*/ 	.word	0x00000004


	//----- nvinfo : EIATTR_FRAME_SIZE
	.align		4
.L_68:
        /*015c*/ 	.byte	0x04, 0x11
        /*015e*/ 	.short	(.L_70 - .L_69)
	.align		4
.L_69:
        /*0160*/ 	.word	index@(_ZN7cutlass13device_kernelIN5flash19enable_sm80_to_sm89INS1_16FlashAttnBwdSm80INS1_25CollectiveMainloopBwdSm80ILi1ELi1EN4cute5tupleIJNS5_1CILi64EEES8_NS7_ILi256EEEEEENS_6half_tEfNS_4arch4Sm80ELb0ELb0ELb1ELb0ELb0ELb0ELb0ELb0ELi2ELi4ELi2ELi2ELb0EEENS1_21CollectiveEpilogueBwdISA_SB_SD_Li256ELb0ELb0ELi4EEENS1_19SingleTileSchedulerILb0ELb0ELb0ELi64EEEEEEEEEvNT_6ParamsE)
        /*0164*/ 	.word	0x00000000


	//----- nvinfo : EIATTR_REGCOUNT
	.align		4
.L_70:
        /*0168*/ 	.byte	0x04, 0x2f
        /*016a*/ 	.short	(.L_72 - .L_71)
	.align		4
.L_71:
        /*016c*/ 	.word	index@(_ZN7cutlass13device_kernelIN5flash22FlashAttnBwdPreprocessIN4cute5tupleIJNS3_1CILi32EEENS5_ILi256EEEEEENS_6half_tEfNS_4arch4Sm80ELb1ELb1EEEEEvNT_6ParamsE)
        /*0170*/ 	.word	0x00000042


	//----- nvinfo : EIATTR_FRAME_SIZE
	.align		4
.L_72:
        /*0174*/ 	.byte	0x04, 0x11
        /*0176*/ 	.short	(.L_74 - .L_73)
	.align		4
.L_73:
        /*0178*/ 	.word	index@(_ZN7cutlass13device_kernelIN5flash22FlashAttnBwdPreprocessIN4cute5tupleIJNS3_1CILi32EEENS5_ILi256EEEEEENS_6half_tEfNS_4arch4Sm80ELb1ELb1EEEEEvNT_6ParamsE)
        /*017c*/ 	.word	0x00000000


	//----- nvinfo : EIATTR_REGCOUNT
	.align		4
.L_74:
        /*0180*/ 	.byte	0x04, 0x2f
        /*0182*/ 	.short	(.L_76 - .L_75)
	.align		4
.L_75:
        /*0184*/ 	.word	index@(_ZN7cutlass13device_kernelIN5flash19enable_sm80_to_sm89INS1_16FlashAttnBwdSm80INS1_25CollectiveMainloopBwdSm80ILi1ELi1EN4cute5tupleIJNS5_1CILi32EEENS7_ILi64EEENS7_ILi256EEEEEENS_6half_tEfNS_4arch4Sm80ELb1ELb0ELb1ELb1ELb0ELb0ELb0ELb0ELi2ELi2ELi2ELi1ELb1EEENS1_24CollectiveEpilogueBwdGQAISB_fSE_Li256ELb1ELb0EEENS1_25SingleTileBwdLPTSchedulerILb1ELi64ELb0EEEEEEEEEvNT_6ParamsE)
        /*0188*/ 	.word	0x00000004


	//----- nvinfo : EIATTR_FRAME_SIZE
	.align		4
.L_76:
        /*018c*/ 	.byte	0x04, 0x11
        /*018e*/ 	.short	(.L_78 - .L_77)
	.align		4
.L_77:
        /*0190*/ 	.word	index@(_ZN7cutlass13device_kernelIN5flash19enable_sm80_to_sm89INS1_16FlashAttnBwdSm80INS1_25CollectiveMainloopBwdSm80ILi1ELi1EN4cute5tupleIJNS5_1CILi32EEENS7_ILi64EEENS7_ILi256EEEEEENS_6half_tEfNS_4arch4Sm80ELb1ELb0ELb1ELb1ELb0ELb0ELb0ELb0ELi2ELi2ELi2ELi1ELb1EEENS1_24CollectiveEpilogueBwdGQAISB_fSE_Li256ELb1ELb0EEENS1_25SingleTileBwdLPTSchedulerILb1ELi64ELb0EEEEEEEEEvNT_6ParamsE)
        /*0194*/ 	.word	0x00000000


	//----- nvinfo : EIATTR_REGCOUNT
	.align		4
.L_78:
        /*0198*/ 	.byte	0x04, 0x2f
        /*019a*/ 	.short	(.L_80 - .L_79)
	.align		4
.L_79:
        /*019c*/ 	.word	index@(_ZN7cutlass13device_kernelIN5flash32FlashAttnBwdPostprocessConvertdQIN4cute5tupleIJNS3_1CILi32EEENS5_ILi256EEEEEENS_6half_tEfNS_4arch4Sm80ELi256ENS3_8TiledMMAINS3_8MMA_AtomIJNS3_28SM80_16x8x16_F32F16F16F32_TNEEEENS3_6LayoutINS4_IJNS5_ILi1EEENS5_ILi8EEESH_EEENS4_IJNS5_ILi0EEESH_SK_EEEEENS4_IJNS5_ILi16EEENS5_ILi128EEESN_EEEEELb0EEEEEvNT_6ParamsE)
        /*01a0*/ 	.word	0x00000033


	//----- nvinfo : EIATTR_FRAME_SIZE
	.align		4
.L_80:
        /*01a4*/ 	.byte	0x04, 0x11
        /*01a6*/ 	.short	(.L_82 - .L_81)
	.align		4
.L_81:
        /*01a8*/ 	.word	index@(_ZN7cutlass13device_kernelIN5flash32FlashAttnBwdPostprocessConvertdQIN4cute5tupleIJNS3_1CILi32EEENS5_ILi256EEEEEENS_6half_tEfNS_4arch4Sm80ELi256ENS3_8TiledMMAINS3_8MMA_AtomIJNS3_28SM80_16x8x16_F32F16F16F32_TNEEEENS3_6LayoutINS4_IJNS5_ILi1EEENS5_ILi8EEESH_EEENS4_IJNS5_ILi0EEESH_SK_EEEEENS4_IJNS5_ILi16EEENS5_ILi128EEESN_EEEEELb0EEEEEvNT_6ParamsE)
        /*01ac*/ 	.word	0x00000000


	//----- nvinfo : EIATTR_REGCOUNT
	.align		4
.L_82:
        /*01b0*/ 	.byte	0x04, 0x2f
        /*01b2*/ 	.short	(.L_84 - .L_83)
	.align		4
.L_83:
        /*01b4*/ 	.word	index@(_ZN7cutlass13device_kernelIN5flash19enable_sm80_to_sm89INS1_16FlashAttnBwdSm80INS1_25CollectiveMainloopBwdSm80ILi1ELi1EN4cute5tupleIJNS5_1CILi32EEENS7_ILi64EEENS7_ILi256EEEEEENS_6half_tEfNS_4arch4Sm80ELb1ELb0ELb1ELb1ELb0ELb0ELb0ELb0ELi2ELi2ELi2ELi1ELb1EEENS1_21CollectiveEpilogueBwdISB_SC_SE_Li256ELb1ELb0ELi4EEENS1_25SingleTileBwdLPTSchedulerILb1ELi64ELb0EEEEEEEEEvNT_6ParamsE)
        /*01b8*/ 	.word	0x00000004


	//----- nvinfo : EIATTR_FRAME_SIZE
	.align		4
.L_84:
        /*01bc*/ 	.byte	0x04, 0x11
        /*01be*/ 	.short	(.L_86 - .L_85)
	.align		4
.L_85:
        /*01c0*/ 	.word	index@(_ZN7cutlass13device_kernelIN5flash19enable_sm80_to_sm89INS1_16FlashAttnBwdSm80INS1_25CollectiveMainloopBwdSm80ILi1ELi1EN4cute5tupleIJNS5_1CILi32EEENS7_ILi64EEENS7_ILi256EEEEEENS_6half_tEfNS_4arch4Sm80ELb1ELb0ELb1ELb1ELb0ELb0ELb0ELb0ELi2ELi2ELi2ELi1ELb1EEENS1_21CollectiveEpilogueBwdISB_SC_SE_Li256ELb1ELb0ELi4EEENS1_25SingleTileBwdLPTSchedulerILb1ELi64ELb0EEEEEEEEEvNT_6ParamsE)
        /*01c4*/ 	.word	0x00000000


	//----- nvinfo : EIATTR_REGCOUNT
	.align		4
.L_86:
        /*01c8*/ 	.byte	0x04, 0x2f
        /*01ca*/ 	.short	(.L_88 - .L_87)
	.align		4
.L_87:
        /*01cc*/ 	.word	index@(_ZN7cutlass13device_kernelIN5flash22FlashAttnBwdPreprocessIN4cute5tupleIJNS3_1CILi32EEENS5_ILi256EEEEEENS_6half_tEfNS_4arch4Sm80ELb1ELb0EEEEEvNT_6ParamsE)
        /*01d0*/ 	.word	0x00000040


	//----- nvinfo : EIATTR_FRAME_SIZE
	.align		4
.L_88:
        /*01d4*/ 	.byte	0x04, 0x11
        /*01d6*/ 	.short	(.L_90 - .L_89)
	.align		4
.L_89:
        /*01d8*/ 	.word	index@(_ZN7cutlass13device_kernelIN5flash22FlashAttnBwdPreprocessIN4cute5tupleIJNS3_1CILi32EEENS5_ILi256EEEEEENS_6half_tEfNS_4arch4Sm80ELb1ELb0EEEEEvNT_6ParamsE)
        /*01dc*/ 	.word	0x00000000


	//----- nvinfo : EIATTR_REGCOUNT
	.align		4
.L_90:
        /*01e0*/ 	.byte	0x04, 0x2f
        /*01e2*/ 	.short	(.L_92 - .L_91)
	.align		4
.L_91:
        /*01e4*/ 	.word	index@(_ZN7cutlass13device_kernelIN5flash19enable_sm80_to_sm89INS1_16FlashAttnBwdSm80INS1_25CollectiveMainloopBwdSm80ILi1ELi1EN4cute5tupleIJNS5_1CILi32EEENS7_ILi64EEENS7_ILi256EEEEEENS_6half_tEfNS_4arch4Sm80ELb1ELb0ELb1ELb0ELb0ELb0ELb0ELb0ELi2ELi2ELi2ELi1ELb1EEENS1_24CollectiveEpilogueBwdGQAISB_fSE_Li256ELb0ELb0EEENS1_25SingleTileBwdLPTSchedulerILb0ELi64ELb0EEEEEEEEEvNT_6ParamsE)
        /*01e8*/ 	.word	0x00000004


	//----- nvinfo : EIATTR_FRAME_SIZE
	.align		4
.L_92:
        /*01ec*/ 	.byte	0x04, 0x11
        /*01ee*/ 	.short	(.L_94 - .L_93)
	.align		4
.L_93:
        /*01f0*/ 	.word	index@(_ZN7cutlass13device_kernelIN5flash19enable_sm80_to_sm89INS1_16FlashAttnBwdSm80INS1_25CollectiveMainloopBwdSm80ILi1ELi1EN4cute5tupleIJNS5_1CILi32EEENS7_ILi64EEENS7_ILi256EEEEEENS_6half_tEfNS_4arch4Sm80ELb1ELb0ELb1ELb0ELb0ELb0ELb0ELb0ELi2ELi2ELi2ELi1ELb1EEENS1_24CollectiveEpilogueBwdGQAISB_fSE_Li256ELb0ELb0EEENS1_25SingleTileBwdLPTSchedulerILb0ELi64ELb0EEEEEEEEEvNT_6ParamsE)
        /*01f4*/ 	.word	0x00000000


	//----- nvinfo : EIATTR_REGCOUNT
	.align		4
.L_94:
        /*01f8*/ 	.byte	0x04, 0x2f
        /*01fa*/ 	.short	(.L_96 - .L_95)
	.align		4
.L_95:
        /*01fc*/ 	.word	index@(_ZN7cutlass13device_kernelIN5flash19enable_sm80_to_sm89INS1_16FlashAttnBwdSm80INS1_25CollectiveMainloopBwdSm80ILi1ELi1EN4cute5tupleIJNS5_1CILi32EEENS7_ILi64EEENS7_ILi256EEEEEENS_6half_tEfNS_4arch4Sm80ELb1ELb0ELb1ELb0ELb0ELb0ELb0ELb0ELi2ELi2ELi2ELi1ELb1EEENS1_21CollectiveEpilogueBwdISB_SC_SE_Li256ELb0ELb0ELi4EEENS1_25SingleTileBwdLPTSchedulerILb0ELi64ELb0EEEEEEEEEvNT_6ParamsE)
        /*0200*/ 	.word	0x00000004


	//----- nvinfo : EIATTR_FRAME_SIZE
	.align		4
.L_96:
        /*0204*/ 	.byte	0x04, 0x11
        /*0206*/ 	.short	(.L_98 - .L_97)
	.align		4
.L_97:
        /*0208*/ 	.word	index@(_ZN7cutlass13device_kernelIN5flash19enable_sm80_to_sm89INS1_16FlashAttnBwdSm80INS1_25CollectiveMainloopBwdSm80ILi1ELi1EN4cute5tupleIJNS5_1CILi32EEENS7_ILi64EEENS7_ILi256EEEEEENS_6half_tEfNS_4arch4Sm80ELb1ELb0ELb1ELb0ELb0ELb0ELb0ELb0ELi2ELi2ELi2ELi1ELb1EEENS1_21CollectiveEpilogueBwdISB_SC_SE_Li256ELb0ELb0ELi4EEENS1_25SingleTileBwdLPTSchedulerILb0ELi64ELb0EEEEEEEEEvNT_6ParamsE)
        /*020c*/ 	.word	0x00000000


	//----- nvinfo : EIATTR_REGCOUNT
	.align		4
.L_98:
        /*0210*/ 	.byte	0x04, 0x2f
        /*0212*/ 	.short	(.L_100 - .L_99)
	.align		4
.L_99:
        /*0214*/ 	.word	index@(_ZN7cutlass13device_kernelIN5flash19enable_sm80_to_sm89INS1_16FlashAttnBwdSm80INS1_25CollectiveMainloopBwdSm80ILi1ELi1EN4cute5tupleIJNS5_1CILi32EEENS7_ILi64EEENS7_ILi256EEEEEENS_6half_tEfNS_4arch4Sm80ELb0ELb1ELb1ELb1ELb0ELb0ELb0ELb0ELi2ELi2ELi2ELi1ELb1EEENS1_24CollectiveEpilogueBwdGQAISB_fSE_Li256ELb1ELb0EEENS1_19SingleTileSchedulerILb1ELb0ELb0ELi64EEEEEEEEEvNT_6ParamsE)
        /*0218*/ 	.word	0x00000004


	//----- nvinfo : EIATTR_FRAME_SIZE
	.align		4
.L_100:
        /*021c*/ 	.byte	0x04, 0x11
        /*021e*/ 	.short	(.L_102 - .L_101)
	.align		4
.L_101:
        /*0220*/ 	.word	index@(_ZN7cutlass13device_kernelIN5flash19enable_sm80_to_sm89INS1_16FlashAttnBwdSm80INS1_25CollectiveMainloopBwdSm80ILi1ELi1EN4cute5tupleIJNS5_1CILi32EEENS7_ILi64EEENS7_ILi256EEEEEENS_6half_tEfNS_4arch4Sm80ELb0ELb1ELb1ELb1ELb0ELb0ELb0ELb0ELi2ELi2ELi2ELi1ELb1EEENS1_24CollectiveEpilogueBwdGQAISB_fSE_Li256ELb1ELb0EEENS1_19SingleTileSchedulerILb1ELb0ELb0ELi64EEEEEEEEEvNT_6ParamsE)
        /*0224*/ 	.word	0x00000000


	//----- nvinfo : EIATTR_REGCOUNT
	.align		4
.L_102:
        /*0228*/ 	.byte	0x04, 0x2f
        /*022a*/ 	.short	(.L_104 - .L_103)
	.align		4
.L_103:
        /*022c*/ 	.word	index@(_ZN7cutlass13device_kernelIN5flash19enable_sm80_to_sm89INS1_16FlashAttnBwdSm80INS1_25CollectiveMainloopBwdSm80ILi1ELi1EN4cute5tupleIJNS5_1CILi32EEENS7_ILi64EEENS7_ILi256EEEEEENS_6half_tEfNS_4arch4Sm80ELb0ELb1ELb1ELb1ELb0ELb0ELb0ELb0ELi2ELi2ELi2ELi1ELb1EEENS1_21CollectiveEpilogueBwdISB_SC_SE_Li256ELb1ELb0ELi4EEENS1_19SingleTileSchedulerILb1ELb0ELb0ELi64EEEEEEEEEvNT_6ParamsE)
        /*0230*/ 	.word	0x00000004


	//----- nvinfo : EIATTR_FRAME_SIZE
	.align		4
.L_104:
        /*0234*/ 	.byte	0x04, 0x11
        /*0236*/ 	.short	(.L_106 - .L_105)
	.align		4
.L_105:
        /*0238*/ 	.word	index@(_ZN7cutlass13device_kernelIN5flash19enable_sm80_to_sm89INS1_16FlashAttnBwdSm80INS1_25CollectiveMainloopBwdSm80ILi1ELi1EN4cute5tupleIJNS5_1CILi32EEENS7_ILi64EEENS7_ILi256EEEEEENS_6half_tEfNS_4arch4Sm80ELb0ELb1ELb1ELb1ELb0ELb0ELb0ELb0ELi2ELi2ELi2ELi1ELb1EEENS1_21CollectiveEpilogueBwdISB_SC_SE_Li256ELb1ELb0ELi4EEENS1_19SingleTileSchedulerILb1ELb0ELb0ELi64EEEEEEEEEvNT_6ParamsE)
        /*023c*/ 	.word	0x00000000


	//----- nvinfo : EIATTR_REGCOUNT
	.align		4
.L_106:
        /*0240*/ 	.byte	0x04, 0x2f
        /*0242*/ 	.short	(.L_108 - .L_107)
	.align		4
.L_107:
        /*0244*/ 	.word	index@(_ZN7cutlass13device_kernelIN5flash19enable_sm80_to_sm89INS1_16FlashAttnBwdSm80INS1_25CollectiveMainloopBwdSm80ILi1ELi1EN4cute5tupleIJNS5_1CILi32EEENS7_ILi64EEENS7_ILi256EEEEEENS_6half_tEfNS_4arch4Sm80ELb0ELb1ELb1ELb0ELb0ELb0ELb0ELb0ELi2ELi2ELi2ELi1ELb1EEENS1_24CollectiveEpilogueBwdGQAISB_fSE_Li256ELb0ELb0EEENS1_19SingleTileSchedulerILb0ELb0ELb0ELi64EEEEEEEEEvNT_6ParamsE)
        /*0248*/ 	.word	0x00000004


	//----- nvinfo : EIATTR_FRAME_SIZE
	.align		4
.L_108:
        /*024c*/ 	.byte	0x04, 0x11
        /*024e*/ 	.short	(.L_110 - .L_109)
	.align		4
.L_109:
        /*0250*/ 	.word	index@(_ZN7cutlass13device_kernelIN5flash19enable_sm80_to_sm89INS1_16FlashAttnBwdSm80INS1_25CollectiveMainloopBwdSm80ILi1ELi1EN4cute5tupleIJNS5_1CILi32EEENS7_ILi64EEENS7_ILi256EEEEEENS_6half_tEfNS_4arch4Sm80ELb0ELb1ELb1ELb0ELb0ELb0ELb0ELb0ELi2ELi2ELi2ELi1ELb1EEENS1_24CollectiveEpilogueBwdGQAISB_fSE_Li256ELb0ELb0EEENS1_19SingleTileSchedulerILb0ELb0ELb0ELi64EEEEEEEEEvNT_6ParamsE)
        /*0254*/ 	.word	0x00000000


	//----- nvinfo : EIATTR_REGCOUNT
	.align		4
.L_110:
        /*0258*/ 	.byte	0x04, 0x2f
        /*025a*/ 	.short	(.L_112 - .L_111)
	.align		4
.L_111:
        /*025c*/ 	.word	index@(_ZN7cutlass13device_kernelIN5flash19enable_sm80_to_sm89INS1_16FlashAttnBwdSm80INS1_25CollectiveMainloopBwdSm80ILi1ELi1EN4cute5tupleIJNS5_1CILi32EEENS7_ILi64EEENS7_ILi256EEEEEENS_6half_tEfNS_4arch4Sm80ELb0ELb1ELb1ELb0ELb0ELb0ELb0ELb0ELi2ELi2ELi2ELi1ELb1EEENS1_21CollectiveEpilogueBwdISB_SC_SE_Li256ELb0ELb0ELi4EEENS1_19SingleTileSchedulerILb0ELb0ELb0ELi64EEEEEEEEEvNT_6ParamsE)
        /*0260*/ 	.word	0x00000004


	//----- nvinfo : EIATTR_FRAME_SIZE
	.align		4
.L_112:
        /*0264*/ 	.byte	0x04, 0x11
        /*0266*/ 	.short	(.L_114 - .L_113)
	.align		4
.L_113:
        /*0268*/ 	.word	index@(_ZN7cutlass13device_kernelIN5flash19enable_sm80_to_sm89INS1_16FlashAttnBwdSm80INS1_25CollectiveMainloopBwdSm80ILi1ELi1EN4cute5tupleIJNS5_1CILi32EEENS7_ILi64EEENS7_ILi256EEEEEENS_6half_tEfNS_4arch4Sm80ELb0ELb1ELb1ELb0ELb0ELb0ELb0ELb0ELi2ELi2ELi2ELi1ELb1EEENS1_21CollectiveEpilogueBwdISB_SC_SE_Li256ELb0ELb0ELi4EEENS1_19SingleTileSchedulerILb0ELb0ELb0ELi64EEEEEEEEEvNT_6ParamsE)
        /*026c*/ 	.word	0x00000000


	//----- nvinfo : EIATTR_REGCOUNT
	.align		4
.L_114:
        /*0270*/ 	.byte	0x04, 0x2f
        /*0272*/ 	.short	(.L_116 - .L_115)
	.align		4
.L_115:
        /*0274*/ 	.word	index@(_ZN7cutlass13device_kernelIN5flash19enable_sm80_to_sm89INS1_16FlashAttnBwdSm80INS1_25CollectiveMainloopBwdSm80ILi1ELi1EN4cute5tupleIJNS5_1CILi32EEENS7_ILi64EEENS7_ILi256EEEEEENS_6half_tEfNS_4arch4Sm80ELb0ELb0ELb1ELb1ELb0ELb0ELb0ELb0ELi2ELi2ELi2ELi1ELb1EEENS1_24CollectiveEpilogueBwdGQAISB_fSE_Li256ELb1ELb0EEENS1_19SingleTileSchedulerILb1ELb0ELb0ELi64EEEEEEEEEvNT_6ParamsE)
        /*0278*/ 	.word	0x00000004


	//----- nvinfo : EIATTR_FRAME_SIZE
	.align		4
.L_116:
        /*027c*/ 	.byte	0x04, 0x11
        /*027e*/ 	.short	(.L_118 - .L_117)
	.align		4
.L_117:
        /*0280*/ 	.word	index@(_ZN7cutlass13device_kernelIN5flash19enable_sm80_to_sm89INS1_16FlashAttnBwdSm80INS1_25CollectiveMainloopBwdSm80ILi1ELi1EN4cute5tupleIJNS5_1CILi32EEENS7_ILi64EEENS7_ILi256EEEEEENS_6half_tEfNS_4arch4Sm80ELb0ELb0ELb1ELb1ELb0ELb0ELb0ELb0ELi2ELi2ELi2ELi1ELb1EEENS1_24CollectiveEpilogueBwdGQAISB_fSE_Li256ELb1ELb0EEENS1_19SingleTileSchedulerILb1ELb0ELb0ELi64EEEEEEEEEvNT_6ParamsE)
        /*0284*/ 	.word	0x00000000


	//----- nvinfo : EIATTR_REGCOUNT
	.align		4
.L_118:
        /*0288*/ 	.byte	0x04, 0x2f
        /*028a*/ 	.short	(.L_120 - .L_119)
	.align		4
.L_119:
        /*028c*/ 	.word	index@(_ZN7cutlass13device_kernelIN5flash19enable_sm80_to_sm89INS1_16FlashAttnBwdSm80INS1_25CollectiveMainloopBwdSm80ILi1ELi1EN4cute5tupleIJNS5_1CILi32EEENS7_ILi64EEENS7_ILi256EEEEEENS_6half_tEfNS_4arch4Sm80ELb0ELb0ELb1ELb1ELb0ELb0ELb0ELb0ELi2ELi2ELi2ELi1ELb1EEENS1_21CollectiveEpilogueBwdISB_SC_SE_Li256ELb1ELb0ELi4EEENS1_19SingleTileSchedulerILb1ELb0ELb0ELi64EEEEEEEEEvNT_6ParamsE)
        /*0290*/ 	.word	0x00000004


	//----- nvinfo : EIATTR_FRAME_SIZE
	.align		4
.L_120:
        /*0294*/ 	.byte	0x04, 0x11
        /*0296*/ 	.short	(.L_122 - .L_121)
	.align		4
.L_121:
        /*0298*/ 	.word	index@(_ZN7cutlass13device_kernelIN5flash19enable_sm80_to_sm89INS1_16FlashAttnBwdSm80INS1_25CollectiveMainloopBwdSm80ILi1ELi1EN4cute5tupleIJNS5_1CILi32EEENS7_ILi64EEENS7_ILi256EEEEEENS_6half_tEfNS_4arch4Sm80ELb0ELb0ELb1ELb1ELb0ELb0ELb0ELb0ELi2ELi2ELi2ELi1ELb1EEENS1_21CollectiveEpilogueBwdISB_SC_SE_Li256ELb1ELb0ELi4EEENS1_19SingleTileSchedulerILb1ELb0ELb0ELi64EEEEEEEEEvNT_6ParamsE)
        /*029c*/ 	.word	0x00000000


	//----- nvinfo : EIATTR_REGCOUNT
	.align		4
.L_122:
        /*02a0*/ 	.byte	0x04, 0x2f
        /*02a2*/ 	.short	(.L_124 - .L_123)
	.align		4
.L_123:
        /*02a4*/ 	.word	index@(_ZN7cutlass13device_kernelIN5flash19enable_sm80_to_sm89INS1_16FlashAttnBwdSm80INS1_25CollectiveMainloopBwdSm80ILi1ELi1EN4cute5tupleIJNS5_1CILi32EEENS7_ILi64EEENS7_ILi256EEEEEENS_6half_tEfNS_4arch4Sm80ELb0ELb0ELb1ELb0ELb0ELb0ELb0ELb0ELi2ELi2ELi2ELi1ELb1EEENS1_24CollectiveEpilogueBwdGQAISB_fSE_Li256ELb0ELb0EEENS1_19SingleTileSchedulerILb0ELb0ELb0ELi64EEEEEEEEEvNT_6ParamsE)
        /*02a8*/ 	.word	0x00000004


	//----- nvinfo : EIATTR_FRAME_SIZE
	.align		4
.L_124:
        /*02ac*/ 	.byte	0x04, 0x11
        /*02ae*/ 	.short	(.L_126 - .L_125)
	.align		4
.L_125:
        /*02b0*/ 	.word	index@(_ZN7cutlass13device_kernelIN5flash19enable_sm80_to_sm89INS1_16FlashAttnBwdSm80INS1_25CollectiveMainloopBwdSm80ILi1ELi1EN4cute5tupleIJNS5_1CILi32EEENS7_ILi64EEENS7_ILi256EEEEEENS_6half_tEfNS_4arch4Sm80ELb0ELb0ELb1ELb0ELb0ELb0ELb0ELb0ELi2ELi2ELi2ELi1ELb1EEENS1_24CollectiveEpilogueBwdGQAISB_fSE_Li256ELb0ELb0EEENS1_19SingleTileSchedulerILb0ELb0ELb0ELi64EEEEEEEEEvNT_6ParamsE)
        /*02b4*/ 	.word	0x00000000


	//----- nvinfo : EIATTR_REGCOUNT
	.align		4
.L_126:
        /*02b8*/ 	.byte	0x04, 0x2f
        /*02ba*/ 	.short	(.L_128 - .L_127)
	.align		4
.L_127:
        /*02bc*/ 	.word	index@(_ZN7cutlass13device_kernelIN5flash19enable_sm80_to_sm89INS1_16FlashAttnBwdSm80INS1_25CollectiveMainloopBwdSm80ILi1ELi1EN4cute5tupleIJNS5_1CILi32EEENS7_ILi64EEENS7_ILi256EEEEEENS_6half_tEfNS_4arch4Sm80ELb0ELb0ELb1ELb0ELb0ELb0ELb0ELb0ELi2ELi2ELi2ELi1ELb1EEENS1_21CollectiveEpilogueBwdISB_SC_SE_Li256ELb0ELb0ELi4EEENS1_19SingleTileSchedulerILb0ELb0ELb0ELi64EEEEEEEEEvNT_6ParamsE)
        /*02c0*/ 	.word	0x00000004


	//----- nvinfo : EIATTR_FRAME_SIZE
	.align		4
.L_128:
        /*02c4*/ 	.byte	0x04, 0x11
        /*02c6*/ 	.short	(.L_130 - .L_129)
	.align		4
.L_129:
        /*02c8*/ 	.word	index@(_ZN7cutlass13device_kernelIN5flash19enable_sm80_to_sm89INS1_16FlashAttnBwdSm80INS1_25CollectiveMainloopBwdSm80ILi1ELi1EN4cute5tupleIJNS5_1CILi32EEENS7_ILi64EEENS7_ILi256EEEEEENS_6half_tEfNS_4arch4Sm80ELb0ELb0ELb1ELb0ELb0ELb0ELb0ELb0ELi2ELi2ELi2ELi1ELb1EEENS1_21CollectiveEpilogueBwdISB_SC_SE_Li256ELb0ELb0ELi4EEENS1_19SingleTileSchedulerILb0ELb0ELb0ELi64EEEEEEEEEvNT_6ParamsE)
        /*02cc*/ 	.word	0x00000000


	//----- nvinfo : EIATTR_MIN_STACK_SIZE
	.align		4
.L_130:
        /*02d0*/ 	.byte	0x04, 0x12
        /*02d2*/ 	.short	(.L_132 - .L_131)
	.align		4
.L_131:
        /*02d4*/ 	.word	index@(_ZN7cutlass13device_kernelIN5flash19enable_sm80_to_sm89INS1_16FlashAttnBwdSm80INS1_25CollectiveMainloopBwdSm80ILi1ELi1EN4cute5tupleIJNS5_1CILi32EEENS7_ILi64EEENS7_ILi256EEEEEENS_6half_tEfNS_4arch4Sm80ELb0ELb0ELb1ELb0ELb0ELb0ELb0ELb0ELi2ELi2ELi2ELi1ELb1EEENS1_21CollectiveEpilogueBwdISB_SC_SE_Li256ELb0ELb0ELi4EEENS1_19SingleTileSchedulerILb0ELb0ELb0ELi64EEEEEEEEEvNT_6ParamsE)
        /*02d8*/ 	.word	0x00000000


	//----- nvinfo : EIATTR_MIN_STACK_SIZE
	.align		4
.L_132:
        /*02dc*/ 	.byte	0x04, 0x12
        /*02de*/ 	.short	(.L_134 - .L_133)
	.align		4
.L_133:
        /*02e0*/ 	.word	index@(_ZN7cutlass13device_kernelIN5flash19enable_sm80_to_sm89INS1_16FlashAttnBwdSm80INS1_25CollectiveMainloopBwdSm80ILi1ELi1EN4cute5tupleIJNS5_1CILi32EEENS7_ILi64EEENS7_ILi256EEEEEENS_6half_tEfNS_4arch4Sm80ELb0ELb0ELb1ELb0ELb0ELb0ELb0ELb0ELi2ELi2ELi2ELi1ELb1EEENS1_24CollectiveEpilogueBwdGQAISB_fSE_Li256ELb0ELb0EEENS1_19SingleTileSchedulerILb0ELb0ELb0ELi64EEEEEEEEEvNT_6ParamsE)
        /*02e4*/ 	.word	0x00000000


	//----- nvinfo : EIATTR_MIN_STACK_SIZE
	.align		4
.L_134:
        /*02e8*/ 	.byte	0x04, 0x12
        /*02ea*/ 	.short	(.L_136 - .L_135)
	.align		4
.L_135:
        /*02ec*/ 	.word	index@(_ZN7cutlass13device_kernelIN5flash19enable_sm80_to_sm89INS1_16FlashAttnBwdSm80INS1_25CollectiveMainloopBwdSm80ILi1ELi1EN4cute5tupleIJNS5_1CILi32EEENS7_ILi64EEENS7_ILi256EEEEEENS_6half_tEfNS_4arch4Sm80ELb0ELb0ELb1ELb1ELb0ELb0ELb0ELb0ELi2ELi2ELi2ELi1ELb1EEENS1_21CollectiveEpilogueBwdISB_SC_SE_Li256ELb1ELb0ELi4EEENS1_19SingleTileSchedulerILb1ELb0ELb0ELi64EEEEEEEEEvNT_6ParamsE)
        /*02f0*/ 	.word	0x00000000


	//----- nvinfo : EIATTR_MIN_STACK_SIZE
	.align		4
.L_136:
        /*02f4*/ 	.byte	0x04, 0x12
        /*02f6*/ 	.short	(.L_138 - .L_137)
	.align		4
.L_137:
        /*02f8*/ 	.word	index@(_ZN7cutlass13device_kernelIN5flash19enable_sm80_to_sm89INS1_16FlashAttnBwdSm80INS1_25CollectiveMainloopBwdSm80ILi1ELi1EN4cute5tupleIJNS5_1CILi32EEENS7_ILi64EEENS7_ILi256EEEEEENS_6half_tEfNS_4arch4Sm80ELb0ELb0ELb1ELb1ELb0ELb0ELb0ELb0ELi2ELi2ELi2ELi1ELb1EEENS1_24CollectiveEpilogueBwdGQAISB_fSE_Li256ELb1ELb0EEENS1_19SingleTileSchedulerILb1ELb0ELb0ELi64EEEEEEEEEvNT_6ParamsE)
        /*02fc*/ 	.word	0x00000000


	//----- nvinfo : EIATTR_MIN_STACK_SIZE
	.align		4
.L_138:
        /*0300*/ 	.byte	0x04, 0x12
        /*0302*/ 	.short	(.L_140 - .L_139)
	.align		4
.L_139:
        /*0304*/ 	.word	index@(_ZN7cutlass13device_kernelIN5flash19enable_sm80_to_sm89INS1_16FlashAttnBwdSm80INS1_25CollectiveMainloopBwdSm80ILi1ELi1EN4cute5tupleIJNS5_1CILi32EEENS7_ILi64EEENS7_ILi256EEEEEENS_6half_tEfNS_4arch4Sm80ELb0ELb1ELb1ELb0ELb0ELb0ELb0ELb0ELi2ELi2ELi2ELi1ELb1EEENS1_21CollectiveEpilogueBwdISB_SC_SE_Li256ELb0ELb0ELi4EEENS1_19SingleTileSchedulerILb0ELb0ELb0ELi64EEEEEEEEEvNT_6ParamsE)
        /*0308*/ 	.word	0x00000000


	//----- nvinfo : EIATTR_MIN_STACK_SIZE
	.align		4
.L_140:
        /*030c*/ 	.byte	0x04, 0x12
        /*030e*/ 	.short	(.L_142 - .L_141)
	.align		4
.L_141:
        /*0310*/ 	.word	index@(_ZN7cutlass13device_kernelIN5flash19enable_sm80_to_sm89INS1_16FlashAttnBwdSm80INS1_25CollectiveMainloopBwdSm80ILi1ELi1EN4cute5tupleIJNS5_1CILi32EEENS7_ILi64EEENS7_ILi256EEEEEENS_6half_tEfNS_4arch4Sm80ELb0ELb1ELb1ELb0ELb0ELb0ELb0ELb0ELi2ELi2ELi2ELi1ELb1EEENS1_24CollectiveEpilogueBwdGQAISB_fSE_Li256ELb0ELb0EEENS1_19SingleTileSchedulerILb0ELb0ELb0ELi64EEEEEEEEEvNT_6ParamsE)
        /*0314*/ 	.word	0x00000000


	//----- nvinfo : EIATTR_MIN_STACK_SIZE
	.align		4
.L_142:
        /*0318*/ 	.byte	0x04, 0x12
        /*031a*/ 	.short	(.L_144 - .L_143)
	.align		4
.L_143:
        /*031c*/ 	.word	index@(_ZN7cutlass13device_kernelIN5flash19enable_sm80_to_sm89INS1_16FlashAttnBwdSm80INS1_25CollectiveMainloopBwdSm80ILi1ELi1EN4cute5tupleIJNS5_1CILi32EEENS7_ILi64EEENS7_ILi256EEEEEENS_6half_tEfNS_4arch4Sm80ELb0ELb1ELb1ELb1ELb0ELb0ELb0ELb0ELi2ELi2ELi2ELi1ELb1EEENS1_21CollectiveEpilogueBwdISB_SC_SE_Li256ELb1ELb0ELi4EEENS1_19SingleTileSchedulerILb1ELb0ELb0ELi64EEEEEEEEEvNT_6ParamsE)
        /*0320*/ 	.word	0x00000000


	//----- nvinfo : EIATTR_MIN_STACK_SIZE
	.align		4
.L_144:
        /*0324*/ 	.byte	0x04, 0x12
        /*0326*/ 	.short	(.L_146 - .L_145)
	.align		4
.L_145:
        /*0328*/ 	.word	index@(_ZN7cutlass13device_kernelIN5flash19enable_sm80_to_sm89INS1_16FlashAttnBwdSm80INS1_25CollectiveMainloopBwdSm80ILi1ELi1EN4cute5tupleIJNS5_1CILi32EEENS7_ILi64EEENS7_ILi256EEEEEENS_6half_tEfNS_4arch4Sm80ELb0ELb1ELb1ELb1ELb0ELb0ELb0ELb0ELi2ELi2ELi2ELi1ELb1EEENS1_24CollectiveEpilogueBwdGQAISB_fSE_Li256ELb1ELb0EEENS1_19SingleTileSchedulerILb1ELb0ELb0ELi64EEEEEEEEEvNT_6ParamsE)
        /*032c*/ 	.word	0x00000000


	//----- nvinfo : EIATTR_MIN_STACK_SIZE
	.align		4
.L_146:
        /*0330*/ 	.byte	0x04, 0x12
        /*0332*/ 	.short	(.L_148 - .L_147)
	.align		4
.L_147:
        /*0334*/ 	.word	index@(_ZN7cutlass13device_kernelIN5flash19enable_sm80_to_sm89INS1_16FlashAttnBwdSm80INS1_25CollectiveMainloopBwdSm80ILi1ELi1EN4cute5tupleIJNS5_1CILi32EEENS7_ILi64EEENS7_ILi256EEEEEENS_6half_tEfNS_4arch4Sm80ELb1ELb0ELb1ELb0ELb0ELb0ELb0ELb0ELi2ELi2ELi2ELi1ELb1EEENS1_21CollectiveEpilogueBwdISB_SC_SE_Li256ELb0ELb0ELi4EEENS1_25SingleTileBwdLPTSchedulerILb0ELi64ELb0EEEEEEEEEvNT_6ParamsE)
        /*0338*/ 	.word	0x00000000


	//----- nvinfo : EIATTR_MIN_STACK_SIZE
	.align		4
.L_148:
        /*033c*/ 	.byte	0x04, 0x12
        /*033e*/ 	.short	(.L_150 - .L_149)
	.align		4
.L_149:
        /*0340*/ 	.word	index@(_ZN7cutlass13device_kernelIN5flash19enable_sm80_to_sm89INS1_16FlashAttnBwdSm80INS1_25CollectiveMainloopBwdSm80ILi1ELi1EN4cute5tupleIJNS5_1CILi32EEENS7_ILi64EEENS7_ILi256EEEEEENS_6half_tEfNS_4arch4Sm80ELb1ELb0ELb1ELb0ELb0ELb0ELb0ELb0ELi2ELi2ELi2ELi1ELb1EEENS1_24CollectiveEpilogueBwdGQAISB_fSE_Li256ELb0ELb0EEENS1_25SingleTileBwdLPTSchedulerILb0ELi64ELb0EEEEEEEEEvNT_6ParamsE)
        /*0344*/ 	.word	0x00000000


	//----- nvinfo : EIATTR_MIN_STACK_SIZE
	.align		4
.L_150:
        /*0348*/ 	.byte	0x04, 0x12
        /*034a*/ 	.short	(.L_152 - .L_151)
	.align		4
.L_151:
        /*034c*/ 	.word	index@(_ZN7cutlass13device_kernelIN5flash22FlashAttnBwdPreprocessIN4cute5tupleIJNS3_1CILi32EEENS5_ILi256EEEEEENS_6half_tEfNS_4arch4Sm80ELb1ELb0EEEEEvNT_6ParamsE)
        /*0350*/ 	.word	0x00000000


	//----- nvinfo : EIATTR_MIN_STACK_SIZE
	.align		4
.L_152:
        /*0354*/ 	.byte	0x04, 0x12
        /*0356*/ 	.short	(.L_154 - .L_153)
	.align		4
.L_153:
        /*0358*/ 	.word	index@(_ZN7cutlass13device_kernelIN5flash19enable_sm80_to_sm89INS1_16FlashAttnBwdSm80INS1_25CollectiveMainloopBwdSm80ILi1ELi1EN4cute5tupleIJNS5_1CILi32EEENS7_ILi64EEENS7_ILi256EEEEEENS_6half_tEfNS_4arch4Sm80ELb1ELb0ELb1ELb1ELb0ELb0ELb0ELb0ELi2ELi2ELi2ELi1ELb1EEENS1_21CollectiveEpilogueBwdISB_SC_SE_Li256ELb1ELb0ELi4EEENS1_25SingleTileBwdLPTSchedulerILb1ELi64ELb0EEEEEEEEEvNT_6ParamsE)
        /*035c*/ 	.word	0x00000000


	//----- nvinfo : EIATTR_MIN_STACK_SIZE
	.align		4
.L_154:
        /*0360*/ 	.byte	0x04, 0x12
        /*0362*/ 	.short	(.L_156 - .L_155)
	.align		4
.L_155:
        /*0364*/ 	.word	index@(_ZN7cutlass13device_kernelIN5flash32FlashAttnBwdPostprocessConvertdQIN4cute5tupleIJNS3_1CILi32EEENS5_ILi256EEEEEENS_6half_tEfNS_4arch4Sm80ELi256ENS3_8TiledMMAINS3_8MMA_AtomIJNS3_28SM80_16x8x16_F32F16F16F32_TNEEEENS3_6LayoutINS4_IJNS5_ILi1EEENS5_ILi8EEESH_EEENS4_IJNS5_ILi0EEESH_SK_EEEEENS4_IJNS5_ILi16EEENS5_ILi128EEESN_EEEEELb0EEEEEvNT_6ParamsE)
        /*0368*/ 	.word	0x00000000


	//----- nvinfo : EIATTR_MIN_STACK_SIZE
	.align		4
.L_156:
        /*036c*/ 	.byte	0x04, 0x12
        /*036e*/ 	.short	(.L_158 - .L_157)
	.align		4
.L_157:
        /*0370*/ 	.word	index@(_ZN7cutlass13device_kernelIN5flash19enable_sm80_to_sm89INS1_16FlashAttnBwdSm80INS1_25CollectiveMainloopBwdSm80ILi1ELi1EN4cute5tupleIJNS5_1CILi32EEENS7_ILi64EEENS7_ILi256EEEEEENS_6half_tEfNS_4arch4Sm80ELb1ELb0ELb1ELb1ELb0ELb0ELb0ELb0ELi2ELi2ELi2ELi1ELb1EEENS1_24CollectiveEpilogueBwdGQAISB_fSE_Li256ELb1ELb0EEENS1_25SingleTileBwdLPTSchedulerILb1ELi64ELb0EEEEEEEEEvNT_6ParamsE)
        /*0374*/ 	.word	0x00000000


	//----- nvinfo : EIATTR_MIN_STACK_SIZE
	.align		4
.L_158:
        /*0378*/ 	.byte	0x04, 0x12
        /*037a*/ 	.short	(.L_160 - .L_159)
	.align		4
.L_159:
        /*037c*/ 	.word	index@(_ZN7cutlass13device_kernelIN5flash22FlashAttnBwdPreprocessIN4cute5tupleIJNS3_1CILi32EEENS5_ILi256EEEEEENS_6half_tEfNS_4arch4Sm80ELb1ELb1EEEEEvNT_6ParamsE)
        /*0380*/ 	.word	0x00000000


	//----- nvinfo : EIATTR_MIN_STACK_SIZE
	.align		4
.L_160:
        /*0384*/ 	.byte	0x04, 0x12
        /*0386*/ 	.short	(.L_162 - .L_161)
	.align		4
.L_161:
        /*0388*/ 	.word	index@(_ZN7cutlass13device_kernelIN5flash19enable_sm80_to_sm89INS1_16FlashAttnBwdSm80INS1_25CollectiveMainloopBwdSm80ILi1ELi1EN4cute5tupleIJNS5_1CILi64EEES8_NS7_ILi256EEEEEENS_6half_tEfNS_4arch4Sm80ELb0ELb0ELb1ELb0ELb0ELb0ELb0ELb0ELi2ELi4ELi2ELi2ELb0EEENS1_21CollectiveEpilogueBwdISA_SB_SD_Li256ELb0ELb0ELi4EEENS1_19SingleTileSchedulerILb0ELb0ELb0ELi64EEEEEEEEEvNT_6ParamsE)
        /*038c*/ 	.word	0x00000000


	//----- nvinfo : EIATTR_MIN_STACK_SIZE
	.align		4
.L_162:
        /*0390*/ 	.byte	0x04, 0x12
        /*0392*/ 	.short	(.L_164 - .L_163)
	.align		4
.L_163:
        /*0394*/ 	.word	index@(_ZN7cutlass13device_kernelIN5flash19enable_sm80_to_sm89INS1_16FlashAttnBwdSm80INS1_25CollectiveMainloopBwdSm80ILi1ELi1EN4cute5tupleIJNS5_1CILi64EEES8_NS7_ILi256EEEEEENS_6half_tEfNS_4arch4Sm80ELb0ELb0ELb1ELb0ELb0ELb0ELb0ELb0ELi2ELi4ELi2ELi2ELb0EEENS1_24CollectiveEpilogueBwdGQAISA_fSD_Li256ELb0ELb0EEENS1_19SingleTileSchedulerILb0ELb0ELb0ELi64EEEEEEEEEvNT_6ParamsE)
        /*0398*/ 	.word	0x00000000


	//----- nvinfo : EIATTR_MIN_STACK_SIZE
	.align		4
.L_164:
        /*039c*/ 	.byte	0x04, 0x12
        /*039e*/ 	.short	(.L_166 - .L_165)
	.align		4
.L_165:
        /*03a0*/ 	.word	index@(_ZN7cutlass13device_kernelIN5flash19enable_sm80_to_sm89INS1_16FlashAttnBwdSm80INS1_25CollectiveMainloopBwdSm80ILi1ELi1EN4cute5tupleIJNS5_1CILi64EEES8_NS7_ILi256EEEEEENS_6half_tEfNS_4arch4Sm80ELb0ELb0ELb1ELb1ELb0ELb0ELb0ELb0ELi2ELi4ELi2ELi2ELb0EEENS1_21CollectiveEpilogueBwdISA_SB_SD_Li256ELb1ELb0ELi4EEENS1_19SingleTileSchedulerILb1ELb0ELb0ELi64EEEEEEEEEvNT_6ParamsE)
        /*03a4*/ 	.word	0x00000000


	//----- nvinfo : EIATTR_MIN_STACK_SIZE
	.align		4
.L_166:
        /*03a8*/ 	.byte	0x04, 0x12
        /*03aa*/ 	.short	(.L_168 - .L_167)
	.align		4
.L_167:
        /*03ac*/ 	.word	index@(_ZN7cutlass13device_kernelIN5flash19enable_sm80_to_sm89INS1_16FlashAttnBwdSm80INS1_25CollectiveMainloopBwdSm80ILi1ELi1EN4cute5tupleIJNS5_1CILi64EEES8_NS7_ILi256EEEEEENS_6half_tEfNS_4arch4Sm80ELb0ELb0ELb1ELb1ELb0ELb0ELb0ELb0ELi2ELi4ELi2ELi2ELb0EEENS1_24CollectiveEpilogueBwdGQAISA_fSD_Li256ELb1ELb0EEENS1_19SingleTileSchedulerILb1ELb0ELb0ELi64EEEEEEEEEvNT_6ParamsE)
        /*03b0*/ 	.word	0x00000000


	//----- nvinfo : EIATTR_MIN_STACK_SIZE
	.align		4
.L_168:
        /*03b4*/ 	.byte	0x04, 0x12
        /*03b6*/ 	.short	(.L_170 - .L_169)
	.align		4
.L_169:
        /*03b8*/ 	.word	index@(_ZN7cutlass13device_kernelIN5flash19enable_sm80_to_sm89INS1_16FlashAttnBwdSm80INS1_25CollectiveMainloopBwdSm80ILi1ELi1EN4cute5tupleIJNS5_1CILi64EEES8_NS7_ILi256EEEEEENS_6half_tEfNS_4arch4Sm80ELb0ELb1ELb1ELb0ELb0ELb0ELb0ELb0ELi2ELi4ELi2ELi2ELb0EEENS1_21CollectiveEpilogueBwdISA_SB_SD_Li256ELb0ELb0ELi4EEENS1_19SingleTileSchedulerILb0ELb0ELb0ELi64EEEEEEEEEvNT_6ParamsE)
        /*03bc*/ 	.word	0x00000000


	//----- nvinfo : EIATTR_MIN_STACK_SIZE
	.align		4
.L_170:
        /*03c0*/ 	.byte	0x04, 0x12
        /*03c2*/ 	.short	(.L_172 - .L_171)
	.align		4
.L_171:
        /*03c4*/ 	.word	index@(_ZN7cutlass13device_kernelIN5flash19enable_sm80_to_sm89INS1_16FlashAttnBwdSm80INS1_25CollectiveMainloopBwdSm80ILi1ELi1EN4cute5tupleIJNS5_1CILi64EEES8_NS7_ILi256EEEEEENS_6half_tEfNS_4arch4Sm80ELb0ELb1ELb1ELb0ELb0ELb0ELb0ELb0ELi2ELi4ELi2ELi2ELb0EEENS1_24CollectiveEpilogueBwdGQAISA_fSD_Li256ELb0ELb0EEENS1_19SingleTileSchedulerILb0ELb0ELb0ELi64EEEEEEEEEvNT_6ParamsE)
        /*03c8*/ 	.word	0x00000000


	//----- nvinfo : EIATTR_MIN_STACK_SIZE
	.align		4
.L_172:
        /*03cc*/ 	.byte	0x04, 0x12
        /*03ce*/ 	.short	(.L_174 - .L_173)
	.align		4
.L_173:
        /*03d0*/ 	.word	index@(_ZN7cutlass13device_kernelIN5flash19enable_sm80_to_sm89INS1_16FlashAttnBwdSm80INS1_25CollectiveMainloopBwdSm80ILi1ELi1EN4cute5tupleIJNS5_1CILi64EEES8_NS7_ILi256EEEEEENS_6half_tEfNS_4arch4Sm80ELb0ELb1ELb1ELb1ELb0ELb0ELb0ELb0ELi2ELi4ELi2ELi2ELb0EEENS1_21CollectiveEpilogueBwdISA_SB_SD_Li256ELb1ELb0ELi4EEENS1_19SingleTileSchedulerILb1ELb0ELb0ELi64EEEEEEEEEvNT_6ParamsE)
        /*03d4*/ 	.word	0x00000000


	//----- nvinfo : EIATTR_MIN_STACK_SIZE
	.align		4
.L_174:
        /*03d8*/ 	.byte	0x04, 0x12
        /*03da*/ 	.short	(.L_176 - .L_175)
	.align		4
.L_175:
        /*03dc*/ 	.word	index@(_ZN7cutlass13device_kernelIN5flash19enable_sm80_to_sm89INS1_16FlashAttnBwdSm80INS1_25CollectiveMainloopBwdSm80ILi1ELi1EN4cute5tupleIJNS5_1CILi64EEES8_NS7_ILi256EEEEEENS_6half_tEfNS_4arch4Sm80ELb0ELb1ELb1ELb1ELb0ELb0ELb0ELb0ELi2ELi4ELi2ELi2ELb0EEENS1_24CollectiveEpilogueBwdGQAISA_fSD_Li256ELb1ELb0EEENS1_19SingleTileSchedulerILb1ELb0ELb0ELi64EEEEEEEEEvNT_6ParamsE)
        /*03e0*/ 	.word	0x00000000


	//----- nvinfo : EIATTR_MIN_STACK_SIZE
	.align		4
.L_176:
        /*03e4*/ 	.byte	0x04, 0x12
        /*03e6*/ 	.short	(.L_178 - .L_177)
	.align		4
.L_177:
        /*03e8*/ 	.word	index@(_ZN7cutlass13device_kernelIN5flash19enable_sm80_to_sm89INS1_16FlashAttnBwdSm80INS1_25CollectiveMainloopBwdSm80ILi1ELi1EN4cute5tupleIJNS5_1CILi64EEES8_NS7_ILi256EEEEEENS_6half_tEfNS_4arch4Sm80ELb1ELb0ELb1ELb0ELb0ELb0ELb0ELb0ELi2ELi4ELi2ELi2ELb0EEENS1_21CollectiveEpilogueBwdISA_SB_SD_Li256ELb0ELb0ELi4EEENS1_25SingleTileBwdLPTSchedulerILb0ELi64ELb0EEEEEEEEEvNT_6ParamsE)
        /*03ec*/ 	.word	0x00000000


	//----- nvinfo : EIATTR_MIN_STACK_SIZE
	.align		4
.L_178:
        /*03f0*/ 	.byte	0x04, 0x12
        /*03f2*/ 	.short	(.L_180 - .L_179)
	.align		4
.L_179:
        /*03f4*/ 	.word	index@(_ZN7cutlass13device_kernelIN5flash19enable_sm80_to_sm89INS1_16FlashAttnBwdSm80INS1_25CollectiveMainloopBwdSm80ILi1ELi1EN4cute5tupleIJNS5_1CILi64EEES8_NS7_ILi256EEEEEENS_6half_tEfNS_4arch4Sm80ELb1ELb0ELb1ELb0ELb0ELb0ELb0ELb0ELi2ELi4ELi2ELi2ELb0EEENS1_24CollectiveEpilogueBwdGQAISA_fSD_Li256ELb0ELb0EEENS1_25SingleTileBwdLPTSchedulerILb0ELi64ELb0EEEEEEEEEvNT_6ParamsE)
        /*03f8*/ 	.word	0x00000000


	//----- nvinfo : EIATTR_MIN_STACK_SIZE
	.align		4
.L_180:
        /*03fc*/ 	.byte	0x04, 0x12
        /*03fe*/ 	.short	(.L_182 - .L_181)
	.align		4
.L_181:
        /*0400*/ 	.word	index@(_ZN7cutlass13device_kernelIN5flash22FlashAttnBwdPreprocessIN4cute5tupleIJNS3_1CILi64EEENS5_ILi256EEEEEENS_6half_tEfNS_4arch4Sm80ELb1ELb0EEEEEvNT_6ParamsE)
        /*0404*/ 	.word	0x00000000


	//----- nvinfo : EIATTR_MIN_STACK_SIZE
	.align		4
.L_182:
        /*0408*/ 	.byte	0x04, 0x12
        /*040a*/ 	.short	(.L_184 - .L_183)
	.align		4
.L_183:
        /*040c*/ 	.word	index@(_ZN7cutlass13device_kernelIN5flash19enable_sm80_to_sm89INS1_16FlashAttnBwdSm80INS1_25CollectiveMainloopBwdSm80ILi1ELi1EN4cute5tupleIJNS5_1CILi64EEES8_NS7_ILi256EEEEEENS_6half_tEfNS_4arch4Sm80ELb1ELb0ELb1ELb1ELb0ELb0ELb0ELb0ELi2ELi4ELi2ELi2ELb0EEENS1_21CollectiveEpilogueBwdISA_SB_SD_Li256ELb1ELb0ELi4EEENS1_25SingleTileBwdLPTSchedulerILb1ELi64ELb0EEEEEEEEEvNT_6ParamsE)
        /*0410*/ 	.word	0x00000000


	//----- nvinfo : EIATTR_MIN_STACK_SIZE
	.align		4
.L_184:
        /*0414*/ 	.byte	0x04, 0x12
        /*0416*/ 	.short	(.L_186 - .L_185)
	.align		4
.L_185:
        /*0418*/ 	.word	index@(_ZN7cutlass13device_kernelIN5flash32FlashAttnBwdPostprocessConvertdQIN4cute5tupleIJNS3_1CILi64EEENS5_ILi256EEEEEENS_6half_tEfNS_4arch4Sm80ELi256ENS3_8TiledMMAINS3_8MMA_AtomIJNS3_28SM80_16x8x16_F32F16F16F32_TNEEEENS3_6LayoutINS4_IJNS5_ILi2EEENS5_ILi4EEENS5_ILi1EEEEEENS4_IJSJ_SH_NS5_ILi0EEEEEEEENS4_IJNS5_ILi32EEES6_NS5_ILi16EEEEEEEELb0EEEEEvNT_6ParamsE)
        /*041c*/ 	.word	0x00000000


	//----- nvinfo : EIATTR_MIN_STACK_SIZE
	.align		4
.L_186:
        /*0420*/ 	.byte	0x04, 0x12
        /*0422*/ 	.short	(.L_188 - .L_187)
	.align		4
.L_187:
        /*0424*/ 	.word	index@(_ZN7cutlass13device_kernelIN5flash19enable_sm80_to_sm89INS1_16FlashAttnBwdSm80INS1_25CollectiveMainloopBwdSm80ILi1ELi1EN4cute5tupleIJNS5_1CILi64EEES8_NS7_ILi256EEEEEENS_6half_tEfNS_4arch4Sm80ELb1ELb0ELb1ELb1ELb0ELb0ELb0ELb0ELi2ELi4ELi2ELi2ELb0EEENS1_24CollectiveEpilogueBwdGQAISA_fSD_Li256ELb1ELb0EEENS1_25SingleTileBwdLPTSchedulerILb1ELi64ELb0EEEEEEEEEvNT_6ParamsE)
        /*0428*/ 	.word	0x00000000


	//----- nvinfo : EIATTR_MIN_STACK_SIZE
	.align		4
.L_188:
        /*042c*/ 	.byte	0x04, 0x12
        /*042e*/ 	.short	(.L_190 - .L_189)
	.align		4
.L_189:
        /*0430*/ 	.word	index@(_ZN7cutlass13device_kernelIN5flash22FlashAttnBwdPreprocessIN4cute5tupleIJNS3_1CILi64EEENS5_ILi256EEEEEENS_6half_tEfNS_4arch4Sm80ELb1ELb1EEEEEvNT_6ParamsE)
        /*0434*/ 	.word	0x00000000
.L_190:


//--------------------- .nv.compat                --------------------------
	.section	.nv.compat,"",@"SHT_CUDA_COMPAT_INFO"
	.align	4
        /*0000*/ 	.byte	0x02, 0x09, 0x01, 0x00, 0x02, 0x02, 0x01, 0x00, 0x02, 0x05, 0x05, 0x00, 0x03, 0x07, 0x01, 0x01
        /*0010*/ 	.byte	0x02, 0x03, 0x00, 0x00, 0x02, 0x06, 0x01, 0x00, 0x04, 0x0b, 0x08, 0x00, 0x01, 0x00, 0x00, 0x00
        /*0020*/ 	.byte	0x00, 0x00, 0x00, 0x00


//--------------------- .nv.info._ZN7cutlass13device_kernelIN5flash19enable_sm80_to_sm89INS1_16FlashAttnBwdSm80INS1_25CollectiveMainloopBwdSm80ILi1ELi1EN4cute5tupleIJNS5_1CILi32EEENS7_ILi64EEENS7_ILi256EEEEEENS_6half_tEfNS_4arch4Sm80ELb0ELb0ELb1ELb0ELb0ELb0ELb0ELb0ELi2ELi2ELi2ELi1ELb1EEENS1_21CollectiveEpilogueBwdISB_SC_SE_Li256ELb0ELb0ELi4EEENS1_19SingleTileSchedulerILb0ELb0ELb0ELi64EEEEEEEEEvNT_6ParamsE --------------------------
	.section	.nv.info._ZN7cutlass13device_kernelIN5flash19enable_sm80_to_sm89INS1_16FlashAttnBwdSm80INS1_25CollectiveMainloopBwdSm80ILi1ELi1EN4cute5tupleIJNS5_1CILi32EEENS7_ILi64EEENS7_ILi256EEEEEENS_6half_tEfNS_4arch4Sm80ELb0ELb0ELb1ELb0ELb0ELb0ELb0ELb0ELi2ELi2ELi2ELi1ELb1EEENS1_21CollectiveEpilogueBwdISB_SC_SE_Li256ELb0ELb0ELi4EEENS1_19SingleTileSchedulerILb0ELb0ELb0ELi64EEEEEEEEEvNT_6ParamsE,"",@"SHT_CUDA_INFO"
	.sectionflags	@""
	.align	4


	//----- nvinfo : EIATTR_CUDA_API_VERSION
	.align		4
        /*0000*/ 	.byte	0x04, 0x37
        /*0002*/ 	.short	(.L_192 - .L_191)
.L_191:
        /*0004*/ 	.word	0x00000082


	//----- nvinfo : EIATTR_KPARAM_INFO
	.align		4
.L_192:
        /*0008*/ 	.byte	0x04, 0x17
        /*000a*/ 	.short	(.L_194 - .L_193)
.L_193:
        /*000c*/ 	.word	0x00000000
        /*0010*/ 	.short	0x0000
        /*0012*/ 	.short	0x0000
        /*0014*/ 	.byte	0x00, 0xf0, 0xc1, 0x09


	//----- nvinfo : EIATTR_SPARSE_MMA_MASK
	.align		4
.L_194:
        /*0018*/ 	.byte	0x03, 0x50
        /*001a*/ 	.short	0x0000


	//----- nvinfo : EIATTR_MAXREG_COUNT
	.align		4
        /*001c*/ 	.byte	0x03, 0x1b
        /*001e*/ 	.short	0x00ff


	//----- nvinfo : EIATTR_MERCURY_ISA_VERSION
	.align		4
        /*0020*/ 	.byte	0x03, 0x5f
        /*0022*/ 	.short	0x0101


	//----- nvinfo : EIATTR_VRC_CTA_INIT_COUNT
	.align		4
        /*0024*/ 	.byte	0x02, 0x4a
	.zero		1
	.zero		1


	//----- nvinfo : EIATTR_EXIT_INSTR_OFFSETS
	.align		4
        /*0028*/ 	.byte	0x04, 0x1c
        /*002a*/ 	.short	(.L_196 - .L_195)


	//   ....[0]....
.L_195:
        /*002c*/ 	.word	0x00000010


	//----- nvinfo : EIATTR_MAX_THREADS
	.align		4
.L_196:
        /*0030*/ 	.byte	0x04, 0x05
        /*0032*/ 	.short	(.L_198 - .L_197)
.L_197:
        /*0034*/ 	.word	0x00000100
        /*0038*/ 	.word	0x00000001
        /*003c*/ 	.word	0x00000001


	//----- nvinfo : EIATTR_CBANK_PARAM_SIZE
	.align		4
.L_198:
        /*0040*/ 	.byte	0x03, 0x19
        /*0042*/ 	.short	0x0270


	//----- nvinfo : EIATTR_PARAM_CBANK
	.align		4
        /*0044*/ 	.byte	0x04, 0x0a
        /*0046*/ 	.short	(.L_200 - .L_199)
	.align		4
.L_199:
        /*0048*/ 	.word	index@(.nv.constant0._ZN7cutlass13device_kernelIN5flash19enable_sm80_to_sm89INS1_16FlashAttnBwdSm80INS1_25CollectiveMainloopBwdSm80ILi1ELi1EN4cute5tupleIJNS5_1CILi32EEENS7_ILi64EEENS7_ILi256EEEEEENS_6half_tEfNS_4arch4Sm80ELb0ELb0ELb1ELb0ELb0ELb0ELb0ELb0ELi2ELi2ELi2ELi1ELb1EEENS1_21CollectiveEpilogueBwdISB_SC_SE_Li256ELb0ELb0ELi4EEENS1_19SingleTileSchedulerILb0ELb0ELb0ELi64EEEEEEEEEvNT_6ParamsE)
        /*004c*/ 	.short	0x0380
        /*004e*/ 	.short	0x0270


	//----- nvinfo : EIATTR_SW_WAR
	.align		4
.L_200:
        /*0050*/ 	.byte	0x04, 0x36
        /*0052*/ 	.short	(.L_202 - .L_201)
.L_201:
        /*0054*/ 	.word	0x00000008
.L_202:


//--------------------- .nv.info._ZN7cutlass13device_kernelIN5flash19enable_sm80_to_sm89INS1_16FlashAttnBwdSm80INS1_25CollectiveMainloopBwdSm80ILi1ELi1EN4cute5tupleIJNS5_1CILi32EEENS7_ILi64EEENS7_ILi256EEEEEENS_6half_tEfNS_4arch4Sm80ELb0ELb0ELb1ELb0ELb0ELb0ELb0ELb0ELi2ELi2ELi2ELi1ELb1EEENS1_24CollectiveEpilogueBwdGQAISB_fSE_Li256ELb0ELb0EEENS1_19SingleTileSchedulerILb0ELb0ELb0ELi64EEEEEEEEEvNT_6ParamsE --------------------------
	.section	.nv.info._ZN7cutlass13device_kernelIN5flash19enable_sm80_to_sm89INS1_16FlashAttnBwdSm80INS1_25CollectiveMainloopBwdSm80ILi1ELi1EN4cute5tupleIJNS5_1CILi32EEENS7_ILi64EEENS7_ILi256EEEEEENS_6half_tEfNS_4arch4Sm80ELb0ELb0ELb1ELb0ELb0ELb0ELb0ELb0ELi2ELi2ELi2ELi1ELb1EEENS1_24CollectiveEpilogueBwdGQAISB_fSE_Li256ELb0ELb0EEENS1_19SingleTileSchedulerILb0ELb0ELb0ELi64EEEEEEEEEvNT_6ParamsE,"",@"SHT_CUDA_INFO"
	.sectionflags	@""
	.align	4


	//----- nvinfo : EIATTR_CUDA_API_VERSION
	.align		4
        /*0000*/ 	.byte	0x04, 0x37
        /*0002*/ 	.short	(.L_204 - .L_203)
.L_203:
        /*0004*/ 	.word	0x00000082


	//----- nvinfo : EIATTR_KPARAM_INFO
	.align		4
.L_204:
        /*0008*/ 	.byte	0x04, 0x17
        /*000a*/ 	.short	(.L_206 - .L_205)
.L_205:
        /*000c*/ 	.word	0x00000000
        /*0010*/ 	.short	0x0000
        /*0012*/ 	.short	0x0000
        /*0014*/ 	.byte	0x00, 0xf0, 0xe1, 0x09


	//----- nvinfo : EIATTR_SPARSE_MMA_MASK
	.align		4
.L_206:
        /*0018*/ 	.byte	0x03, 0x50
        /*001a*/ 	.short	0x0000


	//----- nvinfo : EIATTR_MAXREG_COUNT
	.align		4
        /*001c*/ 	.byte	0x03, 0x1b
        /*001e*/ 	.short	0x00ff


	//----- nvinfo : EIATTR_MERCURY_ISA_VERSION
	.align		4
        /*0020*/ 	.byte	0x03, 0x5f
        /*0022*/ 	.short	0x0101


	//----- nvinfo : EIATTR_VRC_CTA_INIT_COUNT
	.align		4
        /*0024*/ 	.byte	0x02, 0x4a
	.zero		1
	.zero		1


	//----- nvinfo : EIATTR_EXIT_INSTR_OFFSETS
	.align		4
        /*0028*/ 	.byte	0x04, 0x1c
        /*002a*/ 	.short	(.L_208 - .L_207)


	//   ....[0]....
.L_207:
        /*002c*/ 	.word	0x00000010


	//----- nvinfo : EIATTR_MAX_THREADS
	.align		4
.L_208:
        /*0030*/ 	.byte	0x04, 0x05
        /*0032*/ 	.short	(.L_210 - .L_209)
.L_209:
        /*0034*/ 	.word	0x00000100
        /*0038*/ 	.word	0x00000001
        /*003c*/ 	.word	0x00000001


	//----- nvinfo : EIATTR_CBANK_PARAM_SIZE
	.align		4
.L_210:
        /*0040*/ 	.byte	0x03, 0x19
        /*0042*/ 	.short	0x0278


	//----- nvinfo : EIATTR_PARAM_CBANK
	.align		4
        /*0044*/ 	.byte	0x04, 0x0a
        /*0046*/ 	.short	(.L_212 - .L_211)
	.align		4
.L_211:
        /*0048*/ 	.word	index@(.nv.constant0._ZN7cutlass13device_kernelIN5flash19enable_sm80_to_sm89INS1_16FlashAttnBwdSm80INS1_25CollectiveMainloopBwdSm80ILi1ELi1EN4cute5tupleIJNS5_1CILi32EEENS7_ILi64EEENS7_ILi256EEEEEENS_6half_tEfNS_4arch4Sm80ELb0ELb0ELb1ELb0ELb0ELb0ELb0ELb0ELi2ELi2ELi2ELi1ELb1EEENS1_24CollectiveEpilogueBwdGQAISB_fSE_Li256ELb0ELb0EEENS1_19SingleTileSchedulerILb0ELb0ELb0ELi64EEEEEEEEEvNT_6ParamsE)
        /*004c*/ 	.short	0x0380
        /*004e*/ 	.short	0x0278


	//----- nvinfo : EIATTR_SW_WAR
	.align		4
.L_212:
        /*0050*/ 	.byte	0x04, 0x36
        /*0052*/ 	.short	(.L_214 - .L_213)
.L_213:
        /*0054*/ 	.word	0x00000008
.L_214:


//--------------------- .nv.info._ZN7cutlass13device_kernelIN5flash19enable_sm80_to_sm89INS1_16FlashAttnBwdSm80INS1_25CollectiveMainloopBwdSm80ILi1ELi1EN4cute5tupleIJNS5_1CILi32EEENS7_ILi64EEENS7_ILi256EEEEEENS_6half_tEfNS_4arch4Sm80ELb0ELb0ELb1ELb1ELb0ELb0ELb0ELb0ELi2ELi2ELi2ELi1ELb1EEENS1_21CollectiveEpilogueBwdISB_SC_SE_Li256ELb1ELb0ELi4EEENS1_19SingleTileSchedulerILb1ELb0ELb0ELi64EEEEEEEEEvNT_6ParamsE --------------------------
	.section	.nv.info._ZN7cutlass13device_kernelIN5flash19enable_sm80_to_sm89INS1_16FlashAttnBwdSm80INS1_25CollectiveMainloopBwdSm80ILi1ELi1EN4cute5tupleIJNS5_1CILi32EEENS7_ILi64EEENS7_ILi256EEEEEENS_6half_tEfNS_4arch4Sm80ELb0ELb0ELb1ELb1ELb0ELb0ELb0ELb0ELi2ELi2ELi2ELi1ELb1EEENS1_21CollectiveEpilogueBwdISB_SC_SE_Li256ELb1ELb0ELi4EEENS1_19SingleTileSchedulerILb1ELb0ELb0ELi64EEEEEEEEEvNT_6ParamsE,"",@"SHT_CUDA_INFO"
	.sectionflags	@""
	.align	4


	//----- nvinfo : EIATTR_CUDA_API_VERSION
	.align		4
        /*0000*/ 	.byte	0x04, 0x37
        /*0002*/ 	.short	(.L_216 - .L_215)
.L_215:
        /*0004*/ 	.word	0x00000082


	//----- nvinfo : EIATTR_KPARAM_INFO
	.align		4
.L_216:
        /*0008*/ 	.byte	0x04, 0x17
        /*000a*/ 	.short	(.L_218 - .L_217)
.L_217:
        /*000c*/ 	.word	0x00000000
        /*0010*/ 	.short	0x0000
        /*0012*/ 	.short	0x0000
        /*0014*/ 	.byte	0x00, 0xf0, 0xc1, 0x09


	//----- nvinfo : EIATTR_SPARSE_MMA_MASK
	.align		4
.L_218:
        /*0018*/ 	.byte	0x03, 0x50
        /*001a*/ 	.short	0x0000


	//----- nvinfo : EIATTR_MAXREG_COUNT
	.align		4
        /*001c*/ 	.byte	0x03, 0x1b
        /*001e*/ 	.short	0x00ff


	//----- nvinfo : EIATTR_MERCURY_ISA_VERSION
	.align		4
        /*0020*/ 	.byte	0x03, 0x5f
        /*0022*/ 	.short	0x0101


	//----- nvinfo : EIATTR_VRC_CTA_INIT_COUNT
	.align		4
        /*0024*/ 	.byte	0x02, 0x4a
	.zero		1
	.zero		1


	//----- nvinfo : EIATTR_EXIT_INSTR_OFFSETS
	.align		4
        /*0028*/ 	.byte	0x04, 0x1c
        /*002a*/ 	.short	(.L_220 - .L_219)


	//   ....[0]....
.L_219:
        /*002c*/ 	.word	0x00000010


	//----- nvinfo : EIATTR_MAX_THREADS
	.align		4
.L_220:
        /*0030*/ 	.byte	0x04, 0x05
        /*0032*/ 	.short	(.L_222 - .L_221)
.L_221:
        /*0034*/ 	.word	0x00000100
        /*0038*/ 	.word	0x00000001
        /*003c*/ 	.word	0x00000001


	//----- nvinfo : EIATTR_CBANK_PARAM_SIZE
	.align		4
.L_222:
        /*0040*/ 	.byte	0x03, 0x19
        /*0042*/ 	.short	0x0270


	//----- nvinfo : EIATTR_PARAM_CBANK
	.align		4
        /*0044*/ 	.byte	0x04, 0x0a
        /*0046*/ 	.short	(.L_224 - .L_223)
	.align		4
.L_223:
        /*0048*/ 	.word	index@(.nv.constant0._ZN7cutlass13device_kernelIN5flash19enable_sm80_to_sm89INS1_16FlashAttnBwdSm80INS1_25CollectiveMainloopBwdSm80ILi1ELi1EN4cute5tupleIJNS5_1CILi32EEENS7_ILi64EEENS7_ILi256EEEEEENS_6half_tEfNS_4arch4Sm80ELb0ELb0ELb1ELb1ELb0ELb0ELb0ELb0ELi2ELi2ELi2ELi1ELb1EEENS1_21CollectiveEpilogueBwdISB_SC_SE_Li256ELb1ELb0ELi4EEENS1_19SingleTileSchedulerILb1ELb0ELb0ELi64EEEEEEEEEvNT_6ParamsE)
        /*004c*/ 	.short	0x0380
        /*004e*/ 	.short	0x0270


	//----- nvinfo : EIATTR_SW_WAR
	.align		4
.L_224:
        /*0050*/ 	.byte	0x04, 0x36
        /*0052*/ 	.short	(.L_226 - .L_225)
.L_225:
        /*0054*/ 	.word	0x00000008
.L_226:


//--------------------- .nv.info._ZN7cutlass13device_kernelIN5flash19enable_sm80_to_sm89INS1_16FlashAttnBwdSm80INS1_25CollectiveMainloopBwdSm80ILi1ELi1EN4cute5tupleIJNS5_1CILi32EEENS7_ILi64EEENS7_ILi256EEEEEENS_6half_tEfNS_4arch4Sm80ELb0ELb0ELb1ELb1ELb0ELb0ELb0ELb0ELi2ELi2ELi2ELi1ELb1EEENS1_24CollectiveEpilogueBwdGQAISB_fSE_Li256ELb1ELb0EEENS1_19SingleTileSchedulerILb1ELb0ELb0ELi64EEEEEEEEEvNT_6ParamsE --------------------------
	.section	.nv.info._ZN7cutlass13device_kernelIN5flash19enable_sm80_to_sm89INS1_16FlashAttnBwdSm80INS1_25CollectiveMainloopBwdSm80ILi1ELi1EN4cute5tupleIJNS5_1CILi32EEENS7_ILi64EEENS7_ILi256EEEEEENS_6half_tEfNS_4arch4Sm80ELb0ELb0ELb1ELb1ELb0ELb0ELb0ELb0ELi2ELi2ELi2ELi1ELb1EEENS1_24CollectiveEpilogueBwdGQAISB_fSE_Li256ELb1ELb0EEENS1_19SingleTileSchedulerILb1ELb0ELb0ELi64EEEEEEEEEvNT_6ParamsE,"",@"SHT_CUDA_INFO"
	.sectionflags	@""
	.align	4


	//----- nvinfo : EIATTR_CUDA_API_VERSION
	.align		4
        /*0000*/ 	.byte	0x04, 0x37
        /*0002*/ 	.short	(.L_228 - .L_227)
.L_227:
        /*0004*/ 	.word	0x00000082


	//----- nvinfo : EIATTR_KPARAM_INFO
	.align		4
.L_228:
        /*0008*/ 	.byte	0x04, 0x17
        /*000a*/ 	.short	(.L_230 - .L_229)
.L_229:
        /*000c*/ 	.word	0x00000000
        /*0010*/ 	.short	0x0000
        /*0012*/ 	.short	0x0000
        /*0014*/ 	.byte	0x00, 0xf0, 0xe1, 0x09


	//----- nvinfo : EIATTR_SPARSE_MMA_MASK
	.align		4
.L_230:
        /*0018*/ 	.byte	0x03, 0x50
        /*001a*/ 	.short	0x0000


	//----- nvinfo : EIATTR_MAXREG_COUNT
	.align		4
        /*001c*/ 	.byte	0x03, 0x1b
        /*001e*/ 	.short	0x00ff


	//----- nvinfo : EIATTR_MERCURY_ISA_VERSION
	.align		4
        /*0020*/ 	.byte	0x03, 0x5f
        /*0022*/ 	.short	0x0101


	//----- nvinfo : EIATTR_VRC_CTA_INIT_COUNT
	.align		4
        /*0024*/ 	.byte	0x02, 0x4a
	.zero		1
	.zero		1


	//----- nvinfo : EIATTR_EXIT_INSTR_OFFSETS
	.align		4
        /*0028*/ 	.byte	0x04, 0x1c
        /*002a*/ 	.short	(.L_232 - .L_231)


	//   ....[0]....
.L_231:
        /*002c*/ 	.word	0x00000010


	//----- nvinfo : EIATTR_MAX_THREADS
	.align		4
.L_232:
        /*0030*/ 	.byte	0x04, 0x05
        /*0032*/ 	.short	(.L_234 - .L_233)
.L_233:
        /*0034*/ 	.word	0x00000100
        /*0038*/ 	.word	0x00000001
        /*003c*/ 	.word	0x00000001


	//----- nvinfo : EIATTR_CBANK_PARAM_SIZE
	.align		4
.L_234:
        /*0040*/ 	.byte	0x03, 0x19
        /*0042*/ 	.short	0x0278


	//----- nvinfo : EIATTR_PARAM_CBANK
	.align		4
        /*0044*/ 	.byte	0x04, 0x0a
        /*0046*/ 	.short	(.L_236 - .L_235)
	.align		4
.L_235:
        /*0048*/ 	.word	index@(.nv.constant0._ZN7cutlass13device_kernelIN5flash19enable_sm80_to_sm89INS1_16FlashAttnBwdSm80INS1_25CollectiveMainloopBwdSm80ILi1ELi1EN4cute5tupleIJNS5_1CILi32EEENS7_ILi64EEENS7_ILi256EEEEEENS_6half_tEfNS_4arch4Sm80ELb0ELb0ELb1ELb1ELb0ELb0ELb0ELb0ELi2ELi2ELi2ELi1ELb1EEENS1_24CollectiveEpilogueBwdGQAISB_fSE_Li256ELb1ELb0EEENS1_19SingleTileSchedulerILb1ELb0ELb0ELi64EEEEEEEEEvNT_6ParamsE)
        /*004c*/ 	.short	0x0380
        /*004e*/ 	.short	0x0278


	//----- nvinfo : EIATTR_SW_WAR
	.align		4
.L_236:
        /*0050*/ 	.byte	0x04, 0x36
        /*0052*/ 	.short	(.L_238 - .L_237)
.L_237:
        /*0054*/ 	.word	0x00000008
.L_238:


//--------------------- .nv.info._ZN7cutlass13device_kernelIN5flash19enable_sm80_to_sm89INS1_16FlashAttnBwdSm80INS1_25CollectiveMainloopBwdSm80ILi1ELi1EN4cute5tupleIJNS5_1CILi32EEENS7_ILi64EEENS7_ILi256EEEEEENS_6half_tEfNS_4arch4Sm80ELb0ELb1ELb1ELb0ELb0ELb0ELb0ELb0ELi2ELi2ELi2ELi1ELb1EEENS1_21CollectiveEpilogueBwdISB_SC_SE_Li256ELb0ELb0ELi4EEENS1_19SingleTileSchedulerILb0ELb0ELb0ELi64EEEEEEEEEvNT_6ParamsE --------------------------
	.section	.nv.info._ZN7cutlass13device_kernelIN5flash19enable_sm80_to_sm89INS1_16FlashAttnBwdSm80INS1_25CollectiveMainloopBwdSm80ILi1ELi1EN4cute5tupleIJNS5_1CILi32EEENS7_ILi64EEENS7_ILi256EEEEEENS_6half_tEfNS_4arch4Sm80ELb0ELb1ELb1ELb0ELb0ELb0ELb0ELb0ELi2ELi2ELi2ELi1ELb1EEENS1_21CollectiveEpilogueBwdISB_SC_SE_Li256ELb0ELb0ELi4EEENS1_19SingleTileSchedulerILb0ELb0ELb0ELi64EEEEEEEEEvNT_6ParamsE,"",@"SHT_CUDA_INFO"
	.sectionflags	@""
	.align	4


	//----- nvinfo : EIATTR_CUDA_API_VERSION
	.align		4
        /*0000*/ 	.byte	0x04, 0x37
        /*0002*/ 	.short	(.L_240 - .L_239)
.L_239:
        /*0004*/ 	.word	0x00000082


	//----- nvinfo : EIATTR_KPARAM_INFO
	.align		4
.L_240:
        /*0008*/ 	.byte	0x04, 0x17
        /*000a*/ 	.short	(.L_242 - .L_241)
.L_241:
        /*000c*/ 	.word	0x00000000
        /*0010*/ 	.short	0x0000
        /*0012*/ 	.short	0x0000
        /*0014*/ 	.byte	0x00, 0xf0, 0xc1, 0x09


	//----- nvinfo : EIATTR_SPARSE_MMA_MASK
	.align		4
.L_242:
        /*0018*/ 	.byte	0x03, 0x50
        /*001a*/ 	.short	0x0000


	//----- nvinfo : EIATTR_MAXREG_COUNT
	.align		4
        /*001c*/ 	.byte	0x03, 0x1b
        /*001e*/ 	.short	0x00ff


	//----- nvinfo : EIATTR_MERCURY_ISA_VERSION
	.align		4
        /*0020*/ 	.byte	0x03, 0x5f
        /*0022*/ 	.short	0x0101


	//----- nvinfo : EIATTR_VRC_CTA_INIT_COUNT
	.align		4
        /*0024*/ 	.byte	0x02, 0x4a
	.zero		1
	.zero		1


	//----- nvinfo : EIATTR_EXIT_INSTR_OFFSETS
	.align		4
        /*0028*/ 	.byte	0x04, 0x1c
        /*002a*/ 	.short	(.L_244 - .L_243)


	//   ....[0]....
.L_243:
        /*002c*/ 	.word	0x00000010


	//----- nvinfo : EIATTR_MAX_THREADS
	.align		4
.L_244:
        /*0030*/ 	.byte	0x04, 0x05
        /*0032*/ 	.short	(.L_246 - .L_245)
.L_245:
        /*0034*/ 	.word	0x00000100
        /*0038*/ 	.word	0x00000001
        /*003c*/ 	.word	0x00000001


	//----- nvinfo : EIATTR_CBANK_PARAM_SIZE
	.align		4
.L_246:
        /*0040*/ 	.byte	0x03, 0x19
        /*0042*/ 	.short	0x0270


	//----- nvinfo : EIATTR_PARAM_CBANK
	.align		4
        /*0044*/ 	.byte	0x04, 0x0a
        /*0046*/ 	.short	(.L_248 - .L_247)
	.align		4
.L_247:
        /*0048*/ 	.word	index@(.nv.constant0._ZN7cutlass13device_kernelIN5flash19enable_sm80_to_sm89INS1_16FlashAttnBwdSm80INS1_25CollectiveMainloopBwdSm80ILi1ELi1EN4cute5tupleIJNS5_1CILi32EEENS7_ILi64EEENS7_ILi256EEEEEENS_6half_tEfNS_4arch4Sm80ELb0ELb1ELb1ELb0ELb0ELb0ELb0ELb0ELi2ELi2ELi2ELi1ELb1EEENS1_21CollectiveEpilogueBwdISB_SC_SE_Li256ELb0ELb0ELi4EEENS1_19SingleTileSchedulerILb0ELb0ELb0ELi64EEEEEEEEEvNT_6ParamsE)
        /*004c*/ 	.short	0x0380
        /*004e*/ 	.short	0x0270


	//----- nvinfo : EIATTR_SW_WAR
	.align		4
.L_248:
        /*0050*/ 	.byte	0x04, 0x36
        /*0052*/ 	.short	(.L_250 - .L_249)
.L_249:
        /*0054*/ 	.word	0x00000008
.L_250:


//--------------------- .nv.info._ZN7cutlass13device_kernelIN5flash19enable_sm80_to_sm89INS1_16FlashAttnBwdSm80INS1_25CollectiveMainloopBwdSm80ILi1ELi1EN4cute5tupleIJNS5_1CILi32EEENS7_ILi64EEENS7_ILi256EEEEEENS_6half_tEfNS_4arch4Sm80ELb0ELb1ELb1ELb0ELb0ELb0ELb0ELb0ELi2ELi2ELi2ELi1ELb1EEENS1_24CollectiveEpilogueBwdGQAISB_fSE_Li256ELb0ELb0EEENS1_19SingleTileSchedulerILb0ELb0ELb0ELi64EEEEEEEEEvNT_6ParamsE --------------------------
	.section	.nv.info._ZN7cutlass13device_kernelIN5flash19enable_sm80_to_sm89INS1_16FlashAttnBwdSm80INS1_25CollectiveMainloopBwdSm80ILi1ELi1EN4cute5tupleIJNS5_1CILi32EEENS7_ILi64EEENS7_ILi256EEEEEENS_6half_tEfNS_4arch4Sm80ELb0ELb1ELb1ELb0ELb0ELb0ELb0ELb0ELi2ELi2ELi2ELi1ELb1EEENS1_24CollectiveEpilogueBwdGQAISB_fSE_Li256ELb0ELb0EEENS1_19SingleTileSchedulerILb0ELb0ELb0ELi64EEEEEEEEEvNT_6ParamsE,"",@"SHT_CUDA_INFO"
	.sectionflags	@""
	.align	4


	//----- nvinfo : EIATTR_CUDA_API_VERSION
	.align		4
        /*0000*/ 	.byte	0x04, 0x37
        /*0002*/ 	.short	(.L_252 - .L_251)
.L_251:
        /*0004*/ 	.word	0x00000082


	//----- nvinfo : EIATTR_KPARAM_INFO
	.align		4
.L_252:
        /*0008*/ 	.byte	0x04, 0x17
        /*000a*/ 	.short	(.L_254 - .L_253)
.L_253:
        /*000c*/ 	.word	0x00000000
        /*0010*/ 	.short	0x0000
        /*0012*/ 	.short	0x0000
        /*0014*/ 	.byte	0x00, 0xf0, 0xe1, 0x09


	//----- nvinfo : EIATTR_SPARSE_MMA_MASK
	.align		4
.L_254:
        /*0018*/ 	.byte	0x03, 0x50
        /*001a*/ 	.short	0x0000


	//----- nvinfo : EIATTR_MAXREG_COUNT
	.align		4
        /*001c*/ 	.byte	0x03, 0x1b
        /*001e*/ 	.short	0x00ff


	//----- nvinfo : EIATTR_MERCURY_ISA_VERSION
	.align		4
        /*0020*/ 	.byte	0x03, 0x5f
        /*0022*/ 	.short	0x0101


	//----- nvinfo : EIATTR_VRC_CTA_INIT_COUNT
	.align		4
        /*0024*/ 	.byte	0x02, 0x4a
	.zero		1
	.zero		1


	//----- nvinfo : EIATTR_EXIT_INSTR_OFFSETS
	.align		4
        /*0028*/ 	.byte	0x04, 0x1c
        /*002a*/ 	.short	(.L_256 - .L_255)


	//   ....[0]....
.L_255:
        /*002c*/ 	.word	0x00000010


	//----- nvinfo : EIATTR_MAX_THREADS
	.align		4
.L_256:
        /*0030*/ 	.byte	0x04, 0x05
        /*0032*/ 	.short	(.L_258 - .L_257)
.L_257:
        /*0034*/ 	.word	0x00000100
        /*0038*/ 	.word	0x00000001
        /*003c*/ 	.word	0x00000001


	//----- nvinfo : EIATTR_CBANK_PARAM_SIZE
	.align		4
.L_258:
        /*0040*/ 	.byte	0x03, 0x19
        /*0042*/ 	.short	0x0278


	//----- nvinfo : EIATTR_PARAM_CBANK
	.align		4
        /*0044*/ 	.byte	0x04, 0x0a
        /*0046*/ 	.short	(.L_260 - .L_259)
	.align		4
.L_259:
        /*0048*/ 	.word	index@(.nv.constant0._ZN7cutlass13device_kernelIN5flash19enable_sm80_to_sm89INS1_16FlashAttnBwdSm80INS1_25CollectiveMainloopBwdSm80ILi1ELi1EN4cute5tupleIJNS5_1CILi32EEENS7_ILi64EEENS7_ILi256EEEEEENS_6half_tEfNS_4arch4Sm80ELb0ELb1ELb1ELb0ELb0ELb0ELb0ELb0ELi2ELi2ELi2ELi1ELb1EEENS1_24CollectiveEpilogueBwdGQAISB_fSE_Li256ELb0ELb0EEENS1_19SingleTileSchedulerILb0ELb0ELb0ELi64EEEEEEEEEvNT_6ParamsE)
        /*004c*/ 	.short	0x0380
        /*004e*/ 	.short	0x0278


	//----- nvinfo : EIATTR_SW_WAR
	.align		4
.L_260:
        /*0050*/ 	.byte	0x04, 0x36
        /*0052*/ 	.short	(.L_262 - .L_261)
.L_261:
        /*0054*/ 	.word	0x00000008
.L_262:


//--------------------- .nv.info._ZN7cutlass13device_kernelIN5flash19enable_sm80_to_sm89INS1_16FlashAttnBwdSm80INS1_25CollectiveMainloopBwdSm80ILi1ELi1EN4cute5tupleIJNS5_1CILi32EEENS7_ILi64EEENS7_ILi256EEEEEENS_6half_tEfNS_4arch4Sm80ELb0ELb1ELb1ELb1ELb0ELb0ELb0ELb0ELi2ELi2ELi2ELi1ELb1EEENS1_21CollectiveEpilogueBwdISB_SC_SE_Li256ELb1ELb0ELi4EEENS1_19SingleTileSchedulerILb1ELb0ELb0ELi64EEEEEEEEEvNT_6ParamsE --------------------------
	.section	.nv.info._ZN7cutlass13device_kernelIN5flash19enable_sm80_to_sm89INS1_16FlashAttnBwdSm80INS1_25CollectiveMainloopBwdSm80ILi1ELi1EN4cute5tupleIJNS5_1CILi32EEENS7_ILi64EEENS7_ILi256EEEEEENS_6half_tEfNS_4arch4Sm80ELb0ELb1ELb1ELb1ELb0ELb0ELb0ELb0ELi2ELi2ELi2ELi1ELb1EEENS1_21CollectiveEpilogueBwdISB_SC_SE_Li256ELb1ELb0ELi4EEENS1_19SingleTileSchedulerILb1ELb0ELb0ELi64EEEEEEEEEvNT_6ParamsE,"",@"SHT_CUDA_INFO"
	.sectionflags	@""
	.align	4


	//----- nvinfo : EIATTR_CUDA_API_VERSION
	.align		4
        /*0000*/ 	.byte	0x04, 0x37
        /*0002*/ 	.short	(.L_264 - .L_263)
.L_263:
        /*0004*/ 	.word	0x00000082


	//----- nvinfo : EIATTR_KPARAM_INFO
	.align		4
.L_264:
        /*0008*/ 	.byte	0x04, 0x17
        /*000a*/ 	.short	(.L_266 - .L_265)
.L_265:
        /*000c*/ 	.word	0x00000000
        /*0010*/ 	.short	0x0000
        /*0012*/ 	.short	0x0000
        /*0014*/ 	.byte	0x00, 0xf0, 0xc1, 0x09


	//----- nvinfo : EIATTR_SPARSE_MMA_MASK
	.align		4
.L_266:
        /*0018*/ 	.byte	0x03, 0x50
        /*001a*/ 	.short	0x0000


	//----- nvinfo : EIATTR_MAXREG_COUNT
	.align		4
        /*001c*/ 	.byte	0x03, 0x1b
        /*001e*/ 	.short	0x00ff


	//----- nvinfo : EIATTR_MERCURY_ISA_VERSION
	.align		4
        /*0020*/ 	.byte	0x03, 0x5f
        /*0022*/ 	.short	0x0101


	//----- nvinfo : EIATTR_VRC_CTA_INIT_COUNT
	.align		4
        /*0024*/ 	.byte	0x02, 0x4a
	.zero		1
	.zero		1


	//----- nvinfo : EIATTR_EXIT_INSTR_OFFSETS
	.align		4
        /*0028*/ 	.byte	0x04, 0x1c
        /*002a*/ 	.short	(.L_268 - .L_267)


	//   ....[0]....
.L_267:
        /*002c*/ 	.word	0x00000010


	//----- nvinfo : EIATTR_MAX_THREADS
	.align		4
.L_268:
        /*0030*/ 	.byte	0x04, 0x05
        /*0032*/ 	.short	(.L_270 - .L_269)
.L_269:
        /*0034*/ 	.word	0x00000100
        /*0038*/ 	.word	0x00000001
        /*003c*/ 	.word	0x00000001


	//----- nvinfo : EIATTR_CBANK_PARAM_SIZE
	.align		4
.L_270:
        /*0040*/ 	.byte	0x03, 0x19
        /*0042*/ 	.short	0x0270


	//----- nvinfo : EIATTR_PARAM_CBANK
	.align		4
        /*0044*/ 	.byte	0x04, 0x0a
        /*0046*/ 	.short	(.L_272 - .L_271)
	.align		4
.L_271:
        /*0048*/ 	.word	index@(.nv.constant0._ZN7cutlass13device_kernelIN5flash19enable_sm80_to_sm89INS1_16FlashAttnBwdSm80INS1_25CollectiveMainloopBwdSm80ILi1ELi1EN4cute5tupleIJNS5_1CILi32EEENS7_ILi64EEENS7_ILi256EEEEEENS_6half_tEfNS_4arch4Sm80ELb0ELb1ELb1ELb1ELb0ELb0ELb0ELb0ELi2ELi2ELi2ELi1ELb1EEENS1_21CollectiveEpilogueBwdISB_SC_SE_Li256ELb1ELb0ELi4EEENS1_19SingleTileSchedulerILb1ELb0ELb0ELi64EEEEEEEEEvNT_6ParamsE)
        /*004c*/ 	.short	0x0380
        /*004e*/ 	.short	0x0270


	//----- nvinfo : EIATTR_SW_WAR
	.align		4
.L_272:
        /*0050*/ 	.byte	0x04, 0x36
        /*0052*/ 	.short	(.L_274 - .L_273)
.L_273:
        /*0054*/ 	.word	0x00000008
.L_274:


//--------------------- .nv.info._ZN7cutlass13device_kernelIN5flash19enable_sm80_to_sm89INS1_16FlashAttnBwdSm80INS1_25CollectiveMainloopBwdSm80ILi1ELi1EN4cute5tupleIJNS5_1CILi32EEENS7_ILi64EEENS7_ILi256EEEEEENS_6half_tEfNS_4arch4Sm80ELb0ELb1ELb1ELb1ELb0ELb0ELb0ELb0ELi2ELi2ELi2ELi1ELb1EEENS1_24CollectiveEpilogueBwdGQAISB_fSE_Li256ELb1ELb0EEENS1_19SingleTileSchedulerILb1ELb0ELb0ELi64EEEEEEEEEvNT_6ParamsE --------------------------
	.section	.nv.info._ZN7cutlass13device_kernelIN5flash19enable_sm80_to_sm89INS1_16FlashAttnBwdSm80INS1_25CollectiveMainloopBwdSm80ILi1ELi1EN4cute5tupleIJNS5_1CILi32EEENS7_ILi64EEENS7_ILi256EEEEEENS_6half_tEfNS_4arch4Sm80ELb0ELb1ELb1ELb1ELb0ELb0ELb0ELb0ELi2ELi2ELi2ELi1ELb1EEENS1_24CollectiveEpilogueBwdGQAISB_fSE_Li256ELb1ELb0EEENS1_19SingleTileSchedulerILb1ELb0ELb0ELi64EEEEEEEEEvNT_6ParamsE,"",@"SHT_CUDA_INFO"
	.sectionflags	@""
	.align	4


	//----- nvinfo : EIATTR_CUDA_API_VERSION
	.align		4
        /*0000*/ 	.byte	0x04, 0x37
        /*0002*/ 	.short	(.L_276 - .L_275)
.L_275:
        /*0004*/ 	.word	0x00000082


	//----- nvinfo : EIATTR_KPARAM_INFO
	.align		4
.L_276:
        /*0008*/ 	.byte	0x04, 0x17
        /*000a*/ 	.short	(.L_278 - .L_277)
.L_277:
        /*000c*/ 	.word	0x00000000
        /*0010*/ 	.short	0x0000
        /*0012*/ 	.short	0x0000
        /*0014*/ 	.byte	0x00, 0xf0, 0xe1, 0x09


	//----- nvinfo : EIATTR_SPARSE_MMA_MASK
	.align		4
.L_278:
        /*0018*/ 	.byte	0x03, 0x50
        /*001a*/ 	.short	0x0000


	//----- nvinfo : EIATTR_MAXREG_COUNT
	.align		4
        /*001c*/ 	.byte	0x03, 0x1b
        /*001e*/ 	.short	0x00ff


	//----- nvinfo : EIATTR_MERCURY_ISA_VERSION
	.align		4
        /*0020*/ 	.byte	0x03, 0x5f
        /*0022*/ 	.short	0x0101


	//----- nvinfo : EIATTR_VRC_CTA_INIT_COUNT
	.align		4
        /*0024*/ 	.byte	0x02, 0x4a
	.zero		1
	.zero		1


	//----- nvinfo : EIATTR_EXIT_INSTR_OFFSETS
	.align		4
        /*0028*/ 	.byte	0x04, 0x1c
        /*002a*/ 	.short	(.L_280 - .L_279)


	//   ....[0]....
.L_279:
        /*002c*/ 	.word	0x00000010


	//----- nvinfo : EIATTR_MAX_THREADS
	.align		4
.L_280:
        /*0030*/ 	.byte	0x04, 0x05
        /*0032*/ 	.short	(.L_282 - .L_281)
.L_281:
        /*0034*/ 	.word	0x00000100
        /*0038*/ 	.word	0x00000001
        /*003c*/ 	.word	0x00000001


	//----- nvinfo : EIATTR_CBANK_PARAM_SIZE
	.align		4
.L_282:
        /*0040*/ 	.byte	0x03, 0x19
        /*0042*/ 	.short	0x0278


	//----- nvinfo : EIATTR_PARAM_CBANK
	.align		4
        /*0044*/ 	.byte	0x04, 0x0a
        /*0046*/ 	.short	(.L_284 - .L_283)
	.align		4
.L_283:
        /*0048*/ 	.word	index@(.nv.constant0._ZN7cutlass13device_kernelIN5flash19enable_sm80_to_sm89INS1_16FlashAttnBwdSm80INS1_25CollectiveMainloopBwdSm80ILi1ELi1EN4cute5tupleIJNS5_1CILi32EEENS7_ILi64EEENS7_ILi256EEEEEENS_6half_tEfNS_4arch4Sm80ELb0ELb1ELb1ELb1ELb0ELb0ELb0ELb0ELi2ELi2ELi2ELi1ELb1EEENS1_24CollectiveEpilogueBwdGQAISB_fSE_Li256ELb1ELb0EEENS1_19SingleTileSchedulerILb1ELb0ELb0ELi64EEEEEEEEEvNT_6ParamsE)
        /*004c*/ 	.short	0x0380
        /*004e*/ 	.short	0x0278


	//----- nvinfo : EIATTR_SW_WAR
	.align		4
.L_284:
        /*0050*/ 	.byte	0x04, 0x36
        /*0052*/ 	.short	(.L_286 - .L_285)
.L_285:
        /*0054*/ 	.word	0x00000008
.L_286:


//--------------------- .nv.info._ZN7cutlass13device_kernelIN5flash19enable_sm80_to_sm89INS1_16FlashAttnBwdSm80INS1_25CollectiveMainloopBwdSm80ILi1ELi1EN4cute5tupleIJNS5_1CILi32EEENS7_ILi64EEENS7_ILi256EEEEEENS_6half_tEfNS_4arch4Sm80ELb1ELb0ELb1ELb0ELb0ELb0ELb0ELb0ELi2ELi2ELi2ELi1ELb1EEENS1_21CollectiveEpilogueBwdISB_SC_SE_Li256ELb0ELb0ELi4EEENS1_25SingleTileBwdLPTSchedulerILb0ELi64ELb0EEEEEEEEEvNT_6ParamsE --------------------------
	.section	.nv.info._ZN7cutlass13device_kernelIN5flash19enable_sm80_to_sm89INS1_16FlashAttnBwdSm80INS1_25CollectiveMainloopBwdSm80ILi1ELi1EN4cute5tupleIJNS5_1CILi32EEENS7_ILi64EEENS7_ILi256EEEEEENS_6half_tEfNS_4arch4Sm80ELb1ELb0ELb1ELb0ELb0ELb0ELb0ELb0ELi2ELi2ELi2ELi1ELb1EEENS1_21CollectiveEpilogueBwdISB_SC_SE_Li256ELb0ELb0ELi4EEENS1_25SingleTileBwdLPTSchedulerILb0ELi64ELb0EEEEEEEEEvNT_6ParamsE,"",@"SHT_CUDA_INFO"
	.sectionflags	@""
	.align	4


	//----- nvinfo : EIATTR_CUDA_API_VERSION
	.align		4
        /*0000*/ 	.byte	0x04, 0x37
        /*0002*/ 	.short	(.L_288 - .L_287)
.L_287:
        /*0004*/ 	.word	0x00000082


	//----- nvinfo : EIATTR_KPARAM_INFO
	.align		4
.L_288:
        /*0008*/ 	.byte	0x04, 0x17
        /*000a*/ 	.short	(.L_290 - .L_289)
.L_289:
        /*000c*/ 	.word	0x00000000
        /*0010*/ 	.short	0x0000
        /*0012*/ 	.short	0x0000
        /*0014*/ 	.byte	0x00, 0xf0, 0x21, 0x0a


	//----- nvinfo : EIATTR_SPARSE_MMA_MASK
	.align		4
.L_290:
        /*0018*/ 	.byte	0x03, 0x50
        /*001a*/ 	.short	0x0000


	//----- nvinfo : EIATTR_MAXREG_COUNT
	.align		4
        /*001c*/ 	.byte	0x03, 0x1b
        /*001e*/ 	.short	0x00ff


	//----- nvinfo : EIATTR_MERCURY_ISA_VERSION
	.align		4
        /*0020*/ 	.byte	0x03, 0x5f
        /*0022*/ 	.short	0x0101


	//----- nvinfo : EIATTR_VRC_CTA_INIT_COUNT
	.align		4
        /*0024*/ 	.byte	0x02, 0x4a
	.zero		1
	.zero		1


	//----- nvinfo : EIATTR_EXIT_INSTR_OFFSETS
	.align		4
        /*0028*/ 	.byte	0x04, 0x1c
        /*002a*/ 	.short	(.L_292 - .L_291)


	//   ....[0]....
.L_291:
        /*002c*/ 	.word	0x00000010


	//----- nvinfo : EIATTR_MAX_THREADS
	.align		4
.L_292:
        /*0030*/ 	.byte	0x04, 0x05
        /*0032*/ 	.short	(.L_294 - .L_293)
.L_293:
        /*0034*/ 	.word	0x00000100
        /*0038*/ 	.word	0x00000001
        /*003c*/ 	.word	0x00000001


	//----- nvinfo : EIATTR_CBANK_PARAM_SIZE
	.align		4
.L_294:
        /*0040*/ 	.byte	0x03, 0x19
        /*0042*/ 	.short	0x0288


	//----- nvinfo : EIATTR_PARAM_CBANK
	.align		4
        /*0044*/ 	.byte	0x04, 0x0a
        /*0046*/ 	.short	(.L_296 - .L_295)
	.align		4
.L_295:
        /*0048*/ 	.word	index@(.nv.constant0._ZN7cutlass13device_kernelIN5flash19enable_sm80_to_sm89INS1_16FlashAttnBwdSm80INS1_25CollectiveMainloopBwdSm80ILi1ELi1EN4cute5tupleIJNS5_1CILi32EEENS7_ILi64EEENS7_ILi256EEEEEENS_6half_tEfNS_4arch4Sm80ELb1ELb0ELb1ELb0ELb0ELb0ELb0ELb0ELi2ELi2ELi2ELi1ELb1EEENS1_21CollectiveEpilogueBwdISB_SC_SE_Li256ELb0ELb0ELi4EEENS1_25SingleTileBwdLPTSchedulerILb0ELi64ELb0EEEEEEEEEvNT_6ParamsE)
        /*004c*/ 	.short	0x0380
        /*004e*/ 	.short	0x0288


	//----- nvinfo : EIATTR_SW_WAR
	.align		4
.L_296:
        /*0050*/ 	.byte	0x04, 0x36
        /*0052*/ 	.short	(.L_298 - .L_297)
.L_297:
        /*0054*/ 	.word	0x00000008
.L_298:


//--------------------- .nv.info._ZN7cutlass13device_kernelIN5flash19enable_sm80_to_sm89INS1_16FlashAttnBwdSm80INS1_25CollectiveMainloopBwdSm80ILi1ELi1EN4cute5tupleIJNS5_1CILi32EEENS7_ILi64EEENS7_ILi256EEEEEENS_6half_tEfNS_4arch4Sm80ELb1ELb0ELb1ELb0ELb0ELb0ELb0ELb0ELi2ELi2ELi2ELi1ELb1EEENS1_24CollectiveEpilogueBwdGQAISB_fSE_Li256ELb0ELb0EEENS1_25SingleTileBwdLPTSchedulerILb0ELi64ELb0EEEEEEEEEvNT_6ParamsE --------------------------
	.section	.nv.info._ZN7cutlass13device_kernelIN5flash19enable_sm80_to_sm89INS1_16FlashAttnBwdSm80INS1_25CollectiveMainloopBwdSm80ILi1ELi1EN4cute5tupleIJNS5_1CILi32EEENS7_ILi64EEENS7_ILi256EEEEEENS_6half_tEfNS_4arch4Sm80ELb1ELb0ELb1ELb0ELb0ELb0ELb0ELb0ELi2ELi2ELi2ELi1ELb1EEENS1_24CollectiveEpilogueBwdGQAISB_fSE_Li256ELb0ELb0EEENS1_25SingleTileBwdLPTSchedulerILb0ELi64ELb0EEEEEEEEEvNT_6ParamsE,"",@"SHT_CUDA_INFO"
	.sectionflags	@""
	.align	4


	//----- nvinfo : EIATTR_CUDA_API_VERSION
	.align		4
        /*0000*/ 	.byte	0x04, 0x37
        /*0002*/ 	.short	(.L_300 - .L_299)
.L_299:
        /*0004*/ 	.word	0x00000082


	//----- nvinfo : EIATTR_KPARAM_INFO
	.align		4
.L_300:
        /*0008*/ 	.byte	0x04, 0x17
        /*000a*/ 	.short	(.L_302 - .L_301)
.L_301:
        /*000c*/ 	.word	0x00000000
        /*0010*/ 	.short	0x0000
        /*0012*/ 	.short	0x0000
        /*0014*/ 	.byte	0x00, 0xf0, 0x41, 0x0a


	//----- nvinfo : EIATTR_SPARSE_MMA_MASK
	.align		4
.L_302:
        /*0018*/ 	.byte	0x03, 0x50
        /*001a*/ 	.short	0x0000


	//----- nvinfo : EIATTR_MAXREG_COUNT
	.align		4
        /*001c*/ 	.byte	0x03, 0x1b
        /*001e*/ 	.short	0x00ff


	//----- nvinfo : EIATTR_MERCURY_ISA_VERSION
	.align		4
        /*0020*/ 	.byte	0x03, 0x5f
        /*0022*/ 	.short	0x0101


	//----- nvinfo : EIATTR_VRC_CTA_INIT_COUNT
	.align		4
        /*0024*/ 	.byte	0x02, 0x4a
	.zero		1
	.zero		1


	//----- nvinfo : EIATTR_EXIT_INSTR_OFFSETS
	.align		4
        /*0028*/ 	.byte	0x04, 0x1c
        /*002a*/ 	.short	(.L_304 - .L_303)


	//   ....[0]....
.L_303:
        /*002c*/ 	.word	0x00000010


	//----- nvinfo : EIATTR_MAX_THREADS
	.align		4
.L_304:
        /*0030*/ 	.byte	0x04, 0x05
        /*0032*/ 	.short	(.L_306 - .L_305)
.L_305:
        /*0034*/ 	.word	0x00000100
        /*0038*/ 	.word	0x00000001
        /*003c*/ 	.word	0x00000001


	//----- nvinfo : EIATTR_CBANK_PARAM_SIZE
	.align		4
.L_306:
        /*0040*/ 	.byte	0x03, 0x19
        /*0042*/ 	.short	0x0290


	//----- nvinfo : EIATTR_PARAM_CBANK
	.align		4
        /*0044*/ 	.byte	0x04, 0x0a
        /*0046*/ 	.short	(.L_308 - .L_307)
	.align		4
.L_307:
        /*0048*/ 	.word	index@(.nv.constant0._ZN7cutlass13device_kernelIN5flash19enable_sm80_to_sm89INS1_16FlashAttnBwdSm80INS1_25CollectiveMainloopBwdSm80ILi1ELi1EN4cute5tupleIJNS5_1CILi32EEENS7_ILi64EEENS7_ILi256EEEEEENS_6half_tEfNS_4arch4Sm80ELb1ELb0ELb1ELb0ELb0ELb0ELb0ELb0ELi2ELi2ELi2ELi1ELb1EEENS1_24CollectiveEpilogueBwdGQAISB_fSE_Li256ELb0ELb0EEENS1_25SingleTileBwdLPTSchedulerILb0ELi64ELb0EEEEEEEEEvNT_6ParamsE)
        /*004c*/ 	.short	0x0380
        /*004e*/ 	.short	0x0290


	//----- nvinfo : EIATTR_SW_WAR
	.align		4
.L_308:
        /*0050*/ 	.byte	0x04, 0x36
        /*0052*/ 	.short	(.L_310 - .L_309)
.L_309:
        /*0054*/ 	.word	0x00000008
.L_310:


//--------------------- .nv.info._ZN7cutlass13device_kernelIN5flash22FlashAttnBwdPreprocessIN4cute5tupleIJNS3_1CILi32EEENS5_ILi256EEEEEENS_6half_tEfNS_4arch4Sm80ELb1ELb0EEEEEvNT_6ParamsE --------------------------
	.section	.nv.info._ZN7cutlass13device_kernelIN5flash22FlashAttnBwdPreprocessIN4cute5tupleIJNS3_1CILi32EEENS5_ILi256EEEEEENS_6half_tEfNS_4arch4Sm80ELb1ELb0EEEEEvNT_6ParamsE,"",@"SHT_CUDA_INFO"
	.sectionflags	@""
	.align	4


	//----- nvinfo : EIATTR_CUDA_API_VERSION
	.align		4
        /*0000*/ 	.byte	0x04, 0x37
        /*0002*/ 	.short	(.L_312 - .L_311)
.L_311:
        /*0004*/ 	.word	0x00000082


	//----- nvinfo : EIATTR_KPARAM_INFO
	.align		4
.L_312:
        /*0008*/ 	.byte	0x04, 0x17
        /*000a*/ 	.short	(.L_314 - .L_313)
.L_313:
        /*000c*/ 	.word	0x00000000
        /*0010*/ 	.short	0x0000
        /*0012*/ 	.short	0x0000
        /*0014*/ 	.byte	0x00, 0xf0, 0xc1, 0x03


	//----- nvinfo : EIATTR_SPARSE_MMA_MASK
	.align		4
.L_314:
        /*0018*/ 	.byte	0x03, 0x50
        /*001a*/ 	.short	0x0000


	//----- nvinfo : EIATTR_MAXREG_COUNT
	.align		4
        /*001c*/ 	.byte	0x03, 0x1b
        /*001e*/ 	.short	0x0080


	//----- nvinfo : EIATTR_MERCURY_ISA_VERSION
	.align		4
        /*0020*/ 	.byte	0x03, 0x5f
        /*0022*/ 	.short	0x0101


	//----- nvinfo : EIATTR_COOP_GROUP_MASK_REGIDS
	.align		4
        /*0024*/ 	.byte	0x04, 0x29
        /*0026*/ 	.short	(.L_316 - .L_315)


	//   ....[0]....
.L_315:
        /*0028*/ 	.word	0xffffffff


	//   ....[1]....
        /*002c*/ 	.word	0xffffffff


	//   ....[2]....
        /*0030*/ 	.word	0xffffffff


	//   ....[3]....
        /*0034*/ 	.word	0xffffffff


	//   ....[4]....
        /*0038*/ 	.word	0xffffffff


	//   ....[5]....
        /*003c*/ 	.word	0xffffffff


	//   ....[6]....
        /*0040*/ 	.word	0xffffffff


	//   ....[7]....
        /*0044*/ 	.word	0xffffffff


	//----- nvinfo : EIATTR_COOP_GROUP_INSTR_OFFSETS
	.align		4
.L_316:
        /*0048*/ 	.byte	0x04, 0x28
        /*004a*/ 	.short	(.L_318 - .L_317)


	//   ....[0]....
.L_317:
        /*004c*/ 	.word	0x00000e70


	//   ....[1]....
        /*0050*/ 	.word	0x00000e80


	//   ....[2]....
        /*0054*/ 	.word	0x00000ec0


	//   ....[3]....
        /*0058*/ 	.word	0x00000ee0


	//   ....[4]....
        /*005c*/ 	.word	0x00000f30


	//   ....[5]....
        /*0060*/ 	.word	0x00000f40


	//   ....[6]....
        /*0064*/ 	.word	0x00000fa0


	//   ....[7]....
        /*0068*/ 	.word	0x00000fd0


	//----- nvinfo : EIATTR_VRC_CTA_INIT_COUNT
	.align		4
.L_318:
        /*006c*/ 	.byte	0x02, 0x4a
	.zero		1
	.zero		1


	//----- nvinfo : EIATTR_EXIT_INSTR_OFFSETS
	.align		4
        /*0070*/ 	.byte	0x04, 0x1c
        /*0072*/ 	.short	(.L_320 - .L_319)


	//   ....[0]....
.L_319:
        /*0074*/ 	.word	0x000013d0


	//   ....[1]....
        /*0078*/ 	.word	0x00001450


	//----- nvinfo : EIATTR_MAX_THREADS
	.align		4
.L_320:
        /*007c*/ 	.byte	0x04, 0x05
        /*007e*/ 	.short	(.L_322 - .L_321)
.L_321:
        /*0080*/ 	.word	0x00000100
        /*0084*/ 	.word	0x00000001
        /*0088*/ 	.word	0x00000001


	//----- nvinfo : EIATTR_CRS_STACK_SIZE
	.align		4
.L_322:
        /*008c*/ 	.byte	0x04, 0x1e
        /*008e*/ 	.short	(.L_324 - .L_323)
.L_323:
        /*0090*/ 	.word	0x00000000


	//----- nvinfo : EIATTR_CBANK_PARAM_SIZE
	.align		4
.L_324:
        /*0094*/ 	.byte	0x03, 0x19
        /*0096*/ 	.short	0x00f0


	//----- nvinfo : EIATTR_PARAM_CBANK
	.align		4
        /*0098*/ 	.byte	0x04, 0x0a
        /*009a*/ 	.short	(.L_326 - .L_325)
	.align		4
.L_325:
        /*009c*/ 	.word	index@(.nv.constant0._ZN7cutlass13device_kernelIN5flash22FlashAttnBwdPreprocessIN4cute5tupleIJNS3_1CILi32EEENS5_ILi256EEEEEENS_6half_tEfNS_4arch4Sm80ELb1ELb0EEEEEvNT_6ParamsE)
        /*00a0*/ 	.short	0x0380
        /*00a2*/ 	.short	0x00f0


	//----- nvinfo : EIATTR_SW_WAR
	.align		4
.L_326:
        /*00a4*/ 	.byte	0x04, 0x36
        /*00a6*/ 	.short	(.L_328 - .L_327)
.L_327:
        /*00a8*/ 	.word	0x00000008
.L_328:


//--------------------- .nv.info._ZN7cutlass13device_kernelIN5flash19enable_sm80_to_sm89INS1_16FlashAttnBwdSm80INS1_25CollectiveMainloopBwdSm80ILi1ELi1EN4cute5tupleIJNS5_1CILi32EEENS7_ILi64EEENS7_ILi256EEEEEENS_6half_tEfNS_4arch4Sm80ELb1ELb0ELb1ELb1ELb0ELb0ELb0ELb0ELi2ELi2ELi2ELi1ELb1EEENS1_21CollectiveEpilogueBwdISB_SC_SE_Li256ELb1ELb0ELi4EEENS1_25SingleTileBwdLPTSchedulerILb1ELi64ELb0EEEEEEEEEvNT_6ParamsE --------------------------
	.section	.nv.info._ZN7cutlass13device_kernelIN5flash19enable_sm80_to_sm89INS1_16FlashAttnBwdSm80INS1_25CollectiveMainloopBwdSm80ILi1ELi1EN4cute5tupleIJNS5_1CILi32EEENS7_ILi64EEENS7_ILi256EEEEEENS_6half_tEfNS_4arch4Sm80ELb1ELb0ELb1ELb1ELb0ELb0ELb0ELb0ELi2ELi2ELi2ELi1ELb1EEENS1_21CollectiveEpilogueBwdISB_SC_SE_Li256ELb1ELb0ELi4EEENS1_25SingleTileBwdLPTSchedulerILb1ELi64ELb0EEEEEEEEEvNT_6ParamsE,"",@"SHT_CUDA_INFO"
	.sectionflags	@""
	.align	4


	//----- nvinfo : EIATTR_CUDA_API_VERSION
	.align		4
        /*0000*/ 	.byte	0x04, 0x37
        /*0002*/ 	.short	(.L_330 - .L_329)
.L_329:
        /*0004*/ 	.word	0x00000082


	//----- nvinfo : EIATTR_KPARAM_INFO
	.align		4
.L_330:
        /*0008*/ 	.byte	0x04, 0x17
        /*000a*/ 	.short	(.L_332 - .L_331)
.L_331:
        /*000c*/ 	.word	0x00000000
        /*0010*/ 	.short	0x0000
        /*0012*/ 	.short	0x0000
        /*0014*/ 	.byte	0x00, 0xf0, 0x21, 0x0a


	//----- nvinfo : EIATTR_SPARSE_MMA_MASK
	.align		4
.L_332:
        /*0018*/ 	.byte	0x03, 0x50
        /*001a*/ 	.short	0x0000


	//----- nvinfo : EIATTR_MAXREG_COUNT
	.align		4
        /*001c*/ 	.byte	0x03, 0x1b
        /*001e*/ 	.short	0x00ff


	//----- nvinfo : EIATTR_MERCURY_ISA_VERSION
	.align		4
        /*0020*/ 	.byte	0x03, 0x5f
        /*0022*/ 	.short	0x0101


	//----- nvinfo : EIATTR_VRC_CTA_INIT_COUNT
	.align		4
        /*0024*/ 	.byte	0x02, 0x4a
	.zero		1
	.zero		1


	//----- nvinfo : EIATTR_EXIT_INSTR_OFFSETS
	.align		4
        /*0028*/ 	.byte	0x04, 0x1c
        /*002a*/ 	.short	(.L_334 - .L_333)


	//   ....[0]....
.L_333:
        /*002c*/ 	.word	0x00000010


	//----- nvinfo : EIATTR_MAX_THREADS
	.align		4
.L_334:
        /*0030*/ 	.byte	0x04, 0x05
        /*0032*/ 	.short	(.L_336 - .L_335)
.L_335:
        /*0034*/ 	.word	0x00000100
        /*0038*/ 	.word	0x00000001
        /*003c*/ 	.word	0x00000001


	//----- nvinfo : EIATTR_CBANK_PARAM_SIZE
	.align		4
.L_336:
        /*0040*/ 	.byte	0x03, 0x19
        /*0042*/ 	.short	0x0288


	//----- nvinfo : EIATTR_PARAM_CBANK
	.align		4
        /*0044*/ 	.byte	0x04, 0x0a
        /*0046*/ 	.short	(.L_338 - .L_337)
	.align		4
.L_337:
        /*0048*/ 	.word	index@(.nv.constant0._ZN7cutlass13device_kernelIN5flash19enable_sm80_to_sm89INS1_16FlashAttnBwdSm80INS1_25CollectiveMainloopBwdSm80ILi1ELi1EN4cute5tupleIJNS5_1CILi32EEENS7_ILi64EEENS7_ILi256EEEEEENS_6half_tEfNS_4arch4Sm80ELb1ELb0ELb1ELb1ELb0ELb0ELb0ELb0ELi2ELi2ELi2ELi1ELb1EEENS1_21CollectiveEpilogueBwdISB_SC_SE_Li256ELb1ELb0ELi4EEENS1_25SingleTileBwdLPTSchedulerILb1ELi64ELb0EEEEEEEEEvNT_6ParamsE)
        /*004c*/ 	.short	0x0380
        /*004e*/ 	.short	0x0288


	//----- nvinfo : EIATTR_SW_WAR
	.align		4
.L_338:
        /*0050*/ 	.byte	0x04, 0x36
        /*0052*/ 	.short	(.L_340 - .L_339)
.L_339:
        /*0054*/ 	.word	0x00000008
.L_340:


//--------------------- .nv.info._ZN7cutlass13device_kernelIN5flash32FlashAttnBwdPostprocessConvertdQIN4cute5tupleIJNS3_1CILi32EEENS5_ILi256EEEEEENS_6half_tEfNS_4arch4Sm80ELi256ENS3_8TiledMMAINS3_8MMA_AtomIJNS3_28SM80_16x8x16_F32F16F16F32_TNEEEENS3_6LayoutINS4_IJNS5_ILi1EEENS5_ILi8EEESH_EEENS4_IJNS5_ILi0EEESH_SK_EEEEENS4_IJNS5_ILi16EEENS5_ILi128EEESN_EEEEELb0EEEEEvNT_6ParamsE --------------------------
	.section	.nv.info._ZN7cutlass13device_kernelIN5flash32FlashAttnBwdPostprocessConvertdQIN4cute5tupleIJNS3_1CILi32EEENS5_ILi256EEEEEENS_6half_tEfNS_4arch4Sm80ELi256ENS3_8TiledMMAINS3_8MMA_AtomIJNS3_28SM80_16x8x16_F32F16F16F32_TNEEEENS3_6LayoutINS4_IJNS5_ILi1EEENS5_ILi8EEESH_EEENS4_IJNS5_ILi0EEESH_SK_EEEEENS4_IJNS5_ILi16EEENS5_ILi128EEESN_EEEEELb0EEEEEvNT_6ParamsE,"",@"SHT_CUDA_INFO"
	.sectionflags	@""
	.align	4


	//----- nvinfo : EIATTR_CUDA_API_VERSION
	.align		4
        /*0000*/ 	.byte	0x04, 0x37
        /*0002*/ 	.short	(.L_342 - .L_341)
.L_341:
        /*0004*/ 	.word	0x00000082


	//----- nvinfo : EIATTR_KPARAM_INFO
	.align		4
.L_342:
        /*0008*/ 	.byte	0x04, 0x17
        /*000a*/ 	.short	(.L_344 - .L_343)
.L_343:
        /*000c*/ 	.word	0x00000000
        /*0010*/ 	.short	0x0000
        /*0012*/ 	.short	0x0000
        /*0014*/ 	.byte	0x00, 0xf0, 0xc1, 0x01


	//----- nvinfo : EIATTR_SPARSE_MMA_MASK
	.align		4
.L_344:
        /*0018*/ 	.byte	0x03, 0x50
        /*001a*/ 	.short	0x0000


	//----- nvinfo : EIATTR_MAXREG_COUNT
	.align		4
        /*001c*/ 	.byte	0x03, 0x1b
        /*001e*/ 	.short	0x0080


	//----- nvinfo : EIATTR_NUM_BARRIERS
	.align		4
        /*0020*/ 	.byte	0x02, 0x4c
        /*0022*/ 	.byte	0x01
	.zero		1


	//----- nvinfo : EIATTR_MERCURY_ISA_VERSION
	.align		4
        /*0024*/ 	.byte	0x03, 0x5f
        /*0026*/ 	.short	0x0101


	//----- nvinfo : EIATTR_VRC_CTA_INIT_COUNT
	.align		4
        /*0028*/ 	.byte	0x02, 0x4a
	.zero		1
	.zero		1


	//----- nvinfo : EIATTR_EXIT_INSTR_OFFSETS
	.align		4
        /*002c*/ 	.byte	0x04, 0x1c
        /*002e*/ 	.short	(.L_346 - .L_345)


	//   ....[0]....
.L_345:
        /*0030*/ 	.word	0x00000280


	//   ....[1]....
        /*0034*/ 	.word	0x000010f0


	//   ....[2]....
        /*0038*/ 	.word	0x000011d0


	//----- nvinfo : EIATTR_MAX_THREADS
	.align		4
.L_346:
        /*003c*/ 	.byte	0x04, 0x05
        /*003e*/ 	.short	(.L_348 - .L_347)
.L_347:
        /*0040*/ 	.word	0x00000100
        /*0044*/ 	.word	0x00000001
        /*0048*/ 	.word	0x00000001


	//----- nvinfo : EIATTR_CRS_STACK_SIZE
	.align		4
.L_348:
        /*004c*/ 	.byte	0x04, 0x1e
        /*004e*/ 	.short	(.L_350 - .L_349)
.L_349:
        /*0050*/ 	.word	0x00000000


	//----- nvinfo : EIATTR_CBANK_PARAM_SIZE
	.align		4
.L_350:
        /*0054*/ 	.byte	0x03, 0x19
        /*0056*/ 	.short	0x0070


	//----- nvinfo : EIATTR_PARAM_CBANK
	.align		4
        /*0058*/ 	.byte	0x04, 0x0a
        /*005a*/ 	.short	(.L_352 - .L_351)
	.align		4
.L_351:
        /*005c*/ 	.word	index@(.nv.constant0._ZN7cutlass13device_kernelIN5flash32FlashAttnBwdPostprocessConvertdQIN4cute5tupleIJNS3_1CILi32EEENS5_ILi256EEEEEENS_6half_tEfNS_4arch4Sm80ELi256ENS3_8TiledMMAINS3_8MMA_AtomIJNS3_28SM80_16x8x16_F32F16F16F32_TNEEEENS3_6LayoutINS4_IJNS5_ILi1EEENS5_ILi8EEESH_EEENS4_IJNS5_ILi0EEESH_SK_EEEEENS4_IJNS5_ILi16EEENS5_ILi128EEESN_EEEEELb0EEEEEvNT_6ParamsE)
        /*0060*/ 	.short	0x0380
        /*0062*/ 	.short	0x0070


	//----- nvinfo : EIATTR_SW_WAR
	.align		4
.L_352:
        /*0064*/ 	.byte	0x04, 0x36
        /*0066*/ 	.short	(.L_354 - .L_353)
.L_353:
        /*0068*/ 	.word	0x00000008
.L_354:


//--------------------- .nv.info._ZN7cutlass13device_kernelIN5flash19enable_sm80_to_sm89INS1_16FlashAttnBwdSm80INS1_25CollectiveMainloopBwdSm80ILi1ELi1EN4cute5tupleIJNS5_1CILi32EEENS7_ILi64EEENS7_ILi256EEEEEENS_6half_tEfNS_4arch4Sm80ELb1ELb0ELb1ELb1ELb0ELb0ELb0ELb0ELi2ELi2ELi2ELi1ELb1EEENS1_24CollectiveEpilogueBwdGQAISB_fSE_Li256ELb1ELb0EEENS1_25SingleTileBwdLPTSchedulerILb1ELi64ELb0EEEEEEEEEvNT_6ParamsE --------------------------
	.section	.nv.info._ZN7cutlass13device_kernelIN5flash19enable_sm80_to_sm89INS1_16FlashAttnBwdSm80INS1_25CollectiveMainloopBwdSm80ILi1ELi1EN4cute5tupleIJNS5_1CILi32EEENS7_ILi64EEENS7_ILi256EEEEEENS_6half_tEfNS_4arch4Sm80ELb1ELb0ELb1ELb1ELb0ELb0ELb0ELb0ELi2ELi2ELi2ELi1ELb1EEENS1_24CollectiveEpilogueBwdGQAISB_fSE_Li256ELb1ELb0EEENS1_25SingleTileBwdLPTSchedulerILb1ELi64ELb0EEEEEEEEEvNT_6ParamsE,"",@"SHT_CUDA_INFO"
	.sectionflags	@""
	.align	4


	//----- nvinfo : EIATTR_CUDA_API_VERSION
	.align		4
        /*0000*/ 	.byte	0x04, 0x37
        /*0002*/ 	.short	(.L_356 - .L_355)
.L_355:
        /*0004*/ 	.word	0x00000082


	//----- nvinfo : EIATTR_KPARAM_INFO
	.align		4
.L_356:
        /*0008*/ 	.byte	0x04, 0x17
        /*000a*/ 	.short	(.L_358 - .L_357)
.L_357:
        /*000c*/ 	.word	0x00000000
        /*0010*/ 	.short	0x0000
        /*0012*/ 	.short	0x0000
        /*0014*/ 	.byte	0x00, 0xf0, 0x41, 0x0a


	//----- nvinfo : EIATTR_SPARSE_MMA_MASK
	.align		4
.L_358:
        /*0018*/ 	.byte	0x03, 0x50
        /*001a*/ 	.short	0x0000


	//----- nvinfo : EIATTR_MAXREG_COUNT
	.align		4
        /*001c*/ 	.byte	0x03, 0x1b
        /*001e*/ 	.short	0x00ff


	//----- nvinfo : EIATTR_MERCURY_ISA_VERSION
	.align		4
        /*0020*/ 	.byte	0x03, 0x5f
        /*0022*/ 	.short	0x0101


	//----- nvinfo : EIATTR_VRC_CTA_INIT_COUNT
	.align		4
        /*0024*/ 	.byte	0x02, 0x4a
	.zero		1
	.zero		1


	//----- nvinfo : EIATTR_EXIT_INSTR_OFFSETS
	.align		4
        /*0028*/ 	.byte	0x04, 0x1c
        /*002a*/ 	.short	(.L_360 - .L_359)


	//   ....[0]....
.L_359:
        /*002c*/ 	.word	0x00000010


	//----- nvinfo : EIATTR_MAX_THREADS
	.align		4
.L_360:
        /*0030*/ 	.byte	0x04, 0x05
        /*0032*/ 	.short	(.L_362 - .L_361)
.L_361:
        /*0034*/ 	.word	0x00000100
        /*0038*/ 	.word	0x00000001
        /*003c*/ 	.word	0x00000001


	//----- nvinfo : EIATTR_CBANK_PARAM_SIZE
	.align		4
.L_362:
        /*0040*/ 	.byte	0x03, 0x19
        /*0042*/ 	.short	0x0290


	//----- nvinfo : EIATTR_PARAM_CBANK
	.align		4
        /*0044*/ 	.byte	0x04, 0x0a
        /*0046*/ 	.short	(.L_364 - .L_363)
	.align		4
.L_363:
        /*0048*/ 	.word	index@(.nv.constant0._ZN7cutlass13device_kernelIN5flash19enable_sm80_to_sm89INS1_16FlashAttnBwdSm80INS1_25CollectiveMainloopBwdSm80ILi1ELi1EN4cute5tupleIJNS5_1CILi32EEENS7_ILi64EEENS7_ILi256EEEEEENS_6half_tEfNS_4arch4Sm80ELb1ELb0ELb1ELb1ELb0ELb0ELb0ELb0ELi2ELi2ELi2ELi1ELb1EEENS1_24CollectiveEpilogueBwdGQAISB_fSE_Li256ELb1ELb0EEENS1_25SingleTileBwdLPTSchedulerILb1ELi64ELb0EEEEEEEEEvNT_6ParamsE)
        /*004c*/ 	.short	0x0380
        /*004e*/ 	.short	0x0290


	//----- nvinfo : EIATTR_SW_WAR
	.align		4
.L_364:
        /*0050*/ 	.byte	0x04, 0x36
        /*0052*/ 	.short	(.L_366 - .L_365)
.L_365:
        /*0054*/ 	.word	0x00000008
.L_366:


//--------------------- .nv.info._ZN7cutlass13device_kernelIN5flash22FlashAttnBwdPreprocessIN4cute5tupleIJNS3_1CILi32EEENS5_ILi256EEEEEENS_6half_tEfNS_4arch4Sm80ELb1ELb1EEEEEvNT_6ParamsE --------------------------
	.section	.nv.info._ZN7cutlass13device_kernelIN5flash22FlashAttnBwdPreprocessIN4cute5tupleIJNS3_1CILi32EEENS5_ILi256EEEEEENS_6half_tEfNS_4arch4Sm80ELb1ELb1EEEEEvNT_6ParamsE,"",@"SHT_CUDA_INFO"
	.sectionflags	@""
	.align	4


	//----- nvinfo : EIATTR_CUDA_API_VERSION
	.align		4
        /*0000*/ 	.byte	0x04, 0x37
        /*0002*/ 	.short	(.L_368 - .L_367)
.L_367:
        /*0004*/ 	.word	0x00000082


	//----- nvinfo : EIATTR_KPARAM_INFO
	.align		4
.L_368:
        /*0008*/ 	.byte	0x04, 0x17
        /*000a*/ 	.short	(.L_370 - .L_369)
.L_369:
        /*000c*/ 	.word	0x00000000
        /*0010*/ 	.short	0x0000
        /*0012*/ 	.short	0x0000
        /*0014*/ 	.byte	0x00, 0xf0, 0xc1, 0x03


	//----- nvinfo : EIATTR_SPARSE_MMA_MASK
	.align		4
.L_370:
        /*0018*/ 	.byte	0x03, 0x50
        /*001a*/ 	.short	0x0000


	//----- nvinfo : EIATTR_MAXREG_COUNT
	.align		4
        /*001c*/ 	.byte	0x03, 0x1b
        /*001e*/ 	.short	0x0080


	//----- nvinfo : EIATTR_MERCURY_ISA_VERSION
	.align		4
        /*0020*/ 	.byte	0x03, 0x5f
        /*0022*/ 	.short	0x0101


	//----- nvinfo : EIATTR_COOP_GROUP_MASK_REGIDS
	.align		4
        /*0024*/ 	.byte	0x04, 0x29
        /*0026*/ 	.short	(.L_372 - .L_371)


	//   ....[0]....
.L_371:
        /*0028*/ 	.word	0xffffffff


	//   ....[1]....
        /*002c*/ 	.word	0xffffffff


	//   ....[2]....
        /*0030*/ 	.word	0xffffffff


	//   ....[3]....
        /*0034*/ 	.word	0xffffffff


	//   ....[4]....
        /*0038*/ 	.word	0xffffffff


	//   ....[5]....
        /*003c*/ 	.word	0xffffffff


	//   ....[6]....
        /*0040*/ 	.word	0xffffffff


	//   ....[7]....
        /*0044*/ 	.word	0xffffffff


	//----- nvinfo : EIATTR_COOP_GROUP_INSTR_OFFSETS
	.align		4
.L_372:
        /*0048*/ 	.byte	0x04, 0x28
        /*004a*/ 	.short	(.L_374 - .L_373)


	//   ....[0]....
.L_373:
        /*004c*/ 	.word	0x000010c0


	//   ....[1]....
        /*0050*/ 	.word	0x000010e0


	//   ....[2]....
        /*0054*/ 	.word	0x00001100


	//   ....[3]....
        /*0058*/ 	.word	0x00001120


	//   ....[4]....
        /*005c*/ 	.word	0x00001160


	//   ....[5]....
        /*0060*/ 	.word	0x00001170


	//   ....[6]....
        /*0064*/ 	.word	0x000011d0


	//   ....[7]....
        /*0068*/ 	.word	0x00001200


	//----- nvinfo : EIATTR_VRC_CTA_INIT_COUNT
	.align		4
.L_374:
        /*006c*/ 	.byte	0x02, 0x4a
	.zero		1
	.zero		1


	//----- nvinfo : EIATTR_EXIT_INSTR_OFFSETS
	.align		4
        /*0070*/ 	.byte	0x04, 0x1c
        /*0072*/ 	.short	(.L_376 - .L_375)


	//   ....[0]....
.L_375:
        /*0074*/ 	.word	0x00000280


	//   ....[1]....
        /*0078*/ 	.word	0x00001670


	//   ....[2]....
        /*007c*/ 	.word	0x000016f0


	//----- nvinfo : EIATTR_MAX_THREADS
	.align		4
.L_376:
        /*0080*/ 	.byte	0x04, 0x05
        /*0082*/ 	.short	(.L_378 - .L_377)
.L_377:
        /*0084*/ 	.word	0x00000100
        /*0088*/ 	.word	0x00000001
        /*008c*/ 	.word	0x00000001


	//----- nvinfo : EIATTR_CRS_STACK_SIZE
	.align		4
.L_378:
        /*0090*/ 	.byte	0x04, 0x1e
        /*0092*/ 	.short	(.L_380 - .L_379)
.L_379:
        /*0094*/ 	.word	0x00000000


	//----- nvinfo : EIATTR_CBANK_PARAM_SIZE
	.align		4
.L_380:
        /*0098*/ 	.byte	0x03, 0x19
        /*009a*/ 	.short	0x00f0


	//----- nvinfo : EIATTR_PARAM_CBANK
	.align		4
        /*009c*/ 	.byte	0x04, 0x0a
        /*009e*/ 	.short	(.L_382 - .L_381)
	.align		4
.L_381:
        /*00a0*/ 	.word	index@(.nv.constant0._ZN7cutlass13device_kernelIN5flash22FlashAttnBwdPreprocessIN4cute5tupleIJNS3_1CILi32EEENS5_ILi256EEEEEENS_6half_tEfNS_4arch4Sm80ELb1ELb1EEEEEvNT_6ParamsE)
        /*00a4*/ 	.short	0x0380
        /*00a6*/ 	.short	0x00f0


	//----- nvinfo : EIATTR_SW_WAR
	.align		4
.L_382:
        /*00a8*/ 	.byte	0x04, 0x36
        /*00aa*/ 	.short	(.L_384 - .L_383)
.L_383:
        /*00ac*/ 	.word	0x00000008
.L_384:


//--------------------- .nv.info._ZN7cutlass13device_kernelIN5flash19enable_sm80_to_sm89INS1_16FlashAttnBwdSm80INS1_25CollectiveMainloopBwdSm80ILi1ELi1EN4cute5tupleIJNS5_1CILi64EEES8_NS7_ILi256EEEEEENS_6half_tEfNS_4arch4Sm80ELb0ELb0ELb1ELb0ELb0ELb0ELb0ELb0ELi2ELi4ELi2ELi2ELb0EEENS1_21CollectiveEpilogueBwdISA_SB_SD_Li256ELb0ELb0ELi4EEENS1_19SingleTileSchedulerILb0ELb0ELb0ELi64EEEEEEEEEvNT_6ParamsE --------------------------
	.section	.nv.info._ZN7cutlass13device_kernelIN5flash19enable_sm80_to_sm89INS1_16FlashAttnBwdSm80INS1_25CollectiveMainloopBwdSm80ILi1ELi1EN4cute5tupleIJNS5_1CILi64EEES8_NS7_ILi256EEEEEENS_6half_tEfNS_4arch4Sm80ELb0ELb0ELb1ELb0ELb0ELb0ELb0ELb0ELi2ELi4ELi2ELi2ELb0EEENS1_21CollectiveEpilogueBwdISA_SB_SD_Li256ELb0ELb0ELi4EEENS1_19SingleTileSchedulerILb0ELb0ELb0ELi64EEEEEEEEEvNT_6ParamsE,"",@"SHT_CUDA_INFO"
	.sectionflags	@""
	.align	4


	//----- nvinfo : EIATTR_CUDA_API_VERSION
	.align		4
        /*0000*/ 	.byte	0x04, 0x37
        /*0002*/ 	.short	(.L_386 - .L_385)
.L_385:
        /*0004*/ 	.word	0x00000082


	//----- nvinfo : EIATTR_KPARAM_INFO
	.align		4
.L_386:
        /*0008*/ 	.byte	0x04, 0x17
        /*000a*/ 	.short	(.L_388 - .L_387)
.L_387:
        /*000c*/ 	.word	0x00000000
        /*0010*/ 	.short	0x0000
        /*0012*/ 	.short	0x0000
        /*0014*/ 	.byte	0x00, 0xf0, 0xc1, 0x09


	//----- nvinfo : EIATTR_SPARSE_MMA_MASK
	.align		4
.L_388:
        /*0018*/ 	.byte	0x03, 0x50
        /*001a*/ 	.short	0x0000


	//----- nvinfo : EIATTR_MAXREG_COUNT
	.align		4
        /*001c*/ 	.byte	0x03, 0x1b
        /*001e*/ 	.short	0x00ff


	//----- nvinfo : EIATTR_MERCURY_ISA_VERSION
	.align		4
        /*0020*/ 	.byte	0x03, 0x5f
        /*0022*/ 	.short	0x0101


	//----- nvinfo : EIATTR_VRC_CTA_INIT_COUNT
	.align		4
        /*0024*/ 	.byte	0x02, 0x4a
	.zero		1
	.zero		1


	//----- nvinfo : EIATTR_EXIT_INSTR_OFFSETS
	.align		4
        /*0028*/ 	.byte	0x04, 0x1c
        /*002a*/ 	.short	(.L_390 - .L_389)


	//   ....[0]....
.L_389:
        /*002c*/ 	.word	0x00000010


	//----- nvinfo : EIATTR_MAX_THREADS
	.align		4
.L_390:
        /*0030*/ 	.byte	0x04, 0x05
        /*0032*/ 	.short	(.L_392 - .L_391)
.L_391:
        /*0034*/ 	.word	0x00000100
        /*0038*/ 	.word	0x00000001
        /*003c*/ 	.word	0x00000001


	//----- nvinfo : EIATTR_CBANK_PARAM_SIZE
	.align		4
.L_392:
        /*0040*/ 	.byte	0x03, 0x19
        /*0042*/ 	.short	0x0270


	//----- nvinfo : EIATTR_PARAM_CBANK
	.align		4
        /*0044*/ 	.byte	0x04, 0x0a
        /*0046*/ 	.short	(.L_394 - .L_393)
	.align		4
.L_393:
        /*0048*/ 	.word	index@(.nv.constant0._ZN7cutlass13device_kernelIN5flash19enable_sm80_to_sm89INS1_16FlashAttnBwdSm80INS1_25CollectiveMainloopBwdSm80ILi1ELi1EN4cute5tupleIJNS5_1CILi64EEES8_NS7_ILi256EEEEEENS_6half_tEfNS_4arch4Sm80ELb0ELb0ELb1ELb0ELb0ELb0ELb0ELb0ELi2ELi4ELi2ELi2ELb0EEENS1_21CollectiveEpilogueBwdISA_SB_SD_Li256ELb0ELb0ELi4EEENS1_19SingleTileSchedulerILb0ELb0ELb0ELi64EEEEEEEEEvNT_6ParamsE)
        /*004c*/ 	.short	0x0380
        /*004e*/ 	.short	0x0270


	//----- nvinfo : EIATTR_SW_WAR
	.align		4
.L_394:
        /*0050*/ 	.byte	0x04, 0x36
        /*0052*/ 	.short	(.L_396 - .L_395)
.L_395:
        /*0054*/ 	.word	0x00000008
.L_396:


//--------------------- .nv.info._ZN7cutlass13device_kernelIN5flash19enable_sm80_to_sm89INS1_16FlashAttnBwdSm80INS1_25CollectiveMainloopBwdSm80ILi1ELi1EN4cute5tupleIJNS5_1CILi64EEES8_NS7_ILi256EEEEEENS_6half_tEfNS_4arch4Sm80ELb0ELb0ELb1ELb0ELb0ELb0ELb0ELb0ELi2ELi4ELi2ELi2ELb0EEENS1_24CollectiveEpilogueBwdGQAISA_fSD_Li256ELb0ELb0EEENS1_19SingleTileSchedulerILb0ELb0ELb0ELi64EEEEEEEEEvNT_6ParamsE --------------------------
	.section	.nv.info._ZN7cutlass13device_kernelIN5flash19enable_sm80_to_sm89INS1_16FlashAttnBwdSm80INS1_25CollectiveMainloopBwdSm80ILi1ELi1EN4cute5tupleIJNS5_1CILi64EEES8_NS7_ILi256EEEEEENS_6half_tEfNS_4arch4Sm80ELb0ELb0ELb1ELb0ELb0ELb0ELb0ELb0ELi2ELi4ELi2ELi2ELb0EEENS1_24CollectiveEpilogueBwdGQAISA_fSD_Li256ELb0ELb0EEENS1_19SingleTileSchedulerILb0ELb0ELb0ELi64EEEEEEEEEvNT_6ParamsE,"",@"SHT_CUDA_INFO"
	.sectionflags	@""
	.align	4


	//----- nvinfo : EIATTR_CUDA_API_VERSION
	.align		4
        /*0000*/ 	.byte	0x04, 0x37
        /*0002*/ 	.short	(.L_398 - .L_397)
.L_397:
        /*0004*/ 	.word	0x00000082


	//----- nvinfo : EIATTR_KPARAM_INFO
	.align		4
.L_398:
        /*0008*/ 	.byte	0x04, 0x17
        /*000a*/ 	.short	(.L_400 - .L_399)
.L_399:
        /*000c*/ 	.word	0x00000000
        /*0010*/ 	.short	0x0000
        /*0012*/ 	.short	0x0000
        /*0014*/ 	.byte	0x00, 0xf0, 0xe1, 0x09


	//----- nvinfo : EIATTR_SPARSE_MMA_MASK
	.align		4
.L_400:
        /*0018*/ 	.byte	0x03, 0x50
        /*001a*/ 	.short	0x0000


	//----- nvinfo : EIATTR_MAXREG_COUNT
	.align		4
        /*001c*/ 	.byte	0x03, 0x1b
        /*001e*/ 	.short	0x00ff


	//----- nvinfo : EIATTR_MERCURY_ISA_VERSION
	.align		4
        /*0020*/ 	.byte	0x03, 0x5f
        /*0022*/ 	.short	0x0101


	//----- nvinfo : EIATTR_VRC_CTA_INIT_COUNT
	.align		4
        /*0024*/ 	.byte	0x02, 0x4a
	.zero		1
	.zero		1


	//----- nvinfo : EIATTR_EXIT_INSTR_OFFSETS
	.align		4
        /*0028*/ 	.byte	0x04, 0x1c
        /*002a*/ 	.short	(.L_402 - .L_401)


	//   ....[0]....
.L_401:
        /*002c*/ 	.word	0x00000010


	//----- nvinfo : EIATTR_MAX_THREADS
	.align		4
.L_402:
        /*0030*/ 	.byte	0x04, 0x05
        /*0032*/ 	.short	(.L_404 - .L_403)
.L_403:
        /*0034*/ 	.word	0x00000100
        /*0038*/ 	.word	0x00000001
        /*003c*/ 	.word	0x00000001


	//----- nvinfo : EIATTR_CBANK_PARAM_SIZE
	.align		4
.L_404:
        /*0040*/ 	.byte	0x03, 0x19
        /*0042*/ 	.short	0x0278


	//----- nvinfo : EIATTR_PARAM_CBANK
	.align		4
        /*0044*/ 	.byte	0x04, 0x0a
        /*0046*/ 	.short	(.L_406 - .L_405)
	.align		4
.L_405:
        /*0048*/ 	.word	index@(.nv.constant0._ZN7cutlass13device_kernelIN5flash19enable_sm80_to_sm89INS1_16FlashAttnBwdSm80INS1_25CollectiveMainloopBwdSm80ILi1ELi1EN4cute5tupleIJNS5_1CILi64EEES8_NS7_ILi256EEEEEENS_6half_tEfNS_4arch4Sm80ELb0ELb0ELb1ELb0ELb0ELb0ELb0ELb0ELi2ELi4ELi2ELi2ELb0EEENS1_24CollectiveEpilogueBwdGQAISA_fSD_Li256ELb0ELb0EEENS1_19SingleTileSchedulerILb0ELb0ELb0ELi64EEEEEEEEEvNT_6ParamsE)
        /*004c*/ 	.short	0x0380
        /*004e*/ 	.short	0x0278


	//----- nvinfo : EIATTR_SW_WAR
	.align		4
.L_406:
        /*0050*/ 	.byte	0x04, 0x36
        /*0052*/ 	.short	(.L_408 - .L_407)
.L_407:
        /*0054*/ 	.word	0x00000008
.L_408:


//--------------------- .nv.info._ZN7cutlass13device_kernelIN5flash19enable_sm80_to_sm89INS1_16FlashAttnBwdSm80INS1_25CollectiveMainloopBwdSm80ILi1ELi1EN4cute5tupleIJNS5_1CILi64EEES8_NS7_ILi256EEEEEENS_6half_tEfNS_4arch4Sm80ELb0ELb0ELb1ELb1ELb0ELb0ELb0ELb0ELi2ELi4ELi2ELi2ELb0EEENS1_21CollectiveEpilogueBwdISA_SB_SD_Li256ELb1ELb0ELi4EEENS1_19SingleTileSchedulerILb1ELb0ELb0ELi64EEEEEEEEEvNT_6ParamsE --------------------------
	.section	.nv.info._ZN7cutlass13device_kernelIN5flash19enable_sm80_to_sm89INS1_16FlashAttnBwdSm80INS1_25CollectiveMainloopBwdSm80ILi1ELi1EN4cute5tupleIJNS5_1CILi64EEES8_NS7_ILi256EEEEEENS_6half_tEfNS_4arch4Sm80ELb0ELb0ELb1ELb1ELb0ELb0ELb0ELb0ELi2ELi4ELi2ELi2ELb0EEENS1_21CollectiveEpilogueBwdISA_SB_SD_Li256ELb1ELb0ELi4EEENS1_19SingleTileSchedulerILb1ELb0ELb0ELi64EEEEEEEEEvNT_6ParamsE,"",@"SHT_CUDA_INFO"
	.sectionflags	@""
	.align	4


	//----- nvinfo : EIATTR_CUDA_API_VERSION
	.align		4
        /*0000*/ 	.byte	0x04, 0x37
        /*0002*/ 	.short	(.L_410 - .L_409)
.L_409:
        /*0004*/ 	.word	0x00000082


	//----- nvinfo : EIATTR_KPARAM_INFO
	.align		4
.L_410:
        /*0008*/ 	.byte	0x04, 0x17
        /*000a*/ 	.short	(.L_412 - .L_411)
.L_411:
        /*000c*/ 	.word	0x00000000
        /*0010*/ 	.short	0x0000
        /*0012*/ 	.short	0x0000
        /*0014*/ 	.byte	0x00, 0xf0, 0xc1, 0x09


	//----- nvinfo : EIATTR_SPARSE_MMA_MASK
	.align		4
.L_412:
        /*0018*/ 	.byte	0x03, 0x50
        /*001a*/ 	.short	0x0000


	//----- nvinfo : EIATTR_MAXREG_COUNT
	.align		4
        /*001c*/ 	.byte	0x03, 0x1b
        /*001e*/ 	.short	0x00ff


	//----- nvinfo : EIATTR_MERCURY_ISA_VERSION
	.align		4
        /*0020*/ 	.byte	0x03, 0x5f
        /*0022*/ 	.short	0x0101


	//----- nvinfo : EIATTR_VRC_CTA_INIT_COUNT
	.align		4
        /*0024*/ 	.byte	0x02, 0x4a
	.zero		1
	.zero		1


	//----- nvinfo : EIATTR_EXIT_INSTR_OFFSETS
	.align		4
        /*0028*/ 	.byte	0x04, 0x1c
        /*002a*/ 	.short	(.L_414 - .L_413)


	//   ....[0]....
.L_413:
        /*002c*/ 	.word	0x00000010


	//----- nvinfo : EIATTR_MAX_THREADS
	.align		4
.L_414:
        /*0030*/ 	.byte	0x04, 0x05
        /*0032*/ 	.short	(.L_416 - .L_415)
.L_415:
        /*0034*/ 	.word	0x00000100
        /*0038*/ 	.word	0x00000001
        /*003c*/ 	.word	0x00000001


	//----- nvinfo : EIATTR_CBANK_PARAM_SIZE
	.align		4
.L_416:
        /*0040*/ 	.byte	0x03, 0x19
        /*0042*/ 	.short	0x0270


	//----- nvinfo : EIATTR_PARAM_CBANK
	.align		4
        /*0044*/ 	.byte	0x04, 0x0a
        /*0046*/ 	.short	(.L_418 - .L_417)
	.align		4
.L_417:
        /*0048*/ 	.word	index@(.nv.constant0._ZN7cutlass13device_kernelIN5flash19enable_sm80_to_sm89INS1_16FlashAttnBwdSm80INS1_25CollectiveMainloopBwdSm80ILi1ELi1EN4cute5tupleIJNS5_1CILi64EEES8_NS7_ILi256EEEEEENS_6half_tEfNS_4arch4Sm80ELb0ELb0ELb1ELb1ELb0ELb0ELb0ELb0ELi2ELi4ELi2ELi2ELb0EEENS1_21CollectiveEpilogueBwdISA_SB_SD_Li256ELb1ELb0ELi4EEENS1_19SingleTileSchedulerILb1ELb0ELb0ELi64EEEEEEEEEvNT_6ParamsE)
        /*004c*/ 	.short	0x0380
        /*004e*/ 	.short	0x0270


	//----- nvinfo : EIATTR_SW_WAR
	.align		4
.L_418:
        /*0050*/ 	.byte	0x04, 0x36
        /*0052*/ 	.short	(.L_420 - .L_419)
.L_419:
        /*0054*/ 	.word	0x00000008
.L_420:


//--------------------- .nv.info._ZN7cutlass13device_kernelIN5flash19enable_sm80_to_sm89INS1_16FlashAttnBwdSm80INS1_25CollectiveMainloopBwdSm80ILi1ELi1EN4cute5tupleIJNS5_1CILi64EEES8_NS7_ILi256EEEEEENS_6half_tEfNS_4arch4Sm80ELb0ELb0ELb1ELb1ELb0ELb0ELb0ELb0ELi2ELi4ELi2ELi2ELb0EEENS1_24CollectiveEpilogueBwdGQAISA_fSD_Li256ELb1ELb0EEENS1_19SingleTileSchedulerILb1ELb0ELb0ELi64EEEEEEEEEvNT_6ParamsE --------------------------
	.section	.nv.info._ZN7cutlass13device_kernelIN5flash19enable_sm80_to_sm89INS1_16FlashAttnBwdSm80INS1_25CollectiveMainloopBwdSm80ILi1ELi1EN4cute5tupleIJNS5_1CILi64EEES8_NS7_ILi256EEEEEENS_6half_tEfNS_4arch4Sm80ELb0ELb0ELb1ELb1ELb0ELb0ELb0ELb0ELi2ELi4ELi2ELi2ELb0EEENS1_24CollectiveEpilogueBwdGQAISA_fSD_Li256ELb1ELb0EEENS1_19SingleTileSchedulerILb1ELb0ELb0ELi64EEEEEEEEEvNT_6ParamsE,"",@"SHT_CUDA_INFO"
	.sectionflags	@""
	.align	4


	//----- nvinfo : EIATTR_CUDA_API_VERSION
	.align		4
        /*0000*/ 	.byte	0x04, 0x37
        /*0002*/ 	.short	(.L_422 - .L_421)
.L_421:
        /*0004*/ 	.word	0x00000082


	//----- nvinfo : EIATTR_KPARAM_INFO
	.align		4
.L_422:
        /*0008*/ 	.byte	0x04, 0x17
        /*000a*/ 	.short	(.L_424 - .L_423)
.L_423:
        /*000c*/ 	.word	0x00000000
        /*0010*/ 	.short	0x0000
        /*0012*/ 	.short	0x0000
        /*0014*/ 	.byte	0x00, 0xf0, 0xe1, 0x09


	//----- nvinfo : EIATTR_SPARSE_MMA_MASK
	.align		4
.L_424:
        /*0018*/ 	.byte	0x03, 0x50
        /*001a*/ 	.short	0x0000


	//----- nvinfo : EIATTR_MAXREG_COUNT
	.align		4
        /*001c*/ 	.byte	0x03, 0x1b
        /*001e*/ 	.short	0x00ff


	//----- nvinfo : EIATTR_MERCURY_ISA_VERSION
	.align		4
        /*0020*/ 	.byte	0x03, 0x5f
        /*0022*/ 	.short	0x0101


	//----- nvinfo : EIATTR_VRC_CTA_INIT_COUNT
	.align		4
        /*0024*/ 	.byte	0x02, 0x4a
	.zero		1
	.zero		1


	//----- nvinfo : EIATTR_EXIT_INSTR_OFFSETS
	.align		4
        /*0028*/ 	.byte	0x04, 0x1c
        /*002a*/ 	.short	(.L_426 - .L_425)


	//   ....[0]....
.L_425:
        /*002c*/ 	.word	0x00000010


	//----- nvinfo : EIATTR_MAX_THREADS
	.align		4
.L_426:
        /*0030*/ 	.byte	0x04, 0x05
        /*0032*/ 	.short	(.L_428 - .L_427)
.L_427:
        /*0034*/ 	.word	0x00000100
        /*0038*/ 	.word	0x00000001
        /*003c*/ 	.word	0x00000001


	//----- nvinfo : EIATTR_CBANK_PARAM_SIZE
	.align		4
.L_428:
        /*0040*/ 	.byte	0x03, 0x19
        /*0042*/ 	.short	0x0278


	//----- nvinfo : EIATTR_PARAM_CBANK
	.align		4
        /*0044*/ 	.byte	0x04, 0x0a
        /*0046*/ 	.short	(.L_430 - .L_429)
	.align		4
.L_429:
        /*0048*/ 	.word	index@(.nv.constant0._ZN7cutlass13device_kernelIN5flash19enable_sm80_to_sm89INS1_16FlashAttnBwdSm80INS1_25CollectiveMainloopBwdSm80ILi1ELi1EN4cute5tupleIJNS5_1CILi64EEES8_NS7_ILi256EEEEEENS_6half_tEfNS_4arch4Sm80ELb0ELb0ELb1ELb1ELb0ELb0ELb0ELb0ELi2ELi4ELi2ELi2ELb0EEENS1_24CollectiveEpilogueBwdGQAISA_fSD_Li256ELb1ELb0EEENS1_19SingleTileSchedulerILb1ELb0ELb0ELi64EEEEEEEEEvNT_6ParamsE)
        /*004c*/ 	.short	0x0380
        /*004e*/ 	.short	0x0278


	//----- nvinfo : EIATTR_SW_WAR
	.align		4
.L_430:
        /*0050*/ 	.byte	0x04, 0x36
        /*0052*/ 	.short	(.L_432 - .L_431)
.L_431:
        /*0054*/ 	.word	0x00000008
.L_432:


//--------------------- .nv.info._ZN7cutlass13device_kernelIN5flash19enable_sm80_to_sm89INS1_16FlashAttnBwdSm80INS1_25CollectiveMainloopBwdSm80ILi1ELi1EN4cute5tupleIJNS5_1CILi64EEES8_NS7_ILi256EEEEEENS_6half_tEfNS_4arch4Sm80ELb0ELb1ELb1ELb0ELb0ELb0ELb0ELb0ELi2ELi4ELi2ELi2ELb0EEENS1_21CollectiveEpilogueBwdISA_SB_SD_Li256ELb0ELb0ELi4EEENS1_19SingleTileSchedulerILb0ELb0ELb0ELi64EEEEEEEEEvNT_6ParamsE --------------------------
	.section	.nv.info._ZN7cutlass13device_kernelIN5flash19enable_sm80_to_sm89INS1_16FlashAttnBwdSm80INS1_25CollectiveMainloopBwdSm80ILi1ELi1EN4cute5tupleIJNS5_1CILi64EEES8_NS7_ILi256EEEEEENS_6half_tEfNS_4arch4Sm80ELb0ELb1ELb1ELb0ELb0ELb0ELb0ELb0ELi2ELi4ELi2ELi2ELb0EEENS1_21CollectiveEpilogueBwdISA_SB_SD_Li256ELb0ELb0ELi4EEENS1_19SingleTileSchedulerILb0ELb0ELb0ELi64EEEEEEEEEvNT_6ParamsE,"",@"SHT_CUDA_INFO"
	.sectionflags	@""
	.align	4


	//----- nvinfo : EIATTR_CUDA_API_VERSION
	.align		4
        /*0000*/ 	.byte	0x04, 0x37
        /*0002*/ 	.short	(.L_434 - .L_433)
.L_433:
        /*0004*/ 	.word	0x00000082


	//----- nvinfo : EIATTR_KPARAM_INFO
	.align		4
.L_434:
        /*0008*/ 	.byte	0x04, 0x17
        /*000a*/ 	.short	(.L_436 - .L_435)
.L_435:
        /*000c*/ 	.word	0x00000000
        /*0010*/ 	.short	0x0000
        /*0012*/ 	.short	0x0000
        /*0014*/ 	.byte	0x00, 0xf0, 0xc1, 0x09


	//----- nvinfo : EIATTR_SPARSE_MMA_MASK
	.align		4
.L_436:
        /*0018*/ 	.byte	0x03, 0x50
        /*001a*/ 	.short	0x0000


	//----- nvinfo : EIATTR_MAXREG_COUNT
	.align		4
        /*001c*/ 	.byte	0x03, 0x1b
        /*001e*/ 	.short	0x00ff


	//----- nvinfo : EIATTR_MERCURY_ISA_VERSION
	.align		4
        /*0020*/ 	.byte	0x03, 0x5f
        /*0022*/ 	.short	0x0101


	//----- nvinfo : EIATTR_VRC_CTA_INIT_COUNT
	.align		4
        /*0024*/ 	.byte	0x02, 0x4a
	.zero		1
	.zero		1


	//----- nvinfo : EIATTR_EXIT_INSTR_OFFSETS
	.align		4
        /*0028*/ 	.byte	0x04, 0x1c
        /*002a*/ 	.short	(.L_438 - .L_437)


	//   ....[0]....
.L_437:
        /*002c*/ 	.word	0x00000010


	//----- nvinfo : EIATTR_MAX_THREADS
	.align		4
.L_438:
        /*0030*/ 	.byte	0x04, 0x05
        /*0032*/ 	.short	(.L_440 - .L_439)
.L_439:
        /*0034*/ 	.word	0x00000100
        /*0038*/ 	.word	0x00000001
        /*003c*/ 	.word	0x00000001


	//----- nvinfo : EIATTR_CBANK_PARAM_SIZE
	.align		4
.L_440:
        /*0040*/ 	.byte	0x03, 0x19
        /*0042*/ 	.short	0x0270


	//----- nvinfo : EIATTR_PARAM_CBANK
	.align		4
        /*0044*/ 	.byte	0x04, 0x0a
        /*0046*/ 	.short	(.L_442 - .L_441)
	.align		4
.L_441:
        /*0048*/ 	.word	index@(.nv.constant0._ZN7cutlass13device_kernelIN5flash19enable_sm80_to_sm89INS1_16FlashAttnBwdSm80INS1_25CollectiveMainloopBwdSm80ILi1ELi1EN4cute5tupleIJNS5_1CILi64EEES8_NS7_ILi256EEEEEENS_6half_tEfNS_4arch4Sm80ELb0ELb1ELb1ELb0ELb0ELb0ELb0ELb0ELi2ELi4ELi2ELi2ELb0EEENS1_21CollectiveEpilogueBwdISA_SB_SD_Li256ELb0ELb0ELi4EEENS1_19SingleTileSchedulerILb0ELb0ELb0ELi64EEEEEEEEEvNT_6ParamsE)
        /*004c*/ 	.short	0x0380
        /*004e*/ 	.short	0x0270


	//----- nvinfo : EIATTR_SW_WAR
	.align		4
.L_442:
        /*0050*/ 	.byte	0x04, 0x36
        /*0052*/ 	.short	(.L_444 - .L_443)
.L_443:
        /*0054*/ 	.word	0x00000008
.L_444:


//--------------------- .nv.info._ZN7cutlass13device_kernelIN5flash19enable_sm80_to_sm89INS1_16FlashAttnBwdSm80INS1_25CollectiveMainloopBwdSm80ILi1ELi1EN4cute5tupleIJNS5_1CILi64EEES8_NS7_ILi256EEEEEENS_6half_tEfNS_4arch4Sm80ELb0ELb1ELb1ELb0ELb0ELb0ELb0ELb0ELi2ELi4ELi2ELi2ELb0EEENS1_24CollectiveEpilogueBwdGQAISA_fSD_Li256ELb0ELb0EEENS1_19SingleTileSchedulerILb0ELb0ELb0ELi64EEEEEEEEEvNT_6ParamsE --------------------------
	.section	.nv.info._ZN7cutlass13device_kernelIN5flash19enable_sm80_to_sm89INS1_16FlashAttnBwdSm80INS1_25CollectiveMainloopBwdSm80ILi1ELi1EN4cute5tupleIJNS5_1CILi64EEES8_NS7_ILi256EEEEEENS_6half_tEfNS_4arch4Sm80ELb0ELb1ELb1ELb0ELb0ELb0ELb0ELb0ELi2ELi4ELi2ELi2ELb0EEENS1_24CollectiveEpilogueBwdGQAISA_fSD_Li256ELb0ELb0EEENS1_19SingleTileSchedulerILb0ELb0ELb0ELi64EEEEEEEEEvNT_6ParamsE,"",@"SHT_CUDA_INFO"
	.sectionflags	@""
	.align	4


	//----- nvinfo : EIATTR_CUDA_API_VERSION
	.align		4
        /*0000*/ 	.byte	0x04, 0x37
        /*0002*/ 	.short	(.L_446 - .L_445)
.L_445:
        /*0004*/ 	.word	0x00000082


	//----- nvinfo : EIATTR_KPARAM_INFO
	.align		4
.L_446:
        /*0008*/ 	.byte	0x04, 0x17
        /*000a*/ 	.short	(.L_448 - .L_447)
.L_447:
        /*000c*/ 	.word	0x00000000
        /*0010*/ 	.short	0x0000
        /*0012*/ 	.short	0x0000
        /*0014*/ 	.byte	0x00, 0xf0, 0xe1, 0x09


	//----- nvinfo : EIATTR_SPARSE_MMA_MASK
	.align		4
.L_448:
        /*0018*/ 	.byte	0x03, 0x50
        /*001a*/ 	.short	0x0000


	//----- nvinfo : EIATTR_MAXREG_COUNT
	.align		4
        /*001c*/ 	.byte	0x03, 0x1b
        /*001e*/ 	.short	0x00ff


	//----- nvinfo : EIATTR_MERCURY_ISA_VERSION
	.align		4
        /*0020*/ 	.byte	0x03, 0x5f
        /*0022*/ 	.short	0x0101


	//----- nvinfo : EIATTR_VRC_CTA_INIT_COUNT
	.align		4
        /*0024*/ 	.byte	0x02, 0x4a
	.zero		1
	.zero		1


	//----- nvinfo : EIATTR_EXIT_INSTR_OFFSETS
	.align		4
        /*0028*/ 	.byte	0x04, 0x1c
        /*002a*/ 	.short	(.L_450 - .L_449)


	//   ....[0]....
.L_449:
        /*002c*/ 	.word	0x00000010


	//----- nvinfo : EIATTR_MAX_THREADS
	.align		4
.L_450:
        /*0030*/ 	.byte	0x04, 0x05
        /*0032*/ 	.short	(.L_452 - .L_451)
.L_451:
        /*0034*/ 	.word	0x00000100
        /*0038*/ 	.word	0x00000001
        /*003c*/ 	.word	0x00000001


	//----- nvinfo : EIATTR_CBANK_PARAM_SIZE
	.align		4
.L_452:
        /*0040*/ 	.byte	0x03, 0x19
        /*0042*/ 	.short	0x0278


	//----- nvinfo : EIATTR_PARAM_CBANK
	.align		4
        /*0044*/ 	.byte	0x04, 0x0a
        /*0046*/ 	.short	(.L_454 - .L_453)
	.align		4
.L_453:
        /*0048*/ 	.word	index@(.nv.constant0._ZN7cutlass13device_kernelIN5flash19enable_sm80_to_sm89INS1_16FlashAttnBwdSm80INS1_25CollectiveMainloopBwdSm80ILi1ELi1EN4cute5tupleIJNS5_1CILi64EEES8_NS7_ILi256EEEEEENS_6half_tEfNS_4arch4Sm80ELb0ELb1ELb1ELb0ELb0ELb0ELb0ELb0ELi2ELi4ELi2ELi2ELb0EEENS1_24CollectiveEpilogueBwdGQAISA_fSD_Li256ELb0ELb0EEENS1_19SingleTileSchedulerILb0ELb0ELb0ELi64EEEEEEEEEvNT_6ParamsE)
        /*004c*/ 	.short	0x0380
        /*004e*/ 	.short	0x0278


	//----- nvinfo : EIATTR_SW_WAR
	.align		4
.L_454:
        /*0050*/ 	.byte	0x04, 0x36
        /*0052*/ 	.short	(.L_456 - .L_455)
.L_455:
        /*0054*/ 	.word	0x00000008
.L_456:


//--------------------- .nv.info._ZN7cutlass13device_kernelIN5flash19enable_sm80_to_sm89INS1_16FlashAttnBwdSm80INS1_25CollectiveMainloopBwdSm80ILi1ELi1EN4cute5tupleIJNS5_1CILi64EEES8_NS7_ILi256EEEEEENS_6half_tEfNS_4arch4Sm80ELb0ELb1ELb1ELb1ELb0ELb0ELb0ELb0ELi2ELi4ELi2ELi2ELb0EEENS1_21CollectiveEpilogueBwdISA_SB_SD_Li256ELb1ELb0ELi4EEENS1_19SingleTileSchedulerILb1ELb0ELb0ELi64EEEEEEEEEvNT_6ParamsE --------------------------
	.section	.nv.info._ZN7cutlass13device_kernelIN5flash19enable_sm80_to_sm89INS1_16FlashAttnBwdSm80INS1_25CollectiveMainloopBwdSm80ILi1ELi1EN4cute5tupleIJNS5_1CILi64EEES8_NS7_ILi256EEEEEENS_6half_tEfNS_4arch4Sm80ELb0ELb1ELb1ELb1ELb0ELb0ELb0ELb0ELi2ELi4ELi2ELi2ELb0EEENS1_21CollectiveEpilogueBwdISA_SB_SD_Li256ELb1ELb0ELi4EEENS1_19SingleTileSchedulerILb1ELb0ELb0ELi64EEEEEEEEEvNT_6ParamsE,"",@"SHT_CUDA_INFO"
	.sectionflags	@""
	.align	4


	//----- nvinfo : EIATTR_CUDA_API_VERSION
	.align		4
        /*0000*/ 	.byte	0x04, 0x37
        /*0002*/ 	.short	(.L_458 - .L_457)
.L_457:
        /*0004*/ 	.word	0x00000082


	//----- nvinfo : EIATTR_KPARAM_INFO
	.align		4
.L_458:
        /*0008*/ 	.byte	0x04, 0x17
        /*000a*/ 	.short	(.L_460 - .L_459)
.L_459:
        /*000c*/ 	.word	0x00000000
        /*0010*/ 	.short	0x0000
        /*0012*/ 	.short	0x0000
        /*0014*/ 	.byte	0x00, 0xf0, 0xc1, 0x09


	//----- nvinfo : EIATTR_SPARSE_MMA_MASK
	.align		4
.L_460:
        /*0018*/ 	.byte	0x03, 0x50
        /*001a*/ 	.short	0x0000


	//----- nvinfo : EIATTR_MAXREG_COUNT
	.align		4
        /*001c*/ 	.byte	0x03, 0x1b
        /*001e*/ 	.short	0x00ff


	//----- nvinfo : EIATTR_MERCURY_ISA_VERSION
	.align		4
        /*0020*/ 	.byte	0x03, 0x5f
        /*0022*/ 	.short	0x0101


	//----- nvinfo : EIATTR_VRC_CTA_INIT_COUNT
	.align		4
        /*0024*/ 	.byte	0x02, 0x4a
	.zero		1
	.zero		1


	//----- nvinfo : EIATTR_EXIT_INSTR_OFFSETS
	.align		4
        /*0028*/ 	.byte	0x04, 0x1c
        /*002a*/ 	.short	(.L_462 - .L_461)


	//   ....[0]....
.L_461:
        /*002c*/ 	.word	0x00000010


	//----- nvinfo : EIATTR_MAX_THREADS
	.align		4
.L_462:
        /*0030*/ 	.byte	0x04, 0x05
        /*0032*/ 	.short	(.L_464 - .L_463)
.L_463:
        /*0034*/ 	.word	0x00000100
        /*0038*/ 	.word	0x00000001
        /*003c*/ 	.word	0x00000001


	//----- nvinfo : EIATTR_CBANK_PARAM_SIZE
	.align		4
.L_464:
        /*0040*/ 	.byte	0x03, 0x19
        /*0042*/ 	.short	0x0270


	//----- nvinfo : EIATTR_PARAM_CBANK
	.align		4
        /*0044*/ 	.byte	0x04, 0x0a
        /*0046*/ 	.short	(.L_466 - .L_465)
	.align		4
.L_465:
        /*0048*/ 	.word	index@(.nv.constant0._ZN7cutlass13device_kernelIN5flash19enable_sm80_to_sm89INS1_16FlashAttnBwdSm80INS1_25CollectiveMainloopBwdSm80ILi1ELi1EN4cute5tupleIJNS5_1CILi64EEES8_NS7_ILi256EEEEEENS_6half_tEfNS_4arch4Sm80ELb0ELb1ELb1ELb1ELb0ELb0ELb0ELb0ELi2ELi4ELi2ELi2ELb0EEENS1_21CollectiveEpilogueBwdISA_SB_SD_Li256ELb1ELb0ELi4EEENS1_19SingleTileSchedulerILb1ELb0ELb0ELi64EEEEEEEEEvNT_6ParamsE)
        /*004c*/ 	.short	0x0380
        /*004e*/ 	.short	0x0270


	//----- nvinfo : EIATTR_SW_WAR
	.align		4
.L_466:
        /*0050*/ 	.byte	0x04, 0x36
        /*0052*/ 	.short	(.L_468 - .L_467)
.L_467:
        /*0054*/ 	.word	0x00000008
.L_468:


//--------------------- .nv.info._ZN7cutlass13device_kernelIN5flash19enable_sm80_to_sm89INS1_16FlashAttnBwdSm80INS1_25CollectiveMainloopBwdSm80ILi1ELi1EN4cute5tupleIJNS5_1CILi64EEES8_NS7_ILi256EEEEEENS_6half_tEfNS_4arch4Sm80ELb0ELb1ELb1ELb1ELb0ELb0ELb0ELb0ELi2ELi4ELi2ELi2ELb0EEENS1_24CollectiveEpilogueBwdGQAISA_fSD_Li256ELb1ELb0EEENS1_19SingleTileSchedulerILb1ELb0ELb0ELi64EEEEEEEEEvNT_6ParamsE --------------------------
	.section	.nv.info._ZN7cutlass13device_kernelIN5flash19enable_sm80_to_sm89INS1_16FlashAttnBwdSm80INS1_25CollectiveMainloopBwdSm80ILi1ELi1EN4cute5tupleIJNS5_1CILi64EEES8_NS7_ILi256EEEEEENS_6half_tEfNS_4arch4Sm80ELb0ELb1ELb1ELb1ELb0ELb0ELb0ELb0ELi2ELi4ELi2ELi2ELb0EEENS1_24CollectiveEpilogueBwdGQAISA_fSD_Li256ELb1ELb0EEENS1_19SingleTileSchedulerILb1ELb0ELb0ELi64EEEEEEEEEvNT_6ParamsE,"",@"SHT_CUDA_INFO"
	.sectionflags	@""
	.align	4


	//----- nvinfo : EIATTR_CUDA_API_VERSION
	.align		4
        /*0000*/ 	.byte	0x04, 0x37
        /*0002*/ 	.short	(.L_470 - .L_469)
.L_469:
        /*0004*/ 	.word	0x00000082


	//----- nvinfo : EIATTR_KPARAM_INFO
	.align		4
.L_470:
        /*0008*/ 	.byte	0x04, 0x17
        /*000a*/ 	.short	(.L_472 - .L_471)
.L_471:
        /*000c*/ 	.word	0x00000000
        /*0010*/ 	.short	0x0000
        /*0012*/ 	.short	0x0000
        /*0014*/ 	.byte	0x00, 0xf0, 0xe1, 0x09


	//----- nvinfo : EIATTR_SPARSE_MMA_MASK
	.align		4
.L_472:
        /*0018*/ 	.byte	0x03, 0x50
        /*001a*/ 	.short	0x0000


	//----- nvinfo : EIATTR_MAXREG_COUNT
	.align		4
        /*001c*/ 	.byte	0x03, 0x1b
        /*001e*/ 	.short	0x00ff


	//----- nvinfo : EIATTR_MERCURY_ISA_VERSION
	.align		4
        /*0020*/ 	.byte	0x03, 0x5f
        /*0022*/ 	.short	0x0101


	//----- nvinfo : EIATTR_VRC_CTA_INIT_COUNT
	.align		4
        /*0024*/ 	.byte	0x02, 0x4a
	.zero		1
	.zero		1


	//----- nvinfo : EIATTR_EXIT_INSTR_OFFSETS
	.align		4
        /*0028*/ 	.byte	0x04, 0x1c
        /*002a*/ 	.short	(.L_474 - .L_473)


	//   ....[0]....
.L_473:
        /*002c*/ 	.word	0x00000010


	//----- nvinfo : EIATTR_MAX_THREADS
	.align		4
.L_474:
        /*0030*/ 	.byte	0x04, 0x05
        /*0032*/ 	.short	(.L_476 - .L_475)
.L_475:
        /*0034*/ 	.word	0x00000100
        /*0038*/ 	.word	0x00000001
        /*003c*/ 	.word	0x00000001


	//----- nvinfo : EIATTR_CBANK_PARAM_SIZE
	.align		4
.L_476:
        /*0040*/ 	.byte	0x03, 0x19
        /*0042*/ 	.short	0x0278


	//----- nvinfo : EIATTR_PARAM_CBANK
	.align		4
        /*0044*/ 	.byte	0x04, 0x0a
        /*0046*/ 	.short	(.L_478 - .L_477)
	.align		4
.L_477:
        /*0048*/ 	.word	index@(.nv.constant0._ZN7cutlass13device_kernelIN5flash19enable_sm80_to_sm89INS1_16FlashAttnBwdSm80INS1_25CollectiveMainloopBwdSm80ILi1ELi1EN4cute5tupleIJNS5_1CILi64EEES8_NS7_ILi256EEEEEENS_6half_tEfNS_4arch4Sm80ELb0ELb1ELb1ELb1ELb0ELb0ELb0ELb0ELi2ELi4ELi2ELi2ELb0EEENS1_24CollectiveEpilogueBwdGQAISA_fSD_Li256ELb1ELb0EEENS1_19SingleTileSchedulerILb1ELb0ELb0ELi64EEEEEEEEEvNT_6ParamsE)
        /*004c*/ 	.short	0x0380
        /*004e*/ 	.short	0x0278


	//----- nvinfo : EIATTR_SW_WAR
	.align		4
.L_478:
        /*0050*/ 	.byte	0x04, 0x36
        /*0052*/ 	.short	(.L_480 - .L_479)
.L_479:
        /*0054*/ 	.word	0x00000008
.L_480:


//--------------------- .nv.info._ZN7cutlass13device_kernelIN5flash19enable_sm80_to_sm89INS1_16FlashAttnBwdSm80INS1_25CollectiveMainloopBwdSm80ILi1ELi1EN4cute5tupleIJNS5_1CILi64EEES8_NS7_ILi256EEEEEENS_6half_tEfNS_4arch4Sm80ELb1ELb0ELb1ELb0ELb0ELb0ELb0ELb0ELi2ELi4ELi2ELi2ELb0EEENS1_21CollectiveEpilogueBwdISA_SB_SD_Li256ELb0ELb0ELi4EEENS1_25SingleTileBwdLPTSchedulerILb0ELi64ELb0EEEEEEEEEvNT_6ParamsE --------------------------
	.section	.nv.info._ZN7cutlass13device_kernelIN5flash19enable_sm80_to_sm89INS1_16FlashAttnBwdSm80INS1_25CollectiveMainloopBwdSm80ILi1ELi1EN4cute5tupleIJNS5_1CILi64EEES8_NS7_ILi256EEEEEENS_6half_tEfNS_4arch4Sm80ELb1ELb0ELb1ELb0ELb0ELb0ELb0ELb0ELi2ELi4ELi2ELi2ELb0EEENS1_21CollectiveEpilogueBwdISA_SB_SD_Li256ELb0ELb0ELi4EEENS1_25SingleTileBwdLPTSchedulerILb0ELi64ELb0EEEEEEEEEvNT_6ParamsE,"",@"SHT_CUDA_INFO"
	.sectionflags	@""
	.align	4


	//----- nvinfo : EIATTR_CUDA_API_VERSION
	.align		4
        /*0000*/ 	.byte	0x04, 0x37
        /*0002*/ 	.short	(.L_482 - .L_481)
.L_481:
        /*0004*/ 	.word	0x00000082


	//----- nvinfo : EIATTR_KPARAM_INFO
	.align		4
.L_482:
        /*0008*/ 	.byte	0x04, 0x17
        /*000a*/ 	.short	(.L_484 - .L_483)
.L_483:
        /*000c*/ 	.word	0x00000000
        /*0010*/ 	.short	0x0000
        /*0012*/ 	.short	0x0000
        /*0014*/ 	.byte	0x00, 0xf0, 0x21, 0x0a


	//----- nvinfo : EIATTR_SPARSE_MMA_MASK
	.align		4
.L_484:
        /*0018*/ 	.byte	0x03, 0x50
        /*001a*/ 	.short	0x0000


	//----- nvinfo : EIATTR_MAXREG_COUNT
	.align		4
        /*001c*/ 	.byte	0x03, 0x1b
        /*001e*/ 	.short	0x00ff


	//----- nvinfo : EIATTR_MERCURY_ISA_VERSION
	.align		4
        /*0020*/ 	.byte	0x03, 0x5f
        /*0022*/ 	.short	0x0101


	//----- nvinfo : EIATTR_VRC_CTA_INIT_COUNT
	.align		4
        /*0024*/ 	.byte	0x02, 0x4a
	.zero		1
	.zero		1


	//----- nvinfo : EIATTR_EXIT_INSTR_OFFSETS
	.align		4
        /*0028*/ 	.byte	0x04, 0x1c
        /*002a*/ 	.short	(.L_486 - .L_485)


	//   ....[0]....
.L_485:
        /*002c*/ 	.word	0x00000010


	//----- nvinfo : EIATTR_MAX_THREADS
	.align		4
.L_486:
        /*0030*/ 	.byte	0x04, 0x05
        /*0032*/ 	.short	(.L_488 - .L_487)
.L_487:
        /*0034*/ 	.word	0x00000100
        /*0038*/ 	.word	0x00000001
        /*003c*/ 	.word	0x00000001


	//----- nvinfo : EIATTR_CBANK_PARAM_SIZE
	.align		4
.L_488:
        /*0040*/ 	.byte	0x03, 0x19
        /*0042*/ 	.short	0x0288


	//----- nvinfo : EIATTR_PARAM_CBANK
	.align		4
        /*0044*/ 	.byte	0x04, 0x0a
        /*0046*/ 	.short	(.L_490 - .L_489)
	.align		4
.L_489:
        /*0048*/ 	.word	index@(.nv.constant0._ZN7cutlass13device_kernelIN5flash19enable_sm80_to_sm89INS1_16FlashAttnBwdSm80INS1_25CollectiveMainloopBwdSm80ILi1ELi1EN4cute5tupleIJNS5_1CILi64EEES8_NS7_ILi256EEEEEENS_6half_tEfNS_4arch4Sm80ELb1ELb0ELb1ELb0ELb0ELb0ELb0ELb0ELi2ELi4ELi2ELi2ELb0EEENS1_21CollectiveEpilogueBwdISA_SB_SD_Li256ELb0ELb0ELi4EEENS1_25SingleTileBwdLPTSchedulerILb0ELi64ELb0EEEEEEEEEvNT_6ParamsE)
        /*004c*/ 	.short	0x0380
        /*004e*/ 	.short	0x0288


	//----- nvinfo : EIATTR_SW_WAR
	.align		4
.L_490:
        /*0050*/ 	.byte	0x04, 0x36
        /*0052*/ 	.short	(.L_492 - .L_491)
.L_491:
        /*0054*/ 	.word	0x00000008
.L_492:


//--------------------- .nv.info._ZN7cutlass13device_kernelIN5flash19enable_sm80_to_sm89INS1_16FlashAttnBwdSm80INS1_25CollectiveMainloopBwdSm80ILi1ELi1EN4cute5tupleIJNS5_1CILi64EEES8_NS7_ILi256EEEEEENS_6half_tEfNS_4arch4Sm80ELb1ELb0ELb1ELb0ELb0ELb0ELb0ELb0ELi2ELi4ELi2ELi2ELb0EEENS1_24CollectiveEpilogueBwdGQAISA_fSD_Li256ELb0ELb0EEENS1_25SingleTileBwdLPTSchedulerILb0ELi64ELb0EEEEEEEEEvNT_6ParamsE --------------------------
	.section	.nv.info._ZN7cutlass13device_kernelIN5flash19enable_sm80_to_sm89INS1_16FlashAttnBwdSm80INS1_25CollectiveMainloopBwdSm80ILi1ELi1EN4cute5tupleIJNS5_1CILi64EEES8_NS7_ILi256EEEEEENS_6half_tEfNS_4arch4Sm80ELb1ELb0ELb1ELb0ELb0ELb0ELb0ELb0ELi2ELi4ELi2ELi2ELb0EEENS1_24CollectiveEpilogueBwdGQAISA_fSD_Li256ELb0ELb0EEENS1_25SingleTileBwdLPTSchedulerILb0ELi64ELb0EEEEEEEEEvNT_6ParamsE,"",@"SHT_CUDA_INFO"
	.sectionflags	@""
	.align	4


	//----- nvinfo : EIATTR_CUDA_API_VERSION
	.align		4
        /*0000*/ 	.byte	0x04, 0x37
        /*0002*/ 	.short	(.L_494 - .L_493)
.L_493:
        /*0004*/ 	.word	0x00000082


	//----- nvinfo : EIATTR_KPARAM_INFO
	.align		4
.L_494:
        /*0008*/ 	.byte	0x04, 0x17
        /*000a*/ 	.short	(.L_496 - .L_495)
.L_495:
        /*000c*/ 	.word	0x00000000
        /*0010*/ 	.short	0x0000
        /*0012*/ 	.short	0x0000
        /*0014*/ 	.byte	0x00, 0xf0, 0x41, 0x0a


	//----- nvinfo : EIATTR_SPARSE_MMA_MASK
	.align		4
.L_496:
        /*0018*/ 	.byte	0x03, 0x50
        /*001a*/ 	.short	0x0000


	//----- nvinfo : EIATTR_MAXREG_COUNT
	.align		4
        /*001c*/ 	.byte	0x03, 0x1b
        /*001e*/ 	.short	0x00ff


	//----- nvinfo : EIATTR_MERCURY_ISA_VERSION
	.align		4
        /*0020*/ 	.byte	0x03, 0x5f
        /*0022*/ 	.short	0x0101


	//----- nvinfo : EIATTR_VRC_CTA_INIT_COUNT
	.align		4
        /*0024*/ 	.byte	0x02, 0x4a
	.zero		1
	.zero		1


	//----- nvinfo : EIATTR_EXIT_INSTR_OFFSETS
	.align		4
        /*0028*/ 	.byte	0x04, 0x1c
        /*002a*/ 	.short	(.L_498 - .L_497)


	//   ....[0]....
.L_497:
        /*002c*/ 	.word	0x00000010


	//----- nvinfo : EIATTR_MAX_THREADS
	.align		4
.L_498:
        /*0030*/ 	.byte	0x04, 0x05
        /*0032*/ 	.short	(.L_500 - .L_499)
.L_499:
        /*0034*/ 	.word	0x00000100
        /*0038*/ 	.word	0x00000001
        /*003c*/ 	.word	0x00000001


	//----- nvinfo : EIATTR_CBANK_PARAM_SIZE
	.align		4
.L_500:
        /*0040*/ 	.byte	0x03, 0x19
        /*0042*/ 	.short	0x0290


	//----- nvinfo : EIATTR_PARAM_CBANK
	.align		4
        /*0044*/ 	.byte	0x04, 0x0a
        /*0046*/ 	.short	(.L_502 - .L_501)
	.align		4
.L_501:
        /*0048*/ 	.word	index@(.nv.constant0._ZN7cutlass13device_kernelIN5flash19enable_sm80_to_sm89INS1_16FlashAttnBwdSm80INS1_25CollectiveMainloopBwdSm80ILi1ELi1EN4cute5tupleIJNS5_1CILi64EEES8_NS7_ILi256EEEEEENS_6half_tEfNS_4arch4Sm80ELb1ELb0ELb1ELb0ELb0ELb0ELb0ELb0ELi2ELi4ELi2ELi2ELb0EEENS1_24CollectiveEpilogueBwdGQAISA_fSD_Li256ELb0ELb0EEENS1_25SingleTileBwdLPTSchedulerILb0ELi64ELb0EEEEEEEEEvNT_6ParamsE)
        /*004c*/ 	.short	0x0380
        /*004e*/ 	.short	0x0290


	//----- nvinfo : EIATTR_SW_WAR
	.align		4
.L_502:
        /*0050*/ 	.byte	0x04, 0x36
        /*0052*/ 	.short	(.L_504 - .L_503)
.L_503:
        /*0054*/ 	.word	0x00000008
.L_504:


//--------------------- .nv.info._ZN7cutlass13device_kernelIN5flash22FlashAttnBwdPreprocessIN4cute5tupleIJNS3_1CILi64EEENS5_ILi256EEEEEENS_6half_tEfNS_4arch4Sm80ELb1ELb0EEEEEvNT_6ParamsE --------------------------
	.section	.nv.info._ZN7cutlass13device_kernelIN5flash22FlashAttnBwdPreprocessIN4cute5tupleIJNS3_1CILi64EEENS5_ILi256EEEEEENS_6half_tEfNS_4arch4Sm80ELb1ELb0EEEEEvNT_6ParamsE,"",@"SHT_CUDA_INFO"
	.sectionflags	@""
	.align	4


	//----- nvinfo : EIATTR_CUDA_API_VERSION
	.align		4
        /*0000*/ 	.byte	0x04, 0x37
        /*0002*/ 	.short	(.L_506 - .L_505)
.L_505:
        /*0004*/ 	.word	0x00000082


	//----- nvinfo : EIATTR_KPARAM_INFO
	.align		4
.L_506:
        /*0008*/ 	.byte	0x04, 0x17
        /*000a*/ 	.short	(.L_508 - .L_507)
.L_507:
        /*000c*/ 	.word	0x00000000
        /*0010*/ 	.short	0x0000
        /*0012*/ 	.short	0x0000
        /*0014*/ 	.byte	0x00, 0xf0, 0xc1, 0x03


	//----- nvinfo : EIATTR_SPARSE_MMA_MASK
	.align		4
.L_508:
        /*0018*/ 	.byte	0x03, 0x50
        /*001a*/ 	.short	0x0000


	//----- nvinfo : EIATTR_MAXREG_COUNT
	.align		4
        /*001c*/ 	.byte	0x03, 0x1b
        /*001e*/ 	.short	0x0080


	//----- nvinfo : EIATTR_MERCURY_ISA_VERSION
	.align		4
        /*0020*/ 	.byte	0x03, 0x5f
        /*0022*/ 	.short	0x0101


	//----- nvinfo : EIATTR_COOP_GROUP_MASK_REGIDS
	.align		4
        /*0024*/ 	.byte	0x04, 0x29
        /*0026*/ 	.short	(.L_510 - .L_509)


	//   ....[0]....
.L_509:
        /*0028*/ 	.word	0xffffffff


	//   ....[1]....
        /*002c*/ 	.word	0xffffffff


	//   ....[2]....
        /*0030*/ 	.word	0xffffffff


	//   ....[3]....
        /*0034*/ 	.word	0xffffffff


	//   ....[4]....
        /*0038*/ 	.word	0xffffffff


	//   ....[5]....
        /*003c*/ 	.word	0xffffffff


	//   ....[6]....
        /*0040*/ 	.word	0xffffffff


	//   ....[7]....
        /*0044*/ 	.word	0xffffffff


	//   ....[8]....
        /*0048*/ 	.word	0xffffffff


	//   ....[9]....
        /*004c*/ 	.word	0xffffffff


	//   ....[10]....
        /*0050*/ 	.word	0xffffffff


	//   ....[11]....
        /*0054*/ 	.word	0xffffffff


	//   ....[12]....
        /*0058*/ 	.word	0xffffffff


	//   ....[13]....
        /*005c*/ 	.word	0xffffffff


	//   ....[14]....
        /*0060*/ 	.word	0xffffffff


	//   ....[15]....
        /*0064*/ 	.word	0xffffffff


	//----- nvinfo : EIATTR_COOP_GROUP_INSTR_OFFSETS
	.align		4
.L_510:
        /*0068*/ 	.byte	0x04, 0x28
        /*006a*/ 	.short	(.L_512 - .L_511)


	//   ....[0]....
.L_511:
        /*006c*/ 	.word	0x00001a90


	//   ....[1]....
        /*0070*/ 	.word	0x00001ab0


	//   ....[2]....
        /*0074*/ 	.word	0x00001ac0


	//   ....[3]....
        /*0078*/ 	.word	0x00001ad0


	//   ....[4]....
        /*007c*/ 	.word	0x00001b00


	//   ....[5]....
        /*0080*/ 	.word	0x00001b20


	//   ....[6]....
        /*0084*/ 	.word	0x00001b40


	//   ....[7]....
        /*0088*/ 	.word	0x00001b50


	//   ....[8]....
        /*008c*/ 	.word	0x00001b80


	//   ....[9]....
        /*0090*/ 	.word	0x00001ba0


	//   ....[10]....
        /*0094*/ 	.word	0x00001bc0


	//   ....[11]....
        /*0098*/ 	.word	0x00001bd0


	//   ....[12]....
        /*009c*/ 	.word	0x00001c00


	//   ....[13]....
        /*00a0*/ 	.word	0x00001c30


	//   ....[14]....
        /*00a4*/ 	.word	0x00001c60


	//   ....[15]....
        /*00a8*/ 	.word	0x00001c70


	//----- nvinfo : EIATTR_VRC_CTA_INIT_COUNT
	.align		4
.L_512:
        /*00ac*/ 	.byte	0x02, 0x4a
	.zero		1
	.zero		1


	//----- nvinfo : EIATTR_EXIT_INSTR_OFFSETS
	.align		4
        /*00b0*/ 	.byte	0x04, 0x1c
        /*00b2*/ 	.short	(.L_514 - .L_513)


	//   ....[0]....
.L_513:
        /*00b4*/ 	.word	0x00002270


	//   ....[1]....
        /*00b8*/ 	.word	0x000022f0


	//----- nvinfo : EIATTR_MAX_THREADS
	.align		4
.L_514:
        /*00bc*/ 	.byte	0x04, 0x05
        /*00be*/ 	.short	(.L_516 - .L_515)
.L_515:
        /*00c0*/ 	.word	0x00000100
        /*00c4*/ 	.word	0x00000001
        /*00c8*/ 	.word	0x00000001


	//----- nvinfo : EIATTR_CRS_STACK_SIZE
	.align		4
.L_516:
        /*00cc*/ 	.byte	0x04, 0x1e
        /*00ce*/ 	.short	(.L_518 - .L_517)
.L_517:
        /*00d0*/ 	.word	0x00000000


	//----- nvinfo : EIATTR_CBANK_PARAM_SIZE
	.align		4
.L_518:
        /*00d4*/ 	.byte	0x03, 0x19
        /*00d6*/ 	.short	0x00f0


	//----- nvinfo : EIATTR_PARAM_CBANK
	.align		4
        /*00d8*/ 	.byte	0x04, 0x0a
        /*00da*/ 	.short	(.L_520 - .L_519)
	.align		4
.L_519:
        /*00dc*/ 	.word	index@(.nv.constant0._ZN7cutlass13device_kernelIN5flash22FlashAttnBwdPreprocessIN4cute5tupleIJNS3_1CILi64EEENS5_ILi256EEEEEENS_6half_tEfNS_4arch4Sm80ELb1ELb0EEEEEvNT_6ParamsE)
        /*00e0*/ 	.short	0x0380
        /*00e2*/ 	.short	0x00f0


	//----- nvinfo : EIATTR_SW_WAR
	.align		4
.L_520:
        /*00e4*/ 	.byte	0x04, 0x36
        /*00e6*/ 	.short	(.L_522 - .L_521)
.L_521:
        /*00e8*/ 	.word	0x00000008
.L_522:


//--------------------- .nv.info._ZN7cutlass13device_kernelIN5flash19enable_sm80_to_sm89INS1_16FlashAttnBwdSm80INS1_25CollectiveMainloopBwdSm80ILi1ELi1EN4cute5tupleIJNS5_1CILi64EEES8_NS7_ILi256EEEEEENS_6half_tEfNS_4arch4Sm80ELb1ELb0ELb1ELb1ELb0ELb0ELb0ELb0ELi2ELi4ELi2ELi2ELb0EEENS1_21CollectiveEpilogueBwdISA_SB_SD_Li256ELb1ELb0ELi4EEENS1_25SingleTileBwdLPTSchedulerILb1ELi64ELb0EEEEEEEEEvNT_6ParamsE --------------------------
	.section	.nv.info._ZN7cutlass13device_kernelIN5flash19enable_sm80_to_sm89INS1_16FlashAttnBwdSm80INS1_25CollectiveMainloopBwdSm80ILi1ELi1EN4cute5tupleIJNS5_1CILi64EEES8_NS7_ILi256EEEEEENS_6half_tEfNS_4arch4Sm80ELb1ELb0ELb1ELb1ELb0ELb0ELb0ELb0ELi2ELi4ELi2ELi2ELb0EEENS1_21CollectiveEpilogueBwdISA_SB_SD_Li256ELb1ELb0ELi4EEENS1_25SingleTileBwdLPTSchedulerILb1ELi64ELb0EEEEEEEEEvNT_6ParamsE,"",@"SHT_CUDA_INFO"
	.sectionflags	@""
	.align	4


	//----- nvinfo : EIATTR_CUDA_API_VERSION
	.align		4
        /*0000*/ 	.byte	0x04, 0x37
        /*0002*/ 	.short	(.L_524 - .L_523)
.L_523:
        /*0004*/ 	.word	0x00000082


	//----- nvinfo : EIATTR_KPARAM_INFO
	.align		4
.L_524:
        /*0008*/ 	.byte	0x04, 0x17
        /*000a*/ 	.short	(.L_526 - .L_525)
.L_525:
        /*000c*/ 	.word	0x00000000
        /*0010*/ 	.short	0x0000
        /*0012*/ 	.short	0x0000
        /*0014*/ 	.byte	0x00, 0xf0, 0x21, 0x0a


	//----- nvinfo : EIATTR_SPARSE_MMA_MASK
	.align		4
.L_526:
        /*0018*/ 	.byte	0x03, 0x50
        /*001a*/ 	.short	0x0000


	//----- nvinfo : EIATTR_MAXREG_COUNT
	.align		4
        /*001c*/ 	.byte	0x03, 0x1b
        /*001e*/ 	.short	0x00ff


	//----- nvinfo : EIATTR_MERCURY_ISA_VERSION
	.align		4
        /*0020*/ 	.byte	0x03, 0x5f
        /*0022*/ 	.short	0x0101


	//----- nvinfo : EIATTR_VRC_CTA_INIT_COUNT
	.align		4
        /*0024*/ 	.byte	0x02, 0x4a
	.zero		1
	.zero		1


	//----- nvinfo : EIATTR_EXIT_INSTR_OFFSETS
	.align		4
        /*0028*/ 	.byte	0x04, 0x1c
        /*002a*/ 	.short	(.L_528 - .L_527)


	//   ....[0]....
.L_527:
        /*002c*/ 	.word	0x00000010


	//----- nvinfo : EIATTR_MAX_THREADS
	.align		4
.L_528:
        /*0030*/ 	.byte	0x04, 0x05
        /*0032*/ 	.short	(.L_530 - .L_529)
.L_529:
        /*0034*/ 	.word	0x00000100
        /*0038*/ 	.word	0x00000001
        /*003c*/ 	.word	0x00000001


	//----- nvinfo : EIATTR_CBANK_PARAM_SIZE
	.align		4
.L_530:
        /*0040*/ 	.byte	0x03, 0x19
        /*0042*/ 	.short	0x0288


	//----- nvinfo : EIATTR_PARAM_CBANK
	.align		4
        /*0044*/ 	.byte	0x04, 0x0a
        /*0046*/ 	.short	(.L_532 - .L_531)
	.align		4
.L_531:
        /*0048*/ 	.word	index@(.nv.constant0._ZN7cutlass13device_kernelIN5flash19enable_sm80_to_sm89INS1_16FlashAttnBwdSm80INS1_25CollectiveMainloopBwdSm80ILi1ELi1EN4cute5tupleIJNS5_1CILi64EEES8_NS7_ILi256EEEEEENS_6half_tEfNS_4arch4Sm80ELb1ELb0ELb1ELb1ELb0ELb0ELb0ELb0ELi2ELi4ELi2ELi2ELb0EEENS1_21CollectiveEpilogueBwdISA_SB_SD_Li256ELb1ELb0ELi4EEENS1_25SingleTileBwdLPTSchedulerILb1ELi64ELb0EEEEEEEEEvNT_6ParamsE)
        /*004c*/ 	.short	0x0380
        /*004e*/ 	.short	0x0288


	//----- nvinfo : EIATTR_SW_WAR
	.align		4
.L_532:
        /*0050*/ 	.byte	0x04, 0x36
        /*0052*/ 	.short	(.L_534 - .L_533)
.L_533:
        /*0054*/ 	.word	0x00000008
.L_534:


//--------------------- .nv.info._ZN7cutlass13device_kernelIN5flash32FlashAttnBwdPostprocessConvertdQIN4cute5tupleIJNS3_1CILi64EEENS5_ILi256EEEEEENS_6half_tEfNS_4arch4Sm80ELi256ENS3_8TiledMMAINS3_8MMA_AtomIJNS3_28SM80_16x8x16_F32F16F16F32_TNEEEENS3_6LayoutINS4_IJNS5_ILi2EEENS5_ILi4EEENS5_ILi1EEEEEENS4_IJSJ_SH_NS5_ILi0EEEEEEEENS4_IJNS5_ILi32EEES6_NS5_ILi16EEEEEEEELb0EEEEEvNT_6ParamsE --------------------------
	.section	.nv.info._ZN7cutlass13device_kernelIN5flash32FlashAttnBwdPostprocessConvertdQIN4cute5tupleIJNS3_1CILi64EEENS5_ILi256EEEEEENS_6half_tEfNS_4arch4Sm80ELi256ENS3_8TiledMMAINS3_8MMA_AtomIJNS3_28SM80_16x8x16_F32F16F16F32_TNEEEENS3_6LayoutINS4_IJNS5_ILi2EEENS5_ILi4EEENS5_ILi1EEEEEENS4_IJSJ_SH_NS5_ILi0EEEEEEEENS4_IJNS5_ILi32EEES6_NS5_ILi16EEEEEEEELb0EEEEEvNT_6ParamsE,"",@"SHT_CUDA_INFO"
	.sectionflags	@""
	.align	4


	//----- nvinfo : EIATTR_CUDA_API_VERSION
	.align		4
        /*0000*/ 	.byte	0x04, 0x37
        /*0002*/ 	.short	(.L_536 - .L_535)
.L_535:
        /*0004*/ 	.word	0x00000082


	//----- nvinfo : EIATTR_KPARAM_INFO
	.align		4
.L_536:
        /*0008*/ 	.byte	0x04, 0x17
        /*000a*/ 	.short	(.L_538 - .L_537)
.L_537:
        /*000c*/ 	.word	0x00000000
        /*0010*/ 	.short	0x0000
        /*0012*/ 	.short	0x0000
        /*0014*/ 	.byte	0x00, 0xf0, 0xc1, 0x01


	//----- nvinfo : EIATTR_SPARSE_MMA_MASK
	.align		4
.L_538:
        /*0018*/ 	.byte	0x03, 0x50
        /*001a*/ 	.short	0x0000


	//----- nvinfo : EIATTR_MAXREG_COUNT
	.align		4
        /*001c*/ 	.byte	0x03, 0x1b
        /*001e*/ 	.short	0x0080


	//----- nvinfo : EIATTR_NUM_BARRIERS
	.align		4
        /*0020*/ 	.byte	0x02, 0x4c
        /*0022*/ 	.byte	0x01
	.zero		1


	//----- nvinfo : EIATTR_MERCURY_ISA_VERSION
	.align		4
        /*0024*/ 	.byte	0x03, 0x5f
        /*0026*/ 	.short	0x0101


	//----- nvinfo : EIATTR_VRC_CTA_INIT_COUNT
	.align		4
        /*0028*/ 	.byte	0x02, 0x4a
	.zero		1
	.zero		1


	//----- nvinfo : EIATTR_EXIT_INSTR_OFFSETS
	.align		4
        /*002c*/ 	.byte	0x04, 0x1c
        /*002e*/ 	.short	(.L_540 - .L_539)


	//   ....[0]....
.L_539:
        /*0030*/ 	.word	0x00000280


	//   ....[1]....
        /*0034*/ 	.word	0x00001cc0


	//   ....[2]....
        /*0038*/ 	.word	0x00001da0


	//----- nvinfo : EIATTR_MAX_THREADS
	.align		4
.L_540:
        /*003c*/ 	.byte	0x04, 0x05
        /*003e*/ 	.short	(.L_542 - .L_541)
.L_541:
        /*0040*/ 	.word	0x00000100
        /*0044*/ 	.word	0x00000001
        /*0048*/ 	.word	0x00000001


	//----- nvinfo : EIATTR_CRS_STACK_SIZE
	.align		4
.L_542:
        /*004c*/ 	.byte	0x04, 0x1e
        /*004e*/ 	.short	(.L_544 - .L_543)
.L_543:
        /*0050*/ 	.word	0x00000000


	//----- nvinfo : EIATTR_CBANK_PARAM_SIZE
	.align		4
.L_544:
        /*0054*/ 	.byte	0x03, 0x19
        /*0056*/ 	.short	0x0070


	//----- nvinfo : EIATTR_PARAM_CBANK
	.align		4
        /*0058*/ 	.byte	0x04, 0x0a
        /*005a*/ 	.short	(.L_546 - .L_545)
	.align		4
.L_545:
        /*005c*/ 	.word	index@(.nv.constant0._ZN7cutlass13device_kernelIN5flash32FlashAttnBwdPostprocessConvertdQIN4cute5tupleIJNS3_1CILi64EEENS5_ILi256EEEEEENS_6half_tEfNS_4arch4Sm80ELi256ENS3_8TiledMMAINS3_8MMA_AtomIJNS3_28SM80_16x8x16_F32F16F16F32_TNEEEENS3_6LayoutINS4_IJNS5_ILi2EEENS5_ILi4EEENS5_ILi1EEEEEENS4_IJSJ_SH_NS5_ILi0EEEEEEEENS4_IJNS5_ILi32EEES6_NS5_ILi16EEEEEEEELb0EEEEEvNT_6ParamsE)
        /*0060*/ 	.short	0x0380
        /*0062*/ 	.short	0x0070


	//----- nvinfo : EIATTR_SW_WAR
	.align		4
.L_546:
        /*0064*/ 	.byte	0x04, 0x36
        /*0066*/ 	.short	(.L_548 - .L_547)
.L_547:
        /*0068*/ 	.word	0x00000008
.L_548:


//--------------------- .nv.info._ZN7cutlass13device_kernelIN5flash19enable_sm80_to_sm89INS1_16FlashAttnBwdSm80INS1_25CollectiveMainloopBwdSm80ILi1ELi1EN4cute5tupleIJNS5_1CILi64EEES8_NS7_ILi256EEEEEENS_6half_tEfNS_4arch4Sm80ELb1ELb0ELb1ELb1ELb0ELb0ELb0ELb0ELi2ELi4ELi2ELi2ELb0EEENS1_24CollectiveEpilogueBwdGQAISA_fSD_Li256ELb1ELb0EEENS1_25SingleTileBwdLPTSchedulerILb1ELi64ELb0EEEEEEEEEvNT_6ParamsE --------------------------
	.section	.nv.info._ZN7cutlass13device_kernelIN5flash19enable_sm80_to_sm89INS1_16FlashAttnBwdSm80INS1_25CollectiveMainloopBwdSm80ILi1ELi1EN4cute5tupleIJNS5_1CILi64EEES8_NS7_ILi256EEEEEENS_6half_tEfNS_4arch4Sm80ELb1ELb0ELb1ELb1ELb0ELb0ELb0ELb0ELi2ELi4ELi2ELi2ELb0EEENS1_24CollectiveEpilogueBwdGQAISA_fSD_Li256ELb1ELb0EEENS1_25SingleTileBwdLPTSchedulerILb1ELi64ELb0EEEEEEEEEvNT_6ParamsE,"",@"SHT_CUDA_INFO"
	.sectionflags	@""
	.align	4


	//----- nvinfo : EIATTR_CUDA_API_VERSION
	.align		4
        /*0000*/ 	.byte	0x04, 0x37
        /*0002*/ 	.short	(.L_550 - .L_549)
.L_549:
        /*0004*/ 	.word	0x00000082


	//----- nvinfo : EIATTR_KPARAM_INFO
	.align		4
.L_550:
        /*0008*/ 	.byte	0x04, 0x17
        /*000a*/ 	.short	(.L_552 - .L_551)
.L_551:
        /*000c*/ 	.word	0x00000000
        /*0010*/ 	.short	0x0000
        /*0012*/ 	.short	0x0000
        /*0014*/ 	.byte	0x00, 0xf0, 0x41, 0x0a


	//----- nvinfo : EIATTR_SPARSE_MMA_MASK
	.align		4
.L_552:
        /*0018*/ 	.byte	0x03, 0x50
        /*001a*/ 	.short	0x0000


	//----- nvinfo : EIATTR_MAXREG_COUNT
	.align		4
        /*001c*/ 	.byte	0x03, 0x1b
        /*001e*/ 	.short	0x00ff


	//----- nvinfo : EIATTR_MERCURY_ISA_VERSION
	.align		4
        /*0020*/ 	.byte	0x03, 0x5f
        /*0022*/ 	.short	0x0101


	//----- nvinfo : EIATTR_VRC_CTA_INIT_COUNT
	.align		4
        /*0024*/ 	.byte	0x02, 0x4a
	.zero		1
	.zero		1


	//----- nvinfo : EIATTR_EXIT_INSTR_OFFSETS
	.align		4
        /*0028*/ 	.byte	0x04, 0x1c
        /*002a*/ 	.short	(.L_554 - .L_553)


	//   ....[0]....
.L_553:
        /*002c*/ 	.word	0x00000010


	//----- nvinfo : EIATTR_MAX_THREADS
	.align		4
.L_554:
        /*0030*/ 	.byte	0x04, 0x05
        /*0032*/ 	.short	(.L_556 - .L_555)
.L_555:
        /*0034*/ 	.word	0x00000100
        /*0038*/ 	.word	0x00000001
        /*003c*/ 	.word	0x00000001


	//----- nvinfo : EIATTR_CBANK_PARAM_SIZE
	.align		4
.L_556:
        /*0040*/ 	.byte	0x03, 0x19
        /*0042*/ 	.short	0x0290


	//----- nvinfo : EIATTR_PARAM_CBANK
	.align		4
        /*0044*/ 	.byte	0x04, 0x0a
        /*0046*/ 	.short	(.L_558 - .L_557)
	.align		4
.L_557:
        /*0048*/ 	.word	index@(.nv.constant0._ZN7cutlass13device_kernelIN5flash19enable_sm80_to_sm89INS1_16FlashAttnBwdSm80INS1_25CollectiveMainloopBwdSm80ILi1ELi1EN4cute5tupleIJNS5_1CILi64EEES8_NS7_ILi256EEEEEENS_6half_tEfNS_4arch4Sm80ELb1ELb0ELb1ELb1ELb0ELb0ELb0ELb0ELi2ELi4ELi2ELi2ELb0EEENS1_24CollectiveEpilogueBwdGQAISA_fSD_Li256ELb1ELb0EEENS1_25SingleTileBwdLPTSchedulerILb1ELi64ELb0EEEEEEEEEvNT_6ParamsE)
        /*004c*/ 	.short	0x0380
        /*004e*/ 	.short	0x0290


	//----- nvinfo : EIATTR_SW_WAR
	.align		4
.L_558:
        /*0050*/ 	.byte	0x04, 0x36
        /*0052*/ 	.short	(.L_560 - .L_559)
.L_559:
        /*0054*/ 	.word	0x00000008
.L_560:


//--------------------- .nv.info._ZN7cutlass13device_kernelIN5flash22FlashAttnBwdPreprocessIN4cute5tupleIJNS3_1CILi64EEENS5_ILi256EEEEEENS_6half_tEfNS_4arch4Sm80ELb1ELb1EEEEEvNT_6ParamsE --------------------------
	.section	.nv.info._ZN7cutlass13device_kernelIN5flash22FlashAttnBwdPreprocessIN4cute5tupleIJNS3_1CILi64EEENS5_ILi256EEEEEENS_6half_tEfNS_4arch4Sm80ELb1ELb1EEEEEvNT_6ParamsE,"",@"SHT_CUDA_INFO"
	.sectionflags	@""
	.align	4


	//----- nvinfo : EIATTR_CUDA_API_VERSION
	.align		4
        /*0000*/ 	.byte	0x04, 0x37
        /*0002*/ 	.short	(.L_562 - .L_561)
.L_561:
        /*0004*/ 	.word	0x00000082


	//----- nvinfo : EIATTR_KPARAM_INFO
	.align		4
.L_562:
        /*0008*/ 	.byte	0x04, 0x17
        /*000a*/ 	.short	(.L_564 - .L_563)
.L_563:
        /*000c*/ 	.word	0x00000000
        /*0010*/ 	.short	0x0000
        /*0012*/ 	.short	0x0000
        /*0014*/ 	.byte	0x00, 0xf0, 0xc1, 0x03


	//----- nvinfo : EIATTR_SPARSE_MMA_MASK
	.align		4
.L_564:
        /*0018*/ 	.byte	0x03, 0x50
        /*001a*/ 	.short	0x0000


	//----- nvinfo : EIATTR_MAXREG_COUNT
	.align		4
        /*001c*/ 	.byte	0x03, 0x1b
        /*001e*/ 	.short	0x0080


	//----- nvinfo : EIATTR_MERCURY_ISA_VERSION
	.align		4
        /*0020*/ 	.byte	0x03, 0x5f
        /*0022*/ 	.short	0x0101


	//----- nvinfo : EIATTR_COOP_GROUP_MASK_REGIDS
	.align		4
        /*0024*/ 	.byte	0x04, 0x29
        /*0026*/ 	.short	(.L_566 - .L_565)


	//   ....[0]....
.L_565:
        /*0028*/ 	.word	0xffffffff


	//   ....[1]....
        /*002c*/ 	.word	0xffffffff


	//   ....[2]....
        /*0030*/ 	.word	0xffffffff


	//   ....[3]....
        /*0034*/ 	.word	0xffffffff


	//   ....[4]....
        /*0038*/ 	.word	0xffffffff


	//   ....[5]....
        /*003c*/ 	.word	0xffffffff


	//   ....[6]....
        /*0040*/ 	.word	0xffffffff


	//   ....[7]....
        /*0044*/ 	.word	0xffffffff


	//   ....[8]....
        /*0048*/ 	.word	0xffffffff


	//   ....[9]....
        /*004c*/ 	.word	0xffffffff


	//   ....[10]....
        /*0050*/ 	.word	0xffffffff


	//   ....[11]....
        /*0054*/ 	.word	0xffffffff


	//   ....[12]....
        /*0058*/ 	.word	0xffffffff


	//   ....[13]....
        /*005c*/ 	.word	0xffffffff


	//   ....[14]....
        /*0060*/ 	.word	0xffffffff


	//   ....[15]....
        /*0064*/ 	.word	0xffffffff


	//----- nvinfo : EIATTR_COOP_GROUP_INSTR_OFFSETS
	.align		4
.L_566:
        /*0068*/ 	.byte	0x04, 0x28
        /*006a*/ 	.short	(.L_568 - .L_567)


	//   ....[0]....
.L_567:
        /*006c*/ 	.word	0x00001d40


	//   ....[1]....
        /*0070*/ 	.word	0x00001d60


	//   ....[2]....
        /*0074*/ 	.word	0x00001d70


	//   ....[3]....
        /*0078*/ 	.word	0x00001d80


	//   ....[4]....
        /*007c*/ 	.word	0x00001dd0


	//   ....[5]....
        /*0080*/ 	.word	0x00001de0


	//   ....[6]....
        /*0084*/ 	.word	0x00001df0


	//   ....[7]....
        /*0088*/ 	.word	0x00001e00


	//   ....[8]....
        /*008c*/ 	.word	0x00001e60


	//   ....[9]....
        /*0090*/ 	.word	0x00001e70


	//   ....[10]....
        /*0094*/ 	.word	0x00001e80


	//   ....[11]....
        /*0098*/ 	.word	0x00001e90


	//   ....[12]....
        /*009c*/ 	.word	0x00001ef0


	//   ....[13]....
        /*00a0*/ 	.word	0x00001f00


	//   ....[14]....
        /*00a4*/ 	.word	0x00001f10


	//   ....[15]....
        /*00a8*/ 	.word	0x00001f20


	//----- nvinfo : EIATTR_VRC_CTA_INIT_COUNT
	.align		4
.L_568:
        /*00ac*/ 	.byte	0x02, 0x4a
	.zero		1
	.zero		1


	//----- nvinfo : EIATTR_EXIT_INSTR_OFFSETS
	.align		4
        /*00b0*/ 	.byte	0x04, 0x1c
        /*00b2*/ 	.short	(.L_570 - .L_569)


	//   ....[0]....
.L_569:
        /*00b4*/ 	.word	0x00000310


	//   ....[1]....
        /*00b8*/ 	.word	0x000025c0


	//   ....[2]....
        /*00bc*/ 	.word	0x00002660


	//----- nvinfo : EIATTR_MAX_THREADS
	.align		4
.L_570:
        /*00c0*/ 	.byte	0x04, 0x05
        /*00c2*/ 	.short	(.L_572 - .L_571)
.L_571:
        /*00c4*/ 	.word	0x00000100
        /*00c8*/ 	.word	0x00000001
        /*00cc*/ 	.word	0x00000001


	//----- nvinfo : EIATTR_CRS_STACK_SIZE
	.align		4
.L_572:
        /*00d0*/ 	.byte	0x04, 0x1e
        /*00d2*/ 	.short	(.L_574 - .L_573)
.L_573:
        /*00d4*/ 	.word	0x00000000


	//----- nvinfo : EIATTR_CBANK_PARAM_SIZE
	.align		4
.L_574:
        /*00d8*/ 	.byte	0x03, 0x19
        /*00da*/ 	.short	0x00f0


	//----- nvinfo : EIATTR_PARAM_CBANK
	.align		4
        /*00dc*/ 	.byte	0x04, 0x0a
        /*00de*/ 	.short	(.L_576 - .L_575)
	.align		4
.L_575:
        /*00e0*/ 	.word	index@(.nv.constant0._ZN7cutlass13device_kernelIN5flash22FlashAttnBwdPreprocessIN4cute5tupleIJNS3_1CILi64EEENS5_ILi256EEEEEENS_6half_tEfNS_4arch4Sm80ELb1ELb1EEEEEvNT_6ParamsE)
        /*00e4*/ 	.short	0x0380
        /*00e6*/ 	.short	0x00f0


	//----- nvinfo : EIATTR_SW_WAR
	.align		4
.L_576:
        /*00e8*/ 	.byte	0x04, 0x36
        /*00ea*/ 	.short	(.L_578 - .L_577)
.L_577:
        /*00ec*/ 	.word	0x00000008
.L_578:


//--------------------- .nv.callgraph             --------------------------
	.section	.nv.callgraph,"",@"SHT_CUDA_CALLGRAPH"
	.align	4
	.sectionentsize	8
	.align		4
        /*0000*/ 	.word	0x00000000
	.align		4
        /*0004*/ 	.word	0xffffffff
	.align		4
        /*0008*/ 	.word	0x00000000
	.align		4
        /*000c*/ 	.word	0xfffffffe
	.align		4
        /*0010*/ 	.word	0x00000000
	.align		4
        /*0014*/ 	.word	0xfffffffd
	.align		4
        /*0018*/ 	.word	0x00000000
	.align		4
        /*001c*/ 	.word	0xfffffffc


//--------------------- .nv.constant4             --------------------------
	.section	.nv.constant4,"a",@progbits
	.align	8
	.align		8
.nv.constant4:
        /*0000*/ 	.dword	_ZN74_INTERNAL_47d7184e_38_flash_bwd_hdim256_fp16_softcap_sm80_cu_49158569_32294cuda3std3__45__cpo5beginE
	.align		8
        /*0008*/ 	.dword	_ZN74_INTERNAL_47d7184e_38_flash_bwd_hdim256_fp16_softcap_sm80_cu_49158569_32294cuda3std3__45__cpo3endE
	.align		8
        /*0010*/ 	.dword	_ZN74_INTERNAL_47d7184e_38_flash_bwd_hdim256_fp16_softcap_sm80_cu_49158569_32294cuda3std3__45__cpo6cbeginE
	.align		8
        /*0018*/ 	.dword	_ZN74_INTERNAL_47d7184e_38_flash_bwd_hdim256_fp16_softcap_sm80_cu_49158569_32294cuda3std3__45__cpo4cendE
	.align		8
        /*0020*/ 	.dword	_ZN74_INTERNAL_47d7184e_38_flash_bwd_hdim256_fp16_softcap_sm80_cu_49158569_32294cuda3std3__476_GLOBAL__N__47d7184e_38_flash_bwd_hdim256_fp16_softcap_sm80_cu_49158569_32296ignoreE
	.align		8
        /*0028*/ 	.dword	_ZN74_INTERNAL_47d7184e_38_flash_bwd_hdim256_fp16_softcap_sm80_cu_49158569_32294cuda3std3__419piecewise_constructE
	.align		8
        /*0030*/ 	.dword	_ZN74_INTERNAL_47d7184e_38_flash_bwd_hdim256_fp16_softcap_sm80_cu_49158569_32294cuda3std3__48in_placeE
	.align		8
        /*0038*/ 	.dword	_ZN74_INTERNAL_47d7184e_38_flash_bwd_hdim256_fp16_softcap_sm80_cu_49158569_32294cuda3std6ranges3__45__cpo4swapE
	.align		8
        /*0040*/ 	.dword	_ZN74_INTERNAL_47d7184e_38_flash_bwd_hdim256_fp16_softcap_sm80_cu_49158569_32294cuda3std6ranges3__45__cpo9iter_moveE
	.align		8
        /*0048*/ 	.dword	_ZN74_INTERNAL_47d7184e_38_flash_bwd_hdim256_fp16_softcap_sm80_cu_49158569_32294cute7productE
	.align		8
        /*0050*/ 	.dword	_ZN74_INTERNAL_47d7184e_38_flash_bwd_hdim256_fp16_softcap_sm80_cu_49158569_32294cute1_E


//--------------------- .text._ZN7cutlass13device_kernelIN5flash19enable_sm80_to_sm89INS1_16FlashAttnBwdSm80INS1_25CollectiveMainloopBwdSm80ILi1ELi1EN4cute5tupleIJNS5_1CILi32EEENS7_ILi64EEENS7_ILi256EEEEEENS_6half_tEfNS_4arch4Sm80ELb0ELb0ELb1ELb0ELb0ELb0ELb0ELb0ELi2ELi2ELi2ELi1ELb1EEENS1_21CollectiveEpilogueBwdISB_SC_SE_Li256ELb0ELb0ELi4EEENS1_19SingleTileSchedulerILb0ELb0ELb0ELi64EEEEEEEEEvNT_6ParamsE --------------------------
	.section	.text._ZN7cutlass13device_kernelIN5flash19enable_sm80_to_sm89INS1_16FlashAttnBwdSm80INS1_25CollectiveMainloopBwdSm80ILi1ELi1EN4cute5tupleIJNS5_1CILi32EEENS7_ILi64EEENS7_ILi256EEEEEENS_6half_tEfNS_4arch4Sm80ELb0ELb0ELb1ELb0ELb0ELb0ELb0ELb0ELi2ELi2ELi2ELi1ELb1EEENS1_21CollectiveEpilogueBwdISB_SC_SE_Li256ELb0ELb0ELi4EEENS1_19SingleTileSchedulerILb0ELb0ELb0ELi64EEEEEEEEEvNT_6ParamsE,"ax",@progbits
	.align	128
.text._ZN7cutlass13device_kernelIN5flash19enable_sm80_to_sm89INS1_16FlashAttnBwdSm80INS1_25CollectiveMainloopBwdSm80ILi1ELi1EN4cute5tupleIJNS5_1CILi32EEENS7_ILi64EEENS7_ILi256EEEEEENS_6half_tEfNS_4arch4Sm80ELb0ELb0ELb1ELb0ELb0ELb0ELb0ELb0ELi2ELi2ELi2ELi1ELb1EEENS1_21CollectiveEpilogueBwdISB_SC_SE_Li256ELb0ELb0ELi4EEENS1_19SingleTileSchedulerILb0ELb0ELb0ELi64EEEEEEEEEvNT_6ParamsE:
        .type           _ZN7cutlass13device_kernelIN5flash19enable_sm80_to_sm89INS1_16FlashAttnBwdSm80INS1_25CollectiveMainloopBwdSm80ILi1ELi1EN4cute5tupleIJNS5_1CILi32EEENS7_ILi64EEENS7_ILi256EEEEEENS_6half_tEfNS_4arch4Sm80ELb0ELb0ELb1ELb0ELb0ELb0ELb0ELb0ELi2ELi2ELi2ELi1ELb1EEENS1_21CollectiveEpilogueBwdISB_SC_SE_Li256ELb0ELb0ELi4EEENS1_19SingleTileSchedulerILb0ELb0ELb0ELi64EEEEEEEEEvNT_6ParamsE,@function
        .size           _ZN7cutlass13device_kernelIN5flash19enable_sm80_to_sm89INS1_16FlashAttnBwdSm80INS1_25CollectiveMainloopBwdSm80ILi1ELi1EN4cute5tupleIJNS5_1CILi32EEENS7_ILi64EEENS7_ILi256EEEEEENS_6half_tEfNS_4arch4Sm80ELb0ELb0ELb1ELb0ELb0ELb0ELb0ELb0ELi2ELi2ELi2ELi1ELb1EEENS1_21CollectiveEpilogueBwdISB_SC_SE_Li256ELb0ELb0ELi4EEENS1_19SingleTileSchedulerILb0ELb0ELb0ELi64EEEEEEEEEvNT_6ParamsE,(.L_x_130 - _ZN7cutlass13device_kernelIN5flash19enable_sm80_to_sm89INS1_16FlashAttnBwdSm80INS1_25CollectiveMainloopBwdSm80ILi1ELi1EN4cute5tupleIJNS5_1CILi32EEENS7_ILi64EEENS7_ILi256EEEEEENS_6half_tEfNS_4arch4Sm80ELb0ELb0ELb1ELb0ELb0ELb0ELb0ELb0ELi2ELi2ELi2ELi1ELb1EEENS1_21CollectiveEpilogueBwdISB_SC_SE_Li256ELb0ELb0ELi4EEENS1_19SingleTileSchedulerILb0ELb0ELb0ELi64EEEEEEEEEvNT_6ParamsE)
        .other          _ZN7cutlass13device_kernelIN5flash19enable_sm80_to_sm89INS1_16FlashAttnBwdSm80INS1_25CollectiveMainloopBwdSm80ILi1ELi1EN4cute5tupleIJNS5_1CILi32EEENS7_ILi64EEENS7_ILi256EEEEEENS_6half_tEfNS_4arch4Sm80ELb0ELb0ELb1ELb0ELb0ELb0ELb0ELb0ELi2ELi2ELi2ELi1ELb1EEENS1_21CollectiveEpilogueBwdISB_SC_SE_Li256ELb0ELb0ELi4EEENS1_19SingleTileSchedulerILb0ELb0ELb0ELi64EEEEEEEEEvNT_6ParamsE,@"STO_CUDA_ENTRY STV_DEFAULT"
_ZN7cutlass13device_kernelIN5flash19enable_sm80_to_sm89INS1_16FlashAttnBwdSm80INS1_25CollectiveMainloopBwdSm80ILi1ELi1EN4cute5tupleIJNS5_1CILi32EEENS7_ILi64EEENS7_ILi256EEEEEENS_6half_tEfNS_4arch4Sm80ELb0ELb0ELb1ELb0ELb0ELb0ELb0ELb0ELi2ELi2ELi2ELi1ELb1EEENS1_21CollectiveEpilogueBwdISB_SC_SE_Li256ELb0ELb0ELi4EEENS1_19SingleTileSchedulerILb0ELb0ELb0ELi64EEEEEEEEEvNT_6ParamsE:
[----:B------:R-:W-:Y:S01]  /*0000*/  LDC R1, c[0x0][0x37c] ;  /* 0x0000df00ff017b82 */ /* 0x000fe20000000800 */
[----:B------:R-:W-:Y:S05]  /*0010*/  EXIT ;  /* 0x000000000000794d */ /* 0x000fea0003800000 */
.L_x_0:
[----:B------:R-:W-:-:S00]  /*0020*/  BRA `(.L_x_0) ;  /* 0xfffffffc00fc7947 */ /* 0x000fc0000383ffff */
[----:B------:R-:W-:-:S00]  /*0030*/  NOP ;  /* 0x0000000000007918 */ /* 0x000fc00000000000 */
        /* <DEDUP_REMOVED lines=12> */
.L_x_130:


//--------------------- .text._ZN7cutlass13device_kernelIN5flash19enable_sm80_to_sm89INS1_16FlashAttnBwdSm80INS1_25CollectiveMainloopBwdSm80ILi1ELi1EN4cute5tupleIJNS5_1CILi32EEENS7_ILi64EEENS7_ILi256EEEEEENS_6half_tEfNS_4arch4Sm80ELb0ELb0ELb1ELb0ELb0ELb0ELb0ELb0ELi2ELi2ELi2ELi1ELb1EEENS1_24CollectiveEpilogueBwdGQAISB_fSE_Li256ELb0ELb0EEENS1_19SingleTileSchedulerILb0ELb0ELb0ELi64EEEEEEEEEvNT_6ParamsE --------------------------
	.section	.text._ZN7cutlass13device_kernelIN5flash19enable_sm80_to_sm89INS1_16FlashAttnBwdSm80INS1_25CollectiveMainloopBwdSm80ILi1ELi1EN4cute5tupleIJNS5_1CILi32EEENS7_ILi64EEENS7_ILi256EEEEEENS_6half_tEfNS_4arch4Sm80ELb0ELb0ELb1ELb0ELb0ELb0ELb0ELb0ELi2ELi2ELi2ELi1ELb1EEENS1_24CollectiveEpilogueBwdGQAISB_fSE_Li256ELb0ELb0EEENS1_19SingleTileSchedulerILb0ELb0ELb0ELi64EEEEEEEEEvNT_6ParamsE,"ax",@progbits
	.align	128
.text._ZN7cutlass13device_kernelIN5flash19enable_sm80_to_sm89INS1_16FlashAttnBwdSm80INS1_25CollectiveMainloopBwdSm80ILi1ELi1EN4cute5tupleIJNS5_1CILi32EEENS7_ILi64EEENS7_ILi256EEEEEENS_6half_tEfNS_4arch4Sm80ELb0ELb0ELb1ELb0ELb0ELb0ELb0ELb0ELi2ELi2ELi2ELi1ELb1EEENS1_24CollectiveEpilogueBwdGQAISB_fSE_Li256ELb0ELb0EEENS1_19SingleTileSchedulerILb0ELb0ELb0ELi64EEEEEEEEEvNT_6ParamsE:
        .type           _ZN7cutlass13device_kernelIN5flash19enable_sm80_to_sm89INS1_16FlashAttnBwdSm80INS1_25CollectiveMainloopBwdSm80ILi1ELi1EN4cute5tupleIJNS5_1CILi32EEENS7_ILi64EEENS7_ILi256EEEEEENS_6half_tEfNS_4arch4Sm80ELb0ELb0ELb1ELb0ELb0ELb0ELb0ELb0ELi2ELi2ELi2ELi1ELb1EEENS1_24CollectiveEpilogueBwdGQAISB_fSE_Li256ELb0ELb0EEENS1_19SingleTileSchedulerILb0ELb0ELb0ELi64EEEEEEEEEvNT_6ParamsE,@function
        .size           _ZN7cutlass13device_kernelIN5flash19enable_sm80_to_sm89INS1_16FlashAttnBwdSm80INS1_25CollectiveMainloopBwdSm80ILi1ELi1EN4cute5tupleIJNS5_1CILi32EEENS7_ILi64EEENS7_ILi256EEEEEENS_6half_tEfNS_4arch4Sm80ELb0ELb0ELb1ELb0ELb0ELb0ELb0ELb0ELi2ELi2ELi2ELi1ELb1EEENS1_24CollectiveEpilogueBwdGQAISB_fSE_Li256ELb0ELb0EEENS1_19SingleTileSchedulerILb0ELb0ELb0ELi64EEEEEEEEEvNT_6ParamsE,(.L_x_131 - _ZN7cutlass13device_kernelIN5flash19enable_sm80_to_sm89INS1_16FlashAttnBwdSm80INS1_25CollectiveMainloopBwdSm80ILi1ELi1EN4cute5tupleIJNS5_1CILi32EEENS7_ILi64EEENS7_ILi256EEEEEENS_6half_tEfNS_4arch4Sm80ELb0ELb0ELb1ELb0ELb0ELb0ELb0ELb0ELi2ELi2ELi2ELi1ELb1EEENS1_24CollectiveEpilogueBwdGQAISB_fSE_Li256ELb0ELb0EEENS1_19SingleTileSchedulerILb0ELb0ELb0ELi64EEEEEEEEEvNT_6ParamsE)
        .other          _ZN7cutlass13device_kernelIN5flash19enable_sm80_to_sm89INS1_16FlashAttnBwdSm80INS1_25CollectiveMainloopBwdSm80ILi1ELi1EN4cute5tupleIJNS5_1CILi32EEENS7_ILi64EEENS7_ILi256EEEEEENS_6half_tEfNS_4arch4Sm80ELb0ELb0ELb1ELb0ELb0ELb0ELb0ELb0ELi2ELi2ELi2ELi1ELb1EEENS1_24CollectiveEpilogueBwdGQAISB_fSE_Li256ELb0ELb0EEENS1_19SingleTileSchedulerILb0ELb0ELb0ELi64EEEEEEEEEvNT_6ParamsE,@"STO_CUDA_ENTRY STV_DEFAULT"
_ZN7cutlass13device_kernelIN5flash19enable_sm80_to_sm89INS1_16FlashAttnBwdSm80INS1_25CollectiveMainloopBwdSm80ILi1ELi1EN4cute5tupleIJNS5_1CILi32EEENS7_ILi64EEENS7_ILi256EEEEEENS_6half_tEfNS_4arch4Sm80ELb0ELb0ELb1ELb0ELb0ELb0ELb0ELb0ELi2ELi2ELi2ELi1ELb1EEENS1_24CollectiveEpilogueBwdGQAISB_fSE_Li256ELb0ELb0EEENS1_19SingleTileSchedulerILb0ELb0ELb0ELi64EEEEEEEEEvNT_6ParamsE:
[----:B------:R-:W-:Y:S01]  /*0000*/  LDC R1, c[0x0][0x37c] ;  /* 0x0000df00ff017b82 */ /* 0x000fe20000000800 */
[----:B------:R-:W-:Y:S05]  /*0010*/  EXIT ;  /* 0x000000000000794d */ /* 0x000fea0003800000 */
.L_x_1:
        /* <DEDUP_REMOVED lines=14> */
.L_x_131:


//--------------------- .text._ZN7cutlass13device_kernelIN5flash19enable_sm80_to_sm89INS1_16FlashAttnBwdSm80INS1_25CollectiveMainloopBwdSm80ILi1ELi1EN4cute5tupleIJNS5_1CILi32EEENS7_ILi64EEENS7_ILi256EEEEEENS_6half_tEfNS_4arch4Sm80ELb0ELb0ELb1ELb1ELb0ELb0ELb0ELb0ELi2ELi2ELi2ELi1ELb1EEENS1_21CollectiveEpilogueBwdISB_SC_SE_Li256ELb1ELb0ELi4EEENS1_19SingleTileSchedulerILb1ELb0ELb0ELi64EEEEEEEEEvNT_6ParamsE --------------------------
	.section	.text._ZN7cutlass13device_kernelIN5flash19enable_sm80_to_sm89INS1_16FlashAttnBwdSm80INS1_25CollectiveMainloopBwdSm80ILi1ELi1EN4cute5tupleIJNS5_1CILi32EEENS7_ILi64EEENS7_ILi256EEEEEENS_6half_tEfNS_4arch4Sm80ELb0ELb0ELb1ELb1ELb0ELb0ELb0ELb0ELi2ELi2ELi2ELi1ELb1EEENS1_21CollectiveEpilogueBwdISB_SC_SE_Li256ELb1ELb0ELi4EEENS1_19SingleTileSchedulerILb1ELb0ELb0ELi64EEEEEEEEEvNT_6ParamsE,"ax",@progbits
	.align	128
.text._ZN7cutlass13device_kernelIN5flash19enable_sm80_to_sm89INS1_16FlashAttnBwdSm80INS1_25CollectiveMainloopBwdSm80ILi1ELi1EN4cute5tupleIJNS5_1CILi32EEENS7_ILi64EEENS7_ILi256EEEEEENS_6half_tEfNS_4arch4Sm80ELb0ELb0ELb1ELb1ELb0ELb0ELb0ELb0ELi2ELi2ELi2ELi1ELb1EEENS1_21CollectiveEpilogueBwdISB_SC_SE_Li256ELb1ELb0ELi4EEENS1_19SingleTileSchedulerILb1ELb0ELb0ELi64EEEEEEEEEvNT_6ParamsE:
        .type           _ZN7cutlass13device_kernelIN5flash19enable_sm80_to_sm89INS1_16FlashAttnBwdSm80INS1_25CollectiveMainloopBwdSm80ILi1ELi1EN4cute5tupleIJNS5_1CILi32EEENS7_ILi64EEENS7_ILi256EEEEEENS_6half_tEfNS_4arch4Sm80ELb0ELb0ELb1ELb1ELb0ELb0ELb0ELb0ELi2ELi2ELi2ELi1ELb1EEENS1_21CollectiveEpilogueBwdISB_SC_SE_Li256ELb1ELb0ELi4EEENS1_19SingleTileSchedulerILb1ELb0ELb0ELi64EEEEEEEEEvNT_6ParamsE,@function
        .size           _ZN7cutlass13device_kernelIN5flash19enable_sm80_to_sm89INS1_16FlashAttnBwdSm80INS1_25CollectiveMainloopBwdSm80ILi1ELi1EN4cute5tupleIJNS5_1CILi32EEENS7_ILi64EEENS7_ILi256EEEEEENS_6half_tEfNS_4arch4Sm80ELb0ELb0ELb1ELb1ELb0ELb0ELb0ELb0ELi2ELi2ELi2ELi1ELb1EEENS1_21CollectiveEpilogueBwdISB_SC_SE_Li256ELb1ELb0ELi4EEENS1_19SingleTileSchedulerILb1ELb0ELb0ELi64EEEEEEEEEvNT_6ParamsE,(.L_x_132 - _ZN7cutlass13device_kernelIN5flash19enable_sm80_to_sm89INS1_16FlashAttnBwdSm80INS1_25CollectiveMainloopBwdSm80ILi1ELi1EN4cute5tupleIJNS5_1CILi32EEENS7_ILi64EEENS7_ILi256EEEEEENS_6half_tEfNS_4arch4Sm80ELb0ELb0ELb1ELb1ELb0ELb0ELb0ELb0ELi2ELi2ELi2ELi1ELb1EEENS1_21CollectiveEpilogueBwdISB_SC_SE_Li256ELb1ELb0ELi4EEENS1_19SingleTileSchedulerILb1ELb0ELb0ELi64EEEEEEEEEvNT_6ParamsE)
        .other          _ZN7cutlass13device_kernelIN5flash19enable_sm80_to_sm89INS1_16FlashAttnBwdSm80INS1_25CollectiveMainloopBwdSm80ILi1ELi1EN4cute5tupleIJNS5_1CILi32EEENS7_ILi64EEENS7_ILi256EEEEEENS_6half_tEfNS_4arch4Sm80ELb0ELb0ELb1ELb1ELb0ELb0ELb0ELb0ELi2ELi2ELi2ELi1ELb1EEENS1_21CollectiveEpilogueBwdISB_SC_SE_Li256ELb1ELb0ELi4EEENS1_19SingleTileSchedulerILb1ELb0ELb0ELi64EEEEEEEEEvNT_6ParamsE,@"STO_CUDA_ENTRY STV_DEFAULT"
_ZN7cutlass13device_kernelIN5flash19enable_sm80_to_sm89INS1_16FlashAttnBwdSm80INS1_25CollectiveMainloopBwdSm80ILi1ELi1EN4cute5tupleIJNS5_1CILi32EEENS7_ILi64EEENS7_ILi256EEEEEENS_6half_tEfNS_4arch4Sm80ELb0ELb0ELb1ELb1ELb0ELb0ELb0ELb0ELi2ELi2ELi2ELi1ELb1EEENS1_21CollectiveEpilogueBwdISB_SC_SE_Li256ELb1ELb0ELi4EEENS1_19SingleTileSchedulerILb1ELb0ELb0ELi64EEEEEEEEEvNT_6ParamsE:
[----:B------:R-:W-:Y:S01]  /*0000*/  LDC R1, c[0x0][0x37c] ;  /* 0x0000df00ff017b82 */ /* 0x000fe20000000800 */
[----:B------:R-:W-:Y:S05]  /*0010*/  EXIT ;  /* 0x000000000000794d */ /* 0x000fea0003800000 */
.L_x_2:
        /* <DEDUP_REMOVED lines=14> */
.L_x_132:


//--------------------- .text._ZN7cutlass13device_kernelIN5flash19enable_sm80_to_sm89INS1_16FlashAttnBwdSm80INS1_25CollectiveMainloopBwdSm80ILi1ELi1EN4cute5tupleIJNS5_1CILi32EEENS7_ILi64EEENS7_ILi256EEEEEENS_6half_tEfNS_4arch4Sm80ELb0ELb0ELb1ELb1ELb0ELb0ELb0ELb0ELi2ELi2ELi2ELi1ELb1EEENS1_24CollectiveEpilogueBwdGQAISB_fSE_Li256ELb1ELb0EEENS1_19SingleTileSchedulerILb1ELb0ELb0ELi64EEEEEEEEEvNT_6ParamsE --------------------------
	.section	.text._ZN7cutlass13device_kernelIN5flash19enable_sm80_to_sm89INS1_16FlashAttnBwdSm80INS1_25CollectiveMainloopBwdSm80ILi1ELi1EN4cute5tupleIJNS5_1CILi32EEENS7_ILi64EEENS7_ILi256EEEEEENS_6half_tEfNS_4arch4Sm80ELb0ELb0ELb1ELb1ELb0ELb0ELb0ELb0ELi2ELi2ELi2ELi1ELb1EEENS1_24CollectiveEpilogueBwdGQAISB_fSE_Li256ELb1ELb0EEENS1_19SingleTileSchedulerILb1ELb0ELb0ELi64EEEEEEEEEvNT_6ParamsE,"ax",@progbits
	.align	128
.text._ZN7cutlass13device_kernelIN5flash19enable_sm80_to_sm89INS1_16FlashAttnBwdSm80INS1_25CollectiveMainloopBwdSm80ILi1ELi1EN4cute5tupleIJNS5_1CILi32EEENS7_ILi64EEENS7_ILi256EEEEEENS_6half_tEfNS_4arch4Sm80ELb0ELb0ELb1ELb1ELb0ELb0ELb0ELb0ELi2ELi2ELi2ELi1ELb1EEENS1_24CollectiveEpilogueBwdGQAISB_fSE_Li256ELb1ELb0EEENS1_19SingleTileSchedulerILb1ELb0ELb0ELi64EEEEEEEEEvNT_6ParamsE:
        .type           _ZN7cutlass13device_kernelIN5flash19enable_sm80_to_sm89INS1_16FlashAttnBwdSm80INS1_25CollectiveMainloopBwdSm80ILi1ELi1EN4cute5tupleIJNS5_1CILi32EEENS7_ILi64EEENS7_ILi256EEEEEENS_6half_tEfNS_4arch4Sm80ELb0ELb0ELb1ELb1ELb0ELb0ELb0ELb0ELi2ELi2ELi2ELi1ELb1EEENS1_24CollectiveEpilogueBwdGQAISB_fSE_Li256ELb1ELb0EEENS1_19SingleTileSchedulerILb1ELb0ELb0ELi64EEEEEEEEEvNT_6ParamsE,@function
        .size           _ZN7cutlass13device_kernelIN5flash19enable_sm80_to_sm89INS1_16FlashAttnBwdSm80INS1_25CollectiveMainloopBwdSm80ILi1ELi1EN4cute5tupleIJNS5_1CILi32EEENS7_ILi64EEENS7_ILi256EEEEEENS_6half_tEfNS_4arch4Sm80ELb0ELb0ELb1ELb1ELb0ELb0ELb0ELb0ELi2ELi2ELi2ELi1ELb1EEENS1_24CollectiveEpilogueBwdGQAISB_fSE_Li256ELb1ELb0EEENS1_19SingleTileSchedulerILb1ELb0ELb0ELi64EEEEEEEEEvNT_6ParamsE,(.L_x_133 - _ZN7cutlass13device_kernelIN5flash19enable_sm80_to_sm89INS1_16FlashAttnBwdSm80INS1_25CollectiveMainloopBwdSm80ILi1ELi1EN4cute5tupleIJNS5_1CILi32EEENS7_ILi64EEENS7_ILi256EEEEEENS_6half_tEfNS_4arch4Sm80ELb0ELb0ELb1ELb1ELb0ELb0ELb0ELb0ELi2ELi2ELi2ELi1ELb1EEENS1_24CollectiveEpilogueBwdGQAISB_fSE_Li256ELb1ELb0EEENS1_19SingleTileSchedulerILb1ELb0ELb0ELi64EEEEEEEEEvNT_6ParamsE)
        .other          _ZN7cutlass13device_kernelIN5flash19enable_sm80_to_sm89INS1_16FlashAttnBwdSm80INS1_25CollectiveMainloopBwdSm80ILi1ELi1EN4cute5tupleIJNS5_1CILi32EEENS7_ILi64EEENS7_ILi256EEEEEENS_6half_tEfNS_4arch4Sm80ELb0ELb0ELb1ELb1ELb0ELb0ELb0ELb0ELi2ELi2ELi2ELi1ELb1EEENS1_24CollectiveEpilogueBwdGQAISB_fSE_Li256ELb1ELb0EEENS1_19SingleTileSchedulerILb1ELb0ELb0ELi64EEEEEEEEEvNT_6ParamsE,@"STO_CUDA_ENTRY STV_DEFAULT"
_ZN7cutlass13device_kernelIN5flash19enable_sm80_to_sm89INS1_16FlashAttnBwdSm80INS1_25CollectiveMainloopBwdSm80ILi1ELi1EN4cute5tupleIJNS5_1CILi32EEENS7_ILi64EEENS7_ILi256EEEEEENS_6half_tEfNS_4arch4Sm80ELb0ELb0ELb1ELb1ELb0ELb0ELb0ELb0ELi2ELi2ELi2ELi1ELb1EEENS1_24CollectiveEpilogueBwdGQAISB_fSE_Li256ELb1ELb0EEENS1_19SingleTileSchedulerILb1ELb0ELb0ELi64EEEEEEEEEvNT_6ParamsE:
[----:B------:R-:W-:Y:S01]  /*0000*/  LDC R1, c[0x0][0x37c] ;  /* 0x0000df00ff017b82 */ /* 0x000fe20000000800 */
[----:B------:R-:W-:Y:S05]  /*0010*/  EXIT ;  /* 0x000000000000794d */ /* 0x000fea0003800000 */
.L_x_3:
        /* <DEDUP_REMOVED lines=14> */
.L_x_133:


//--------------------- .text._ZN7cutlass13device_kernelIN5flash19enable_sm80_to_sm89INS1_16FlashAttnBwdSm80INS1_25CollectiveMainloopBwdSm80ILi1ELi1EN4cute5tupleIJNS5_1CILi32EEENS7_ILi64EEENS7_ILi256EEEEEENS_6half_tEfNS_4arch4Sm80ELb0ELb1ELb1ELb0ELb0ELb0ELb0ELb0ELi2ELi2ELi2ELi1ELb1EEENS1_21CollectiveEpilogueBwdISB_SC_SE_Li256ELb0ELb0ELi4EEENS1_19SingleTileSchedulerILb0ELb0ELb0ELi64EEEEEEEEEvNT_6ParamsE --------------------------
	.section	.text._ZN7cutlass13device_kernelIN5flash19enable_sm80_to_sm89INS1_16FlashAttnBwdSm80INS1_25CollectiveMainloopBwdSm80ILi1ELi1EN4cute5tupleIJNS5_1CILi32EEENS7_ILi64EEENS7_ILi256EEEEEENS_6half_tEfNS_4arch4Sm80ELb0ELb1ELb1ELb0ELb0ELb0ELb0ELb0ELi2ELi2ELi2ELi1ELb1EEENS1_21CollectiveEpilogueBwdISB_SC_SE_Li256ELb0ELb0ELi4EEENS1_19SingleTileSchedulerILb0ELb0ELb0ELi64EEEEEEEEEvNT_6ParamsE,"ax",@progbits
	.align	128
.text._ZN7cutlass13device_kernelIN5flash19enable_sm80_to_sm89INS1_16FlashAttnBwdSm80INS1_25CollectiveMainloopBwdSm80ILi1ELi1EN4cute5tupleIJNS5_1CILi32EEENS7_ILi64EEENS7_ILi256EEEEEENS_6half_tEfNS_4arch4Sm80ELb0ELb1ELb1ELb0ELb0ELb0ELb0ELb0ELi2ELi2ELi2ELi1ELb1EEENS1_21CollectiveEpilogueBwdISB_SC_SE_Li256ELb0ELb0ELi4EEENS1_19SingleTileSchedulerILb0ELb0ELb0ELi64EEEEEEEEEvNT_6ParamsE:
        .type           _ZN7cutlass13device_kernelIN5flash19enable_sm80_to_sm89INS1_16FlashAttnBwdSm80INS1_25CollectiveMainloopBwdSm80ILi1ELi1EN4cute5tupleIJNS5_1CILi32EEENS7_ILi64EEENS7_ILi256EEEEEENS_6half_tEfNS_4arch4Sm80ELb0ELb1ELb1ELb0ELb0ELb0ELb0ELb0ELi2ELi2ELi2ELi1ELb1EEENS1_21CollectiveEpilogueBwdISB_SC_SE_Li256ELb0ELb0ELi4EEENS1_19SingleTileSchedulerILb0ELb0ELb0ELi64EEEEEEEEEvNT_6ParamsE,@function
        .size           _ZN7cutlass13device_kernelIN5flash19enable_sm80_to_sm89INS1_16FlashAttnBwdSm80INS1_25CollectiveMainloopBwdSm80ILi1ELi1EN4cute5tupleIJNS5_1CILi32EEENS7_ILi64EEENS7_ILi256EEEEEENS_6half_tEfNS_4arch4Sm80ELb0ELb1ELb1ELb0ELb0ELb0ELb0ELb0ELi2ELi2ELi2ELi1ELb1EEENS1_21CollectiveEpilogueBwdISB_SC_SE_Li256ELb0ELb0ELi4EEENS1_19SingleTileSchedulerILb0ELb0ELb0ELi64EEEEEEEEEvNT_6ParamsE,(.L_x_134 - _ZN7cutlass13device_kernelIN5flash19enable_sm80_to_sm89INS1_16FlashAttnBwdSm80INS1_25CollectiveMainloopBwdSm80ILi1ELi1EN4cute5tupleIJNS5_1CILi32EEENS7_ILi64EEENS7_ILi256EEEEEENS_6half_tEfNS_4arch4Sm80ELb0ELb1ELb1ELb0ELb0ELb0ELb0ELb0ELi2ELi2ELi2ELi1ELb1EEENS1_21CollectiveEpilogueBwdISB_SC_SE_Li256ELb0ELb0ELi4EEENS1_19SingleTileSchedulerILb0ELb0ELb0ELi64EEEEEEEEEvNT_6ParamsE)
        .other          _ZN7cutlass13device_kernelIN5flash19enable_sm80_to_sm89INS1_16FlashAttnBwdSm80INS1_25CollectiveMainloopBwdSm80ILi1ELi1EN4cute5tupleIJNS5_1CILi32EEENS7_ILi64EEENS7_ILi256EEEEEENS_6half_tEfNS_4arch4Sm80ELb0ELb1ELb1ELb0ELb0ELb0ELb0ELb0ELi2ELi2ELi2ELi1ELb1EEENS1_21CollectiveEpilogueBwdISB_SC_SE_Li256ELb0ELb0ELi4EEENS1_19SingleTileSchedulerILb0ELb0ELb0ELi64EEEEEEEEEvNT_6ParamsE,@"STO_CUDA_ENTRY STV_DEFAULT"
_ZN7cutlass13device_kernelIN5flash19enable_sm80_to_sm89INS1_16FlashAttnBwdSm80INS1_25CollectiveMainloopBwdSm80ILi1ELi1EN4cute5tupleIJNS5_1CILi32EEENS7_ILi64EEENS7_ILi256EEEEEENS_6half_tEfNS_4arch4Sm80ELb0ELb1ELb1ELb0ELb0ELb0ELb0ELb0ELi2ELi2ELi2ELi1ELb1EEENS1_21CollectiveEpilogueBwdISB_SC_SE_Li256ELb0ELb0ELi4EEENS1_19SingleTileSchedulerILb0ELb0ELb0ELi64EEEEEEEEEvNT_6ParamsE:
[----:B------:R-:W-:Y:S01]  /*0000*/  LDC R1, c[0x0][0x37c] ;  /* 0x0000df00ff017b82 */ /* 0x000fe20000000800 */
[----:B------:R-:W-:Y:S05]  /*0010*/  EXIT ;  /* 0x000000000000794d */ /* 0x000fea0003800000 */
.L_x_4:
        /* <DEDUP_REMOVED lines=14> */
.L_x_134:


//--------------------- .text._ZN7cutlass13device_kernelIN5flash19enable_sm80_to_sm89INS1_16FlashAttnBwdSm80INS1_25CollectiveMainloopBwdSm80ILi1ELi1EN4cute5tupleIJNS5_1CILi32EEENS7_ILi64EEENS7_ILi256EEEEEENS_6half_tEfNS_4arch4Sm80ELb0ELb1ELb1ELb0ELb0ELb0ELb0ELb0ELi2ELi2ELi2ELi1ELb1EEENS1_24CollectiveEpilogueBwdGQAISB_fSE_Li256ELb0ELb0EEENS1_19SingleTileSchedulerILb0ELb0ELb0ELi64EEEEEEEEEvNT_6ParamsE --------------------------
	.section	.text._ZN7cutlass13device_kernelIN5flash19enable_sm80_to_sm89INS1_16FlashAttnBwdSm80INS1_25CollectiveMainloopBwdSm80ILi1ELi1EN4cute5tupleIJNS5_1CILi32EEENS7_ILi64EEENS7_ILi256EEEEEENS_6half_tEfNS_4arch4Sm80ELb0ELb1ELb1ELb0ELb0ELb0ELb0ELb0ELi2ELi2ELi2ELi1ELb1EEENS1_24CollectiveEpilogueBwdGQAISB_fSE_Li256ELb0ELb0EEENS1_19SingleTileSchedulerILb0ELb0ELb0ELi64EEEEEEEEEvNT_6ParamsE,"ax",@progbits
	.align	128
.text._ZN7cutlass13device_kernelIN5flash19enable_sm80_to_sm89INS1_16FlashAttnBwdSm80INS1_25CollectiveMainloopBwdSm80ILi1ELi1EN4cute5tupleIJNS5_1CILi32EEENS7_ILi64EEENS7_ILi256EEEEEENS_6half_tEfNS_4arch4Sm80ELb0ELb1ELb1ELb0ELb0ELb0ELb0ELb0ELi2ELi2ELi2ELi1ELb1EEENS1_24CollectiveEpilogueBwdGQAISB_fSE_Li256ELb0ELb0EEENS1_19SingleTileSchedulerILb0ELb0ELb0ELi64EEEEEEEEEvNT_6ParamsE:
        .type           _ZN7cutlass13device_kernelIN5flash19enable_sm80_to_sm89INS1_16FlashAttnBwdSm80INS1_25CollectiveMainloopBwdSm80ILi1ELi1EN4cute5tupleIJNS5_1CILi32EEENS7_ILi64EEENS7_ILi256EEEEEENS_6half_tEfNS_4arch4Sm80ELb0ELb1ELb1ELb0ELb0ELb0ELb0ELb0ELi2ELi2ELi2ELi1ELb1EEENS1_24CollectiveEpilogueBwdGQAISB_fSE_Li256ELb0ELb0EEENS1_19SingleTileSchedulerILb0ELb0ELb0ELi64EEEEEEEEEvNT_6ParamsE,@function
        .size           _ZN7cutlass13device_kernelIN5flash19enable_sm80_to_sm89INS1_16FlashAttnBwdSm80INS1_25CollectiveMainloopBwdSm80ILi1ELi1EN4cute5tupleIJNS5_1CILi32EEENS7_ILi64EEENS7_ILi256EEEEEENS_6half_tEfNS_4arch4Sm80ELb0ELb1ELb1ELb0ELb0ELb0ELb0ELb0ELi2ELi2ELi2ELi1ELb1EEENS1_24CollectiveEpilogueBwdGQAISB_fSE_Li256ELb0ELb0EEENS1_19SingleTileSchedulerILb0ELb0ELb0ELi64EEEEEEEEEvNT_6ParamsE,(.L_x_135 - _ZN7cutlass13device_kernelIN5flash19enable_sm80_to_sm89INS1_16FlashAttnBwdSm80INS1_25CollectiveMainloopBwdSm80ILi1ELi1EN4cute5tupleIJNS5_1CILi32EEENS7_ILi64EEENS7_ILi256EEEEEENS_6half_tEfNS_4arch4Sm80ELb0ELb1ELb1ELb0ELb0ELb0ELb0ELb0ELi2ELi2ELi2ELi1ELb1EEENS1_24CollectiveEpilogueBwdGQAISB_fSE_Li256ELb0ELb0EEENS1_19SingleTileSchedulerILb0ELb0ELb0ELi64EEEEEEEEEvNT_6ParamsE)
        .other          _ZN7cutlass13device_kernelIN5flash19enable_sm80_to_sm89INS1_16FlashAttnBwdSm80INS1_25CollectiveMainloopBwdSm80ILi1ELi1EN4cute5tupleIJNS5_1CILi32EEENS7_ILi64EEENS7_ILi256EEEEEENS_6half_tEfNS_4arch4Sm80ELb0ELb1ELb1ELb0ELb0ELb0ELb0ELb0ELi2ELi2ELi2ELi1ELb1EEENS1_24CollectiveEpilogueBwdGQAISB_fSE_Li256ELb0ELb0EEENS1_19SingleTileSchedulerILb0ELb0ELb0ELi64EEEEEEEEEvNT_6ParamsE,@"STO_CUDA_ENTRY STV_DEFAULT"
_ZN7cutlass13device_kernelIN5flash19enable_sm80_to_sm89INS1_16FlashAttnBwdSm80INS1_25CollectiveMainloopBwdSm80ILi1ELi1EN4cute5tupleIJNS5_1CILi32EEENS7_ILi64EEENS7_ILi256EEEEEENS_6half_tEfNS_4arch4Sm80ELb0ELb1ELb1ELb0ELb0ELb0ELb0ELb0ELi2ELi2ELi2ELi1ELb1EEENS1_24CollectiveEpilogueBwdGQAISB_fSE_Li256ELb0ELb0EEENS1_19SingleTileSchedulerILb0ELb0ELb0ELi64EEEEEEEEEvNT_6ParamsE:
[----:B------:R-:W-:Y:S01]  /*0000*/  LDC R1, c[0x0][0x37c] ;  /* 0x0000df00ff017b82 */ /* 0x000fe20000000800 */
[----:B------:R-:W-:Y:S05]  /*0010*/  EXIT ;  /* 0x000000000000794d */ /* 0x000fea0003800000 */
.L_x_5:
        /* <DEDUP_REMOVED lines=14> */
.L_x_135:


//--------------------- .text._ZN7cutlass13device_kernelIN5flash19enable_sm80_to_sm89INS1_16FlashAttnBwdSm80INS1_25CollectiveMainloopBwdSm80ILi1ELi1EN4cute5tupleIJNS5_1CILi32EEENS7_ILi64EEENS7_ILi256EEEEEENS_6half_tEfNS_4arch4Sm80ELb0ELb1ELb1ELb1ELb0ELb0ELb0ELb0ELi2ELi2ELi2ELi1ELb1EEENS1_21CollectiveEpilogueBwdISB_SC_SE_Li256ELb1ELb0ELi4EEENS1_19SingleTileSchedulerILb1ELb0ELb0ELi64EEEEEEEEEvNT_6ParamsE --------------------------
	.section	.text._ZN7cutlass13device_kernelIN5flash19enable_sm80_to_sm89INS1_16FlashAttnBwdSm80INS1_25CollectiveMainloopBwdSm80ILi1ELi1EN4cute5tupleIJNS5_1CILi32EEENS7_ILi64EEENS7_ILi256EEEEEENS_6half_tEfNS_4arch4Sm80ELb0ELb1ELb1ELb1ELb0ELb0ELb0ELb0ELi2ELi2ELi2ELi1ELb1EEENS1_21CollectiveEpilogueBwdISB_SC_SE_Li256ELb1ELb0ELi4EEENS1_19SingleTileSchedulerILb1ELb0ELb0ELi64EEEEEEEEEvNT_6ParamsE,"ax",@progbits
	.align	128
.text._ZN7cutlass13device_kernelIN5flash19enable_sm80_to_sm89INS1_16FlashAttnBwdSm80INS1_25CollectiveMainloopBwdSm80ILi1ELi1EN4cute5tupleIJNS5_1CILi32EEENS7_ILi64EEENS7_ILi256EEEEEENS_6half_tEfNS_4arch4Sm80ELb0ELb1ELb1ELb1ELb0ELb0ELb0ELb0ELi2ELi2ELi2ELi1ELb1EEENS1_21CollectiveEpilogueBwdISB_SC_SE_Li256ELb1ELb0ELi4EEENS1_19SingleTileSchedulerILb1ELb0ELb0ELi64EEEEEEEEEvNT_6ParamsE:
        .type           _ZN7cutlass13device_kernelIN5flash19enable_sm80_to_sm89INS1_16FlashAttnBwdSm80INS1_25CollectiveMainloopBwdSm80ILi1ELi1EN4cute5tupleIJNS5_1CILi32EEENS7_ILi64EEENS7_ILi256EEEEEENS_6half_tEfNS_4arch4Sm80ELb0ELb1ELb1ELb1ELb0ELb0ELb0ELb0ELi2ELi2ELi2ELi1ELb1EEENS1_21CollectiveEpilogueBwdISB_SC_SE_Li256ELb1ELb0ELi4EEENS1_19SingleTileSchedulerILb1ELb0ELb0ELi64EEEEEEEEEvNT_6ParamsE,@function
        .size           _ZN7cutlass13device_kernelIN5flash19enable_sm80_to_sm89INS1_16FlashAttnBwdSm80INS1_25CollectiveMainloopBwdSm80ILi1ELi1EN4cute5tupleIJNS5_1CILi32EEENS7_ILi64EEENS7_ILi256EEEEEENS_6half_tEfNS_4arch4Sm80ELb0ELb1ELb1ELb1ELb0ELb0ELb0ELb0ELi2ELi2ELi2ELi1ELb1EEENS1_21CollectiveEpilogueBwdISB_SC_SE_Li256ELb1ELb0ELi4EEENS1_19SingleTileSchedulerILb1ELb0ELb0ELi64EEEEEEEEEvNT_6ParamsE,(.L_x_136 - _ZN7cutlass13device_kernelIN5flash19enable_sm80_to_sm89INS1_16FlashAttnBwdSm80INS1_25CollectiveMainloopBwdSm80ILi1ELi1EN4cute5tupleIJNS5_1CILi32EEENS7_ILi64EEENS7_ILi256EEEEEENS_6half_tEfNS_4arch4Sm80ELb0ELb1ELb1ELb1ELb0ELb0ELb0ELb0ELi2ELi2ELi2ELi1ELb1EEENS1_21CollectiveEpilogueBwdISB_SC_SE_Li256ELb1ELb0ELi4EEENS1_19SingleTileSchedulerILb1ELb0ELb0ELi64EEEEEEEEEvNT_6ParamsE)
        .other          _ZN7cutlass13device_kernelIN5flash19enable_sm80_to_sm89INS1_16FlashAttnBwdSm80INS1_25CollectiveMainloopBwdSm80ILi1ELi1EN4cute5tupleIJNS5_1CILi32EEENS7_ILi64EEENS7_ILi256EEEEEENS_6half_tEfNS_4arch4Sm80ELb0ELb1ELb1ELb1ELb0ELb0ELb0ELb0ELi2ELi2ELi2ELi1ELb1EEENS1_21CollectiveEpilogueBwdISB_SC_SE_Li256ELb1ELb0ELi4EEENS1_19SingleTileSchedulerILb1ELb0ELb0ELi64EEEEEEEEEvNT_6ParamsE,@"STO_CUDA_ENTRY STV_DEFAULT"
_ZN7cutlass13device_kernelIN5flash19enable_sm80_to_sm89INS1_16FlashAttnBwdSm80INS1_25CollectiveMainloopBwdSm80ILi1ELi1EN4cute5tupleIJNS5_1CILi32EEENS7_ILi64EEENS7_ILi256EEEEEENS_6half_tEfNS_4arch4Sm80ELb0ELb1ELb1ELb1ELb0ELb0ELb0ELb0ELi2ELi2ELi2ELi1ELb1EEENS1_21CollectiveEpilogueBwdISB_SC_SE_Li256ELb1ELb0ELi4EEENS1_19SingleTileSchedulerILb1ELb0ELb0ELi64EEEEEEEEEvNT_6ParamsE:
[----:B------:R-:W-:Y:S01]  /*0000*/  LDC R1, c[0x0][0x37c] ;  /* 0x0000df00ff017b82 */ /* 0x000fe20000000800 */
[----:B------:R-:W-:Y:S05]  /*0010*/  EXIT ;  /* 0x000000000000794d */ /* 0x000fea0003800000 */
.L_x_6:
        /* <DEDUP_REMOVED lines=14> */
.L_x_136:


//--------------------- .text._ZN7cutlass13device_kernelIN5flash19enable_sm80_to_sm89INS1_16FlashAttnBwdSm80INS1_25CollectiveMainloopBwdSm80ILi1ELi1EN4cute5tupleIJNS5_1CILi32EEENS7_ILi64EEENS7_ILi256EEEEEENS_6half_tEfNS_4arch4Sm80ELb0ELb1ELb1ELb1ELb0ELb0ELb0ELb0ELi2ELi2ELi2ELi1ELb1EEENS1_24CollectiveEpilogueBwdGQAISB_fSE_Li256ELb1ELb0EEENS1_19SingleTileSchedulerILb1ELb0ELb0ELi64EEEEEEEEEvNT_6ParamsE --------------------------
	.section	.text._ZN7cutlass13device_kernelIN5flash19enable_sm80_to_sm89INS1_16FlashAttnBwdSm80INS1_25CollectiveMainloopBwdSm80ILi1ELi1EN4cute5tupleIJNS5_1CILi32EEENS7_ILi64EEENS7_ILi256EEEEEENS_6half_tEfNS_4arch4Sm80ELb0ELb1ELb1ELb1ELb0ELb0ELb0ELb0ELi2ELi2ELi2ELi1ELb1EEENS1_24CollectiveEpilogueBwdGQAISB_fSE_Li256ELb1ELb0EEENS1_19SingleTileSchedulerILb1ELb0ELb0ELi64EEEEEEEEEvNT_6ParamsE,"ax",@progbits
	.align	128
.text._ZN7cutlass13device_kernelIN5flash19enable_sm80_to_sm89INS1_16FlashAttnBwdSm80INS1_25CollectiveMainloopBwdSm80ILi1ELi1EN4cute5tupleIJNS5_1CILi32EEENS7_ILi64EEENS7_ILi256EEEEEENS_6half_tEfNS_4arch4Sm80ELb0ELb1ELb1ELb1ELb0ELb0ELb0ELb0ELi2ELi2ELi2ELi1ELb1EEENS1_24CollectiveEpilogueBwdGQAISB_fSE_Li256ELb1ELb0EEENS1_19SingleTileSchedulerILb1ELb0ELb0ELi64EEEEEEEEEvNT_6ParamsE:
        .type           _ZN7cutlass13device_kernelIN5flash19enable_sm80_to_sm89INS1_16FlashAttnBwdSm80INS1_25CollectiveMainloopBwdSm80ILi1ELi1EN4cute5tupleIJNS5_1CILi32EEENS7_ILi64EEENS7_ILi256EEEEEENS_6half_tEfNS_4arch4Sm80ELb0ELb1ELb1ELb1ELb0ELb0ELb0ELb0ELi2ELi2ELi2ELi1ELb1EEENS1_24CollectiveEpilogueBwdGQAISB_fSE_Li256ELb1ELb0EEENS1_19SingleTileSchedulerILb1ELb0ELb0ELi64EEEEEEEEEvNT_6ParamsE,@function
        .size           _ZN7cutlass13device_kernelIN5flash19enable_sm80_to_sm89INS1_16FlashAttnBwdSm80INS1_25CollectiveMainloopBwdSm80ILi1ELi1EN4cute5tupleIJNS5_1CILi32EEENS7_ILi64EEENS7_ILi256EEEEEENS_6half_tEfNS_4arch4Sm80ELb0ELb1ELb1ELb1ELb0ELb0ELb0ELb0ELi2ELi2ELi2ELi1ELb1EEENS1_24CollectiveEpilogueBwdGQAISB_fSE_Li256ELb1ELb0EEENS1_19SingleTileSchedulerILb1ELb0ELb0ELi64EEEEEEEEEvNT_6ParamsE,(.L_x_137 - _ZN7cutlass13device_kernelIN5flash19enable_sm80_to_sm89INS1_16FlashAttnBwdSm80INS1_25CollectiveMainloopBwdSm80ILi1ELi1EN4cute5tupleIJNS5_1CILi32EEENS7_ILi64EEENS7_ILi256EEEEEENS_6half_tEfNS_4arch4Sm80ELb0ELb1ELb1ELb1ELb0ELb0ELb0ELb0ELi2ELi2ELi2ELi1ELb1EEENS1_24CollectiveEpilogueBwdGQAISB_fSE_Li256ELb1ELb0EEENS1_19SingleTileSchedulerILb1ELb0ELb0ELi64EEEEEEEEEvNT_6ParamsE)
        .other          _ZN7cutlass13device_kernelIN5flash19enable_sm80_to_sm89INS1_16FlashAttnBwdSm80INS1_25CollectiveMainloopBwdSm80ILi1ELi1EN4cute5tupleIJNS5_1CILi32EEENS7_ILi64EEENS7_ILi256EEEEEENS_6half_tEfNS_4arch4Sm80ELb0ELb1ELb1ELb1ELb0ELb0ELb0ELb0ELi2ELi2ELi2ELi1ELb1EEENS1_24CollectiveEpilogueBwdGQAISB_fSE_Li256ELb1ELb0EEENS1_19SingleTileSchedulerILb1ELb0ELb0ELi64EEEEEEEEEvNT_6ParamsE,@"STO_CUDA_ENTRY STV_DEFAULT"
_ZN7cutlass13device_kernelIN5flash19enable_sm80_to_sm89INS1_16FlashAttnBwdSm80INS1_25CollectiveMainloopBwdSm80ILi1ELi1EN4cute5tupleIJNS5_1CILi32EEENS7_ILi64EEENS7_ILi256EEEEEENS_6half_tEfNS_4arch4Sm80ELb0ELb1ELb1ELb1ELb0ELb0ELb0ELb0ELi2ELi2ELi2ELi1ELb1EEENS1_24CollectiveEpilogueBwdGQAISB_fSE_Li256ELb1ELb0EEENS1_19SingleTileSchedulerILb1ELb0ELb0ELi64EEEEEEEEEvNT_6ParamsE:
[----:B------:R-:W-:Y:S01]  /*0000*/  LDC R1, c[0x0][0x37c] ;  /* 0x0000df00ff017b82 */ /* 0x000fe20000000800 */
[----:B------:R-:W-:Y:S05]  /*0010*/  EXIT ;  /* 0x000000000000794d */ /* 0x000fea0003800000 */
.L_x_7:
        /* <DEDUP_REMOVED lines=14> */
.L_x_137:


//--------------------- .text._ZN7cutlass13device_kernelIN5flash19enable_sm80_to_sm89INS1_16FlashAttnBwdSm80INS1_25CollectiveMainloopBwdSm80ILi1ELi1EN4cute5tupleIJNS5_1CILi32EEENS7_ILi64EEENS7_ILi256EEEEEENS_6half_tEfNS_4arch4Sm80ELb1ELb0ELb1ELb0ELb0ELb0ELb0ELb0ELi2ELi2ELi2ELi1ELb1EEENS1_21CollectiveEpilogueBwdISB_SC_SE_Li256ELb0ELb0ELi4EEENS1_25SingleTileBwdLPTSchedulerILb0ELi64ELb0EEEEEEEEEvNT_6ParamsE --------------------------
	.section	.text._ZN7cutlass13device_kernelIN5flash19enable_sm80_to_sm89INS1_16FlashAttnBwdSm80INS1_25CollectiveMainloopBwdSm80ILi1ELi1EN4cute5tupleIJNS5_1CILi32EEENS7_ILi64EEENS7_ILi256EEEEEENS_6half_tEfNS_4arch4Sm80ELb1ELb0ELb1ELb0ELb0ELb0ELb0ELb0ELi2ELi2ELi2ELi1ELb1EEENS1_21CollectiveEpilogueBwdISB_SC_SE_Li256ELb0ELb0ELi4EEENS1_25SingleTileBwdLPTSchedulerILb0ELi64ELb0EEEEEEEEEvNT_6ParamsE,"ax",@progbits
	.align	128
.text._ZN7cutlass13device_kernelIN5flash19enable_sm80_to_sm89INS1_16FlashAttnBwdSm80INS1_25CollectiveMainloopBwdSm80ILi1ELi1EN4cute5tupleIJNS5_1CILi32EEENS7_ILi64EEENS7_ILi256EEEEEENS_6half_tEfNS_4arch4Sm80ELb1ELb0ELb1ELb0ELb0ELb0ELb0ELb0ELi2ELi2ELi2ELi1ELb1EEENS1_21CollectiveEpilogueBwdISB_SC_SE_Li256ELb0ELb0ELi4EEENS1_25SingleTileBwdLPTSchedulerILb0ELi64ELb0EEEEEEEEEvNT_6ParamsE:
        .type           _ZN7cutlass13device_kernelIN5flash19enable_sm80_to_sm89INS1_16FlashAttnBwdSm80INS1_25CollectiveMainloopBwdSm80ILi1ELi1EN4cute5tupleIJNS5_1CILi32EEENS7_ILi64EEENS7_ILi256EEEEEENS_6half_tEfNS_4arch4Sm80ELb1ELb0ELb1ELb0ELb0ELb0ELb0ELb0ELi2ELi2ELi2ELi1ELb1EEENS1_21CollectiveEpilogueBwdISB_SC_SE_Li256ELb0ELb0ELi4EEENS1_25SingleTileBwdLPTSchedulerILb0ELi64ELb0EEEEEEEEEvNT_6ParamsE,@function
        .size           _ZN7cutlass13device_kernelIN5flash19enable_sm80_to_sm89INS1_16FlashAttnBwdSm80INS1_25CollectiveMainloopBwdSm80ILi1ELi1EN4cute5tupleIJNS5_1CILi32EEENS7_ILi64EEENS7_ILi256EEEEEENS_6half_tEfNS_4arch4Sm80ELb1ELb0ELb1ELb0ELb0ELb0ELb0ELb0ELi2ELi2ELi2ELi1ELb1EEENS1_21CollectiveEpilogueBwdISB_SC_SE_Li256ELb0ELb0ELi4EEENS1_25SingleTileBwdLPTSchedulerILb0ELi64ELb0EEEEEEEEEvNT_6ParamsE,(.L_x_138 - _ZN7cutlass13device_kernelIN5flash19enable_sm80_to_sm89INS1_16FlashAttnBwdSm80INS1_25CollectiveMainloopBwdSm80ILi1ELi1EN4cute5tupleIJNS5_1CILi32EEENS7_ILi64EEENS7_ILi256EEEEEENS_6half_tEfNS_4arch4Sm80ELb1ELb0ELb1ELb0ELb0ELb0ELb0ELb0ELi2ELi2ELi2ELi1ELb1EEENS1_21CollectiveEpilogueBwdISB_SC_SE_Li256ELb0ELb0ELi4EEENS1_25SingleTileBwdLPTSchedulerILb0ELi64ELb0EEEEEEEEEvNT_6ParamsE)
        .other          _ZN7cutlass13device_kernelIN5flash19enable_sm80_to_sm89INS1_16FlashAttnBwdSm80INS1_25CollectiveMainloopBwdSm80ILi1ELi1EN4cute5tupleIJNS5_1CILi32EEENS7_ILi64EEENS7_ILi256EEEEEENS_6half_tEfNS_4arch4Sm80ELb1ELb0ELb1ELb0ELb0ELb0ELb0ELb0ELi2ELi2ELi2ELi1ELb1EEENS1_21CollectiveEpilogueBwdISB_SC_SE_Li256ELb0ELb0ELi4EEENS1_25SingleTileBwdLPTSchedulerILb0ELi64ELb0EEEEEEEEEvNT_6ParamsE,@"STO_CUDA_ENTRY STV_DEFAULT"
_ZN7cutlass13device_kernelIN5flash19enable_sm80_to_sm89INS1_16FlashAttnBwdSm80INS1_25CollectiveMainloopBwdSm80ILi1ELi1EN4cute5tupleIJNS5_1CILi32EEENS7_ILi64EEENS7_ILi256EEEEEENS_6half_tEfNS_4arch4Sm80ELb1ELb0ELb1ELb0ELb0ELb0ELb0ELb0ELi2ELi2ELi2ELi1ELb1EEENS1_21CollectiveEpilogueBwdISB_SC_SE_Li256ELb0ELb0ELi4EEENS1_25SingleTileBwdLPTSchedulerILb0ELi64ELb0EEEEEEEEEvNT_6ParamsE:
[----:B------:R-:W-:Y:S01]  /*0000*/  LDC R1, c[0x0][0x37c] ;  /* 0x0000df00ff017b82 */ /* 0x000fe20000000800 */
[----:B------:R-:W-:Y:S05]  /*0010*/  EXIT ;  /* 0x000000000000794d */ /* 0x000fea0003800000 */
.L_x_8:
        /* <DEDUP_REMOVED lines=14> */
.L_x_138:


//--------------------- .text._ZN7cutlass13device_kernelIN5flash19enable_sm80_to_sm89INS1_16FlashAttnBwdSm80INS1_25CollectiveMainloopBwdSm80ILi1ELi1EN4cute5tupleIJNS5_1CILi32EEENS7_ILi64EEENS7_ILi256EEEEEENS_6half_tEfNS_4arch4Sm80ELb1ELb0ELb1ELb0ELb0ELb0ELb0ELb0ELi2ELi2ELi2ELi1ELb1EEENS1_24CollectiveEpilogueBwdGQAISB_fSE_Li256ELb0ELb0EEENS1_25SingleTileBwdLPTSchedulerILb0ELi64ELb0EEEEEEEEEvNT_6ParamsE --------------------------
	.section	.text._ZN7cutlass13device_kernelIN5flash19enable_sm80_to_sm89INS1_16FlashAttnBwdSm80INS1_25CollectiveMainloopBwdSm80ILi1ELi1EN4cute5tupleIJNS5_1CILi32EEENS7_ILi64EEENS7_ILi256EEEEEENS_6half_tEfNS_4arch4Sm80ELb1ELb0ELb1ELb0ELb0ELb0ELb0ELb0ELi2ELi2ELi2ELi1ELb1EEENS1_24CollectiveEpilogueBwdGQAISB_fSE_Li256ELb0ELb0EEENS1_25SingleTileBwdLPTSchedulerILb0ELi64ELb0EEEEEEEEEvNT_6ParamsE,"ax",@progbits
	.align	128
.text._ZN7cutlass13device_kernelIN5flash19enable_sm80_to_sm89INS1_16FlashAttnBwdSm80INS1_25CollectiveMainloopBwdSm80ILi1ELi1EN4cute5tupleIJNS5_1CILi32EEENS7_ILi64EEENS7_ILi256EEEEEENS_6half_tEfNS_4arch4Sm80ELb1ELb0ELb1ELb0ELb0ELb0ELb0ELb0ELi2ELi2ELi2ELi1ELb1EEENS1_24CollectiveEpilogueBwdGQAISB_fSE_Li256ELb0ELb0EEENS1_25SingleTileBwdLPTSchedulerILb0ELi64ELb0EEEEEEEEEvNT_6ParamsE:
        .type           _ZN7cutlass13device_kernelIN5flash19enable_sm80_to_sm89INS1_16FlashAttnBwdSm80INS1_25CollectiveMainloopBwdSm80ILi1ELi1EN4cute5tupleIJNS5_1CILi32EEENS7_ILi64EEENS7_ILi256EEEEEENS_6half_tEfNS_4arch4Sm80ELb1ELb0ELb1ELb0ELb0ELb0ELb0ELb0ELi2ELi2ELi2ELi1ELb1EEENS1_24CollectiveEpilogueBwdGQAISB_fSE_Li256ELb0ELb0EEENS1_25SingleTileBwdLPTSchedulerILb0ELi64ELb0EEEEEEEEEvNT_6ParamsE,@function
        .size           _ZN7cutlass13device_kernelIN5flash19enable_sm80_to_sm89INS1_16FlashAttnBwdSm80INS1_25CollectiveMainloopBwdSm80ILi1ELi1EN4cute5tupleIJNS5_1CILi32EEENS7_ILi64EEENS7_ILi256EEEEEENS_6half_tEfNS_4arch4Sm80ELb1ELb0ELb1ELb0ELb0ELb0ELb0ELb0ELi2ELi2ELi2ELi1ELb1EEENS1_24CollectiveEpilogueBwdGQAISB_fSE_Li256ELb0ELb0EEENS1_25SingleTileBwdLPTSchedulerILb0ELi64ELb0EEEEEEEEEvNT_6ParamsE,(.L_x_139 - _ZN7cutlass13device_kernelIN5flash19enable_sm80_to_sm89INS1_16FlashAttnBwdSm80INS1_25CollectiveMainloopBwdSm80ILi1ELi1EN4cute5tupleIJNS5_1CILi32EEENS7_ILi64EEENS7_ILi256EEEEEENS_6half_tEfNS_4arch4Sm80ELb1ELb0ELb1ELb0ELb0ELb0ELb0ELb0ELi2ELi2ELi2ELi1ELb1EEENS1_24CollectiveEpilogueBwdGQAISB_fSE_Li256ELb0ELb0EEENS1_25SingleTileBwdLPTSchedulerILb0ELi64ELb0EEEEEEEEEvNT_6ParamsE)
        .other          _ZN7cutlass13device_kernelIN5flash19enable_sm80_to_sm89INS1_16FlashAttnBwdSm80INS1_25CollectiveMainloopBwdSm80ILi1ELi1EN4cute5tupleIJNS5_1CILi32EEENS7_ILi64EEENS7_ILi256EEEEEENS_6half_tEfNS_4arch4Sm80ELb1ELb0ELb1ELb0ELb0ELb0ELb0ELb0ELi2ELi2ELi2ELi1ELb1EEENS1_24CollectiveEpilogueBwdGQAISB_fSE_Li256ELb0ELb0EEENS1_25SingleTileBwdLPTSchedulerILb0ELi64ELb0EEEEEEEEEvNT_6ParamsE,@"STO_CUDA_ENTRY STV_DEFAULT"
_ZN7cutlass13device_kernelIN5flash19enable_sm80_to_sm89INS1_16FlashAttnBwdSm80INS1_25CollectiveMainloopBwdSm80ILi1ELi1EN4cute5tupleIJNS5_1CILi32EEENS7_ILi64EEENS7_ILi256EEEEEENS_6half_tEfNS_4arch4Sm80ELb1ELb0ELb1ELb0ELb0ELb0ELb0ELb0ELi2ELi2ELi2ELi1ELb1EEENS1_24CollectiveEpilogueBwdGQAISB_fSE_Li256ELb0ELb0EEENS1_25SingleTileBwdLPTSchedulerILb0ELi64ELb0EEEEEEEEEvNT_6ParamsE:
[----:B------:R-:W-:Y:S01]  /*0000*/  LDC R1, c[0x0][0x37c] ;  /* 0x0000df00ff017b82 */ /* 0x000fe20000000800 */
[----:B------:R-:W-:Y:S05]  /*0010*/  EXIT ;  /* 0x000000000000794d */ /* 0x000fea0003800000 */
.L_x_9:
        /* <DEDUP_REMOVED lines=14> */
.L_x_139:


//--------------------- .text._ZN7cutlass13device_kernelIN5flash22FlashAttnBwdPreprocessIN4cute5tupleIJNS3_1CILi32EEENS5_ILi256EEEEEENS_6half_tEfNS_4arch4Sm80ELb1ELb0EEEEEvNT_6ParamsE --------------------------
	.section	.text._ZN7cutlass13device_kernelIN5flash22FlashAttnBwdPreprocessIN4cute5tupleIJNS3_1CILi32EEENS5_ILi256EEEEEENS_6half_tEfNS_4arch4Sm80ELb1ELb0EEEEEvNT_6ParamsE,"ax",@progbits
	.align	128
.text._ZN7cutlass13device_kernelIN5flash22FlashAttnBwdPreprocessIN4cute5tupleIJNS3_1CILi32EEENS5_ILi256EEEEEENS_6half_tEfNS_4arch4Sm80ELb1ELb0EEEEEvNT_6ParamsE:
        .type           _ZN7cutlass13device_kernelIN5flash22FlashAttnBwdPreprocessIN4cute5tupleIJNS3_1CILi32EEENS5_ILi256EEEEEENS_6half_tEfNS_4arch4Sm80ELb1ELb0EEEEEvNT_6ParamsE,@function
        .size           _ZN7cutlass13device_kernelIN5flash22FlashAttnBwdPreprocessIN4cute5tupleIJNS3_1CILi32EEENS5_ILi256EEEEEENS_6half_tEfNS_4arch4Sm80ELb1ELb0EEEEEvNT_6ParamsE,(.L_x_140 - _ZN7cutlass13device_kernelIN5flash22FlashAttnBwdPreprocessIN4cute5tupleIJNS3_1CILi32EEENS5_ILi256EEEEEENS_6half_tEfNS_4arch4Sm80ELb1ELb0EEEEEvNT_6ParamsE)
        .other          _ZN7cutlass13device_kernelIN5flash22FlashAttnBwdPreprocessIN4cute5tupleIJNS3_1CILi32EEENS5_ILi256EEEEEENS_6half_tEfNS_4arch4Sm80ELb1ELb0EEEEEvNT_6ParamsE,@"STO_CUDA_ENTRY STV_DEFAULT"
_ZN7cutlass13device_kernelIN5flash22FlashAttnBwdPreprocessIN4cute5tupleIJNS3_1CILi32EEENS5_ILi256EEEEEENS_6half_tEfNS_4arch4Sm80ELb1ELb0EEEEEvNT_6ParamsE:
[----:B------:R-:W-:Y:S01]  /*0000*/  LDC R1, c[0x0][0x37c] ;  /* 0x0000df00ff017b82 */ /* 0x000fe20000000800 */
[----:B------:R-:W0:Y:S07]  /*0010*/  S2R R40, SR_CTAID.X ;  /* 0x0000000000287919 */ /* 0x000e2e0000002500 */
[----:B------:R-:W1:Y:S01]  /*0020*/  LDC R37, c[0x0][0x388] ;  /* 0x0000e200ff257b82 */ /* 0x000e620000000800 */
[----:B------:R-:W2:Y:S01]  /*0030*/  LDCU.64 UR4, c[0x0][0x358] ;  /* 0x00006b00ff0477ac */ /* 0x000ea20008000a00 */
[----:B------:R-:W-:Y:S01]  /*0040*/  MOV R43, 0x7f800000 ;  /* 0x7f800000002b7802 */ /* 0x000fe20000000f00 */
[----:B------:R-:W3:Y:S05]  /*0050*/  S2R R41, SR_TID.X ;  /* 0x0000000000297919 */ /* 0x000eea0000002100 */
[----:B------:R-:W4:Y:S08]  /*0060*/  S2UR UR6, SR_CTAID.Y ;  /* 0x00000000000679c3 */ /* 0x000f300000002600 */
[----:B------:R-:W4:Y:S08]  /*0070*/  LDC.64 R4, c[0x0][0x400] ;  /* 0x00010000ff047b82 */ /* 0x000f300000000a00 */
[----:B------:R-:W2:Y:S01]  /*0080*/  S2UR UR7, SR_CTAID.Z ;  /* 0x00000000000779c3 */ /* 0x000ea20000002700 */
[----:B0-----:R-:W-:-:S07]  /*0090*/  SHF.L.U32 R36, R40, 0x5, RZ ;  /* 0x0000000528247819 */ /* 0x001fce00000006ff */
[----:B------:R-:W2:Y:S01]  /*00a0*/  LDC.64 R6, c[0x0][0x408] ;  /* 0x00010200ff067b82 */ /* 0x000ea20000000a00 */
[----:B-1----:R-:W-:-:S04]  /*00b0*/  IADD3 R42, PT, PT, -R36, R37, RZ ;  /* 0x00000025242a7210 */ /* 0x002fc80007ffe1ff */
[----:B---3--:R-:W-:-:S03]  /*00c0*/  ISETP.GE.AND P0, PT, R41, R42, PT ;  /* 0x0000002a2900720c */ /* 0x008fc60003f06270 */
[----:B------:R-:W0:Y:S01]  /*00d0*/  LDC.64 R12, c[0x0][0x3c0] ;  /* 0x0000f000ff0c7b82 */ /* 0x000e220000000a00 */
[----:B------:R-:W-:-:S07]  /*00e0*/  ISETP.GT.U32.OR P0, PT, R41, 0x1f, P0 ;  /* 0x0000001f2900780c */ /* 0x000fce0000704470 */
[----:B------:R-:W1:Y:S08]  /*00f0*/  LDC.64 R10, c[0x0][0x3a8] ;  /* 0x0000ea00ff0a7b82 */ /* 0x000e700000000a00 */
[----:B------:R-:W3:Y:S01]  /*0100*/  @!P0 LDC.64 R8, c[0x0][0x3f8] ;  /* 0x0000fe00ff088b82 */ /* 0x000ee20000000a00 */
[----:B------:R-:W-:Y:S02]  /*0110*/  @!P0 IADD3 R2, PT, PT, R36, R41, RZ ;  /* 0x0000002924028210 */ /* 0x000fe40007ffe0ff */
[----:B------:R-:W-:-:S03]  /*0120*/  @!P0 MOV R3, RZ ;  /* 0x000000ff00038202 */ /* 0x000fc60000000f00 */
[----:B----4-:R-:W-:Y:S02]  /*0130*/  @!P0 IMAD.WIDE.U32 R2, R4, UR6, R2 ;  /* 0x0000000604028c25 */ /* 0x010fe4000f8e0002 */
[----:B------:R-:W4:Y:S02]  /*0140*/  LDC.64 R46, c[0x0][0x3c8] ;  /* 0x0000f200ff2e7b82 */ /* 0x000f240000000a00 */
[----:B------:R-:W-:Y:S02]  /*0150*/  @!P0 IMAD R3, R5, UR6, R3 ;  /* 0x0000000605038c24 */ /* 0x000fe4000f8e0203 */
[----:B--2---:R-:W-:-:S04]  /*0160*/  @!P0 IMAD.WIDE.U32 R2, R6, UR7, R2 ;  /* 0x0000000706028c25 */ /* 0x004fc8000f8e0002 */
[----:B------:R-:W-:Y:S01]  /*0170*/  @!P0 IMAD R0, R7, UR7, R3 ;  /* 0x0000000707008c24 */ /* 0x000fe2000f8e0203 */
[----:B---3--:R-:W-:-:S04]  /*0180*/  @!P0 LEA R4, P1, R2, R8, 0x2 ;  /* 0x0000000802048211 */ /* 0x008fc800078210ff */
[----:B------:R-:W-:Y:S02]  /*0190*/  @!P0 LEA.HI.X R5, R2, R9, R0, 0x2, P1 ;  /* 0x0000000902058211 */ /* 0x000fe400008f1400 */
[----:B------:R-:W2:Y:S01]  /*01a0*/  LDC.64 R8, c[0x0][0x3a0] ;  /* 0x0000e800ff087b82 */ /* 0x000ea20000000a00 */
[----:B------:R-:W-:Y:S01]  /*01b0*/  HFMA2 R39, -RZ, RZ, 0, 0 ;  /* 0x00000000ff277431 */ /* 0x000fe200000001ff */
[----:B------:R-:W-:Y:S01]  /*01c0*/  SHF.L.U32 R38, R41, 0x3, RZ ;  /* 0x0000000329267819 */ /* 0x000fe200000006ff */
[----:B------:R1:W5:Y:S01]  /*01d0*/  @!P0 LDG.E R43, desc[UR4][R4.64] ;  /* 0x00000004042b8981 */ /* 0x000362000c1e1900 */
[----:B------:R-:W-:Y:S01]  /*01e0*/  SHF.R.U32.HI R60, RZ, 0x4, R41 ;  /* 0x00000004ff3c7819 */ /* 0x000fe20000011629 */
[----:B------:R-:W-:Y:S01]  /*01f0*/  BSSY.RECONVERGENT B0, `(.L_x_10) ;  /* 0x0000027000007945 */ /* 0x000fe20003800200 */
[----:B------:R-:W-:Y:S02]  /*0200*/  LOP3.LUT R38, R38, 0x78, RZ, 0xc0, !PT ;  /* 0x0000007826267812 */ /* 0x000fe400078ec0ff */
[----:B------:R-:W-:-:S02]  /*0210*/  CS2R R28, SRZ ;  /* 0x00000000001c7805 */ /* 0x000fc4000001ff00 */
[-C--:B------:R-:W-:Y:S02]  /*0220*/  ISETP.GE.AND P0, PT, R60, R42.reuse, PT ;  /* 0x0000002a3c00720c */ /* 0x080fe40003f06270 */
[----:B------:R-:W-:Y:S02]  /*0230*/  CS2R R30, SRZ ;  /* 0x00000000001e7805 */ /* 0x000fe4000001ff00 */
[----:B------:R-:W-:Y:S01]  /*0240*/  MOV R61, RZ ;  /* 0x000000ff003d7202 */ /* 0x000fe20000000f00 */
[----:B0-----:R-:W-:Y:S01]  /*0250*/  IMAD.WIDE.U32 R6, R12, UR6, R38 ;  /* 0x000000060c067c25 */ /* 0x001fe2000f8e0026 */
[----:B------:R-:W-:Y:S02]  /*0260*/  IADD3 R44, PT, PT, R60, 0x10, RZ ;  /* 0x000000103c2c7810 */ /* 0x000fe40007ffe0ff */
[----:B------:R-:W-:Y:S02]  /*0270*/  CS2R R24, SRZ ;  /* 0x0000000000187805 */ /* 0x000fe4000001ff00 */
[----:B------:R-:W-:Y:S01]  /*0280*/  CS2R R26, SRZ ;  /* 0x00000000001a7805 */ /* 0x000fe2000001ff00 */
[----:B------:R-:W-:Y:S01]  /*0290*/  IMAD R7, R13, UR6, R7 ;  /* 0x000000060d077c24 */ /* 0x000fe2000f8e0207 */
[----:B------:R-:W-:-:S02]  /*02a0*/  ISETP.GE.AND P1, PT, R44, R42, PT ;  /* 0x0000002a2c00720c */ /* 0x000fc40003f26270 */
[----:B------:R-:W-:Y:S02]  /*02b0*/  CS2R R12, SRZ ;  /* 0x00000000000c7805 */ /* 0x000fe4000001ff00 */
[----:B------:R-:W-:Y:S01]  /*02c0*/  CS2R R14, SRZ ;  /* 0x00000000000e7805 */ /* 0x000fe2000001ff00 */
[----:B------:R-:W-:Y:S01]  /*02d0*/  IMAD.WIDE.U32 R48, R40, 0x20, R60 ;  /* 0x0000002028307825 */ /* 0x000fe200078e003c */
[----:B------:R-:W-:-:S03]  /*02e0*/  LOP3.LUT R0, R38, 0x80, RZ, 0xfc, !PT ;  /* 0x0000008026007812 */ /* 0x000fc600078efcff */
[----:B--2---:R-:W-:-:S04]  /*02f0*/  IMAD.WIDE.U32 R2, R8, UR6, R38 ;  /* 0x0000000608027c25 */ /* 0x004fc8000f8e0026 */
[----:B------:R-:W-:Y:S01]  /*0300*/  IMAD R3, R9, UR6, R3 ;  /* 0x0000000609037c24 */ /* 0x000fe2000f8e0203 */
[----:B------:R-:W-:Y:S01]  /*0310*/  CS2R R8, SRZ ;  /* 0x0000000000087805 */ /* 0x000fe2000001ff00 */
[----:B-1----:R-:W-:-:S04]  /*0320*/  IMAD.WIDE.U32 R4, R10, UR7, R2 ;  /* 0x000000070a047c25 */ /* 0x002fc8000f8e0002 */
[----:B----4-:R-:W-:-:S04]  /*0330*/  IMAD.WIDE.U32 R2, R46, UR7, R6 ;  /* 0x000000072e027c25 */ /* 0x010fc8000f8e0006 */
[----:B------:R-:W-:Y:S01]  /*0340*/  IMAD R7, R11, UR7, R5 ;  /* 0x000000070b077c24 */ /* 0x000fe2000f8e0205 */
[----:B------:R-:W-:Y:S01]  /*0350*/  CS2R R10, SRZ ;  /* 0x00000000000a7805 */ /* 0x000fe2000001ff00 */
[----:B------:R-:W-:Y:S01]  /*0360*/  IMAD R47, R47, UR7, R3 ;  /* 0x000000072f2f7c24 */ /* 0x000fe2000f8e0203 */
[----:B------:R-:W-:Y:S06]  /*0370*/  @P0 BRA `(.L_x_11) ;  /* 0x0000000000380947 */ /* 0x000fec0003800000 */
[----:B------:R-:W0:Y:S01]  /*0380*/  LDCU.64 UR10, c[0x0][0x398] ;  /* 0x00007300ff0a77ac */ /* 0x000e220008000a00 */
[----:B------:R-:W-:Y:S01]  /*0390*/  MOV R6, R4 ;  /* 0x0000000400067202 */ /* 0x000fe20000000f00 */
[----:B------:R-:W1:Y:S01]  /*03a0*/  LDCU UR8, c[0x0][0x38c] ;  /* 0x00007180ff0877ac */ /* 0x000e620008000800 */
[----:B------:R-:W2:Y:S01]  /*03b0*/  LDCU.64 UR12, c[0x0][0x380] ;  /* 0x00007000ff0c77ac */ /* 0x000ea20008000a00 */
[----:B0-----:R-:W-:Y:S02]  /*03c0*/  IMAD R17, R49, UR10, RZ ;  /* 0x0000000a31117c24 */ /* 0x001fe4000f8e02ff */
[----:B------:R-:W-:Y:S01]  /*03d0*/  IMAD.WIDE.U32 R18, R48, UR10, R6 ;  /* 0x0000000a30127c25 */ /* 0x000fe2000f8e0006 */
[----:B-1----:R-:W-:-:S03]  /*03e0*/  ISETP.GE.AND P2, PT, R38, UR8, PT ;  /* 0x0000000826007c0c */ /* 0x002fc6000bf46270 */
[----:B------:R-:W-:Y:S01]  /*03f0*/  IMAD R17, R48, UR11, R17 ;  /* 0x0000000b30117c24 */ /* 0x000fe2000f8e0211 */
[----:B------:R-:W-:Y:S02]  /*0400*/  ISETP.GE.AND P3, PT, R0, UR8, PT ;  /* 0x0000000800007c0c */ /* 0x000fe4000bf66270 */
[----:B--2---:R-:W-:Y:S02]  /*0410*/  LEA R16, P4, R18, UR12, 0x1 ;  /* 0x0000000c12107c11 */ /* 0x004fe4000f8808ff */
[----:B------:R-:W-:-:S04]  /*0420*/  IADD3 R17, PT, PT, R19, R17, RZ ;  /* 0x0000001113117210 */ /* 0x000fc80007ffe0ff */
[----:B------:R-:W-:-:S05]  /*0430*/  LEA.HI.X R17, R18, UR13, R17, 0x1, P4 ;  /* 0x0000000d12117c11 */ /* 0x000fca000a0f0c11 */
[----:B------:R0:W5:Y:S04]  /*0440*/  @!P2 LDG.E.128 R28, desc[UR4][R16.64] ;  /* 0x00000004101ca981 */ /* 0x000168000c1e1d00 */
[----:B------:R0:W5:Y:S02]  /*0450*/  @!P3 LDG.E.128 R24, desc[UR4][R16.64+0x100] ;  /* 0x000100041018b981 */ /* 0x000164000c1e1d00 */
.L_x_11:
[----:B------:R-:W-:Y:S05]  /*0460*/  BSYNC.RECONVERGENT B0 ;  /* 0x0000000000007941 */ /* 0x000fea0003800200 */
.L_x_10:
[----:B------:R-:W-:Y:S04]  /*0470*/  BSSY.RECONVERGENT B0, `(.L_x_12) ;  /* 0x0000012000007945 */ /* 0x000fe80003800200 */
[----:B------:R-:W-:Y:S05]  /*0480*/  @P1 BRA `(.L_x_13) ;  /* 0x0000000000401947 */ /* 0x000fea0003800000 */
[----:B------:R-:W0:Y:S01]  /*0490*/  LDCU.64 UR10, c[0x0][0x398] ;  /* 0x00007300ff0a77ac */ /* 0x000e220008000a00 */
[----:B------:R-:W-:Y:S01]  /*04a0*/  IADD3 R5, P2, PT, R48, 0x10, RZ ;  /* 0x0000001030057810 */ /* 0x000fe20007f5e0ff */
[----:B------:R-:W1:Y:S03]  /*04b0*/  LDCU UR8, c[0x0][0x38c] ;  /* 0x00007180ff0877ac */ /* 0x000e660008000800 */
[----:B------:R-:W-:Y:S01]  /*04c0*/  IADD3.X R6, PT, PT, RZ, R49, RZ, P2, !PT ;  /* 0x00000031ff067210 */ /* 0x000fe200017fe4ff */
[----:B------:R-:W2:Y:S04]  /*04d0*/  LDCU.64 UR12, c[0x0][0x380] ;  /* 0x00007000ff0c77ac */ /* 0x000ea80008000a00 */
[----:B0-----:R-:W-:Y:S01]  /*04e0*/  IMAD R16, R6, UR10, RZ ;  /* 0x0000000a06107c24 */ /* 0x001fe2000f8e02ff */
[----:B------:R-:W-:-:S02]  /*04f0*/  MOV R6, R4 ;  /* 0x0000000400067202 */ /* 0x000fc40000000f00 */
[----:B-1----:R-:W-:-:S03]  /*0500*/  ISETP.GE.AND P3, PT, R38, UR8, PT ;  /* 0x0000000826007c0c */ /* 0x002fc6000bf66270 */
[----:B------:R-:W-:Y:S01]  /*0510*/  IMAD.WIDE.U32 R6, R5, UR10, R6 ;  /* 0x0000000a05067c25 */ /* 0x000fe2000f8e0006 */
[----:B------:R-:W-:-:S03]  /*0520*/  ISETP.GE.AND P4, PT, R0, UR8, PT ;  /* 0x0000000800007c0c */ /* 0x000fc6000bf86270 */
[----:B------:R-:W-:Y:S01]  /*0530*/  IMAD R5, R5, UR11, R16 ;  /* 0x0000000b05057c24 */ /* 0x000fe2000f8e0210 */
[----:B--2---:R-:W-:-:S04]  /*0540*/  LEA R4, P2, R6, UR12, 0x1 ;  /* 0x0000000c06047c11 */ /* 0x004fc8000f8408ff */
[----:B------:R-:W-:-:S04]  /*0550*/  IADD3 R5, PT, PT, R7, R5, RZ ;  /* 0x0000000507057210 */ /* 0x000fc80007ffe0ff */
[----:B------:R-:W-:-:S05]  /*0560*/  LEA.HI.X R5, R6, UR13, R5, 0x1, P2 ;  /* 0x0000000d06057c11 */ /* 0x000fca00090f0c05 */
[----:B------:R1:W5:Y:S04]  /*0570*/  @!P3 LDG.E.128 R8, desc[UR4][R4.64] ;  /* 0x000000040408b981 */ /* 0x000368000c1e1d00 */
[----:B------:R1:W5:Y:S02]  /*0580*/  @!P4 LDG.E.128 R12, desc[UR4][R4.64+0x100] ;  /* 0x00010004040cc981 */ /* 0x000364000c1e1d00 */
.L_x_13:
[----:B------:R-:W-:Y:S05]  /*0590*/  BSYNC.RECONVERGENT B0 ;  /* 0x0000000000007941 */ /* 0x000fea0003800200 */
.L_x_12:
[----:B------:R-:W-:Y:S01]  /*05a0*/  BSSY.RECONVERGENT B0, `(.L_x_14) ;  /* 0x0000017000007945 */ /* 0x000fe20003800200 */
[----:B------:R-:W-:Y:S02]  /*05b0*/  CS2R R32, SRZ ;  /* 0x0000000000207805 */ /* 0x000fe4000001ff00 */
[----:B------:R-:W-:Y:S02]  /*05c0*/  CS2R R34, SRZ ;  /* 0x0000000000227805 */ /* 0x000fe4000001ff00 */
[----:B-1----:R-:W-:Y:S02]  /*05d0*/  CS2R R4, SRZ ;  /* 0x0000000000047805 */ /* 0x002fe4000001ff00 */
[----:B------:R-:W-:Y:S02]  /*05e0*/  CS2R R6, SRZ ;  /* 0x0000000000067805 */ /* 0x000fe4000001ff00 */
[----:B0-----:R-:W-:Y:S02]  /*05f0*/  CS2R R16, SRZ ;  /* 0x0000000000107805 */ /* 0x001fe4000001ff00 */
[----:B------:R-:W-:-:S02]  /*0600*/  CS2R R18, SRZ ;  /* 0x0000000000127805 */ /* 0x000fc4000001ff00 */
[----:B------:R-:W-:Y:S02]  /*0610*/  CS2R R20, SRZ ;  /* 0x0000000000147805 */ /* 0x000fe4000001ff00 */
[----:B------:R-:W-:Y:S01]  /*0620*/  CS2R R22, SRZ ;  /* 0x0000000000167805 */ /* 0x000fe2000001ff00 */
[----:B------:R-:W-:Y:S06]  /*0630*/  @P0 BRA `(.L_x_15) ;  /* 0x0000000000340947 */ /* 0x000fec0003800000 */
[----:B------:R-:W0:Y:S01]  /*0640*/  LDCU.128 UR8, c[0x0][0x3b0] ;  /* 0x00007600ff0877ac */ /* 0x000e220008000c00 */
[----:B------:R-:W-:Y:S01]  /*0650*/  MOV R46, R2 ;  /* 0x00000002002e7202 */ /* 0x000fe20000000f00 */
[----:B------:R-:W1:Y:S01]  /*0660*/  LDCU UR12, c[0x0][0x38c] ;  /* 0x00007180ff0c77ac */ /* 0x000e620008000800 */
[----:B0-----:R-:W-:-:S03]  /*0670*/  IMAD R45, R49, UR10, RZ ;  /* 0x0000000a312d7c24 */ /* 0x001fc6000f8e02ff */
[----:B------:R-:W-:Y:S01]  /*0680*/  IMAD.WIDE.U32 R50, R48, UR10, R46 ;  /* 0x0000000a30327c25 */ /* 0x000fe2000f8e002e */
[----:B-1----:R-:W-:-:S03]  /*0690*/  ISETP.GE.AND P2, PT, R38, UR12, PT ;  /* 0x0000000c26007c0c */ /* 0x002fc6000bf46270 */
[----:B------:R-:W-:Y:S01]  /*06a0*/  IMAD R45, R48, UR11, R45 ;  /* 0x0000000b302d7c24 */ /* 0x000fe2000f8e022d */
[----:B------:R-:W-:Y:S02]  /*06b0*/  ISETP.GE.AND P3, PT, R0, UR12, PT ;  /* 0x0000000c00007c0c */ /* 0x000fe4000bf66270 */
[----:B------:R-:W-:Y:S02]  /*06c0*/  LEA R52, P0, R50, UR8, 0x1 ;  /* 0x0000000832347c11 */ /* 0x000fe4000f8008ff */
[----:B------:R-:W-:-:S04]  /*06d0*/  IADD3 R45, PT, PT, R51, R45, RZ ;  /* 0x0000002d332d7210 */ /* 0x000fc80007ffe0ff */
[----:B------:R-:W-:-:S05]  /*06e0*/  LEA.HI.X R53, R50, UR9, R45, 0x1, P0 ;  /* 0x0000000932357c11 */ /* 0x000fca00080f0c2d */
[----:B------:R0:W5:Y:S04]  /*06f0*/  @!P2 LDG.E.128 R32, desc[UR4][R52.64] ;  /* 0x000000043420a981 */ /* 0x000168000c1e1d00 */
[----:B------:R0:W5:Y:S02]  /*0700*/  @!P3 LDG.E.128 R4, desc[UR4][R52.64+0x100] ;  /* 0x000100043404b981 */ /* 0x000164000c1e1d00 */
.L_x_15:
[----:B------:R-:W-:Y:S05]  /*0710*/  BSYNC.RECONVERGENT B0 ;  /* 0x0000000000007941 */ /* 0x000fea0003800200 */
.L_x_14:
[----:B------:R-:W-:Y:S04]  /*0720*/  BSSY.RECONVERGENT B0, `(.L_x_16) ;  /* 0x0000011000007945 */ /* 0x000fe80003800200 */
[----:B------:R-:W-:Y:S05]  /*0730*/  @P1 BRA `(.L_x_17) ;  /* 0x00000000003c1947 */ /* 0x000fea0003800000 */
[----:B------:R-:W1:Y:S01]  /*0740*/  LDCU.128 UR12, c[0x0][0x3b0] ;  /* 0x00007600ff0c77ac */ /* 0x000e620008000c00 */
[----:B------:R-:W-:Y:S02]  /*0750*/  IADD3 R46, P0, PT, R48, 0x10, RZ ;  /* 0x00000010302e7810 */ /* 0x000fe40007f1e0ff */
[----:B------:R-:W-:Y:S01]  /*0760*/  MOV R3, R47 ;  /* 0x0000002f00037202 */ /* 0x000fe20000000f00 */
[----:B------:R-:W2:Y:S01]  /*0770*/  LDCU UR8, c[0x0][0x38c] ;  /* 0x00007180ff0877ac */ /* 0x000ea20008000800 */
[----:B------:R-:W-:-:S05]  /*0780*/  IADD3.X R45, PT, PT, RZ, R49, RZ, P0, !PT ;  /* 0x00000031ff2d7210 */ /* 0x000fca00007fe4ff */
[----:B-1----:R-:W-:Y:S02]  /*0790*/  IMAD R45, R45, UR14, RZ ;  /* 0x0000000e2d2d7c24 */ /* 0x002fe4000f8e02ff */
[----:B------:R-:W-:Y:S01]  /*07a0*/  IMAD.WIDE.U32 R2, R46, UR14, R2 ;  /* 0x0000000e2e027c25 */ /* 0x000fe2000f8e0002 */
[----:B--2---:R-:W-:-:S03]  /*07b0*/  ISETP.GE.AND P1, PT, R38, UR8, PT ;  /* 0x0000000826007c0c */ /* 0x004fc6000bf26270 */
[----:B------:R-:W-:Y:S01]  /*07c0*/  IMAD R45, R46, UR15, R45 ;  /* 0x0000000f2e2d7c24 */ /* 0x000fe2000f8e022d */
[----:B------:R-:W-:Y:S02]  /*07d0*/  ISETP.GE.AND P2, PT, R0, UR8, PT ;  /* 0x0000000800007c0c */ /* 0x000fe4000bf46270 */
[----:B------:R-:W-:Y:S02]  /*07e0*/  LEA R46, P0, R2, UR12, 0x1 ;  /* 0x0000000c022e7c11 */ /* 0x000fe4000f8008ff */
[----:B------:R-:W-:-:S04]  /*07f0*/  IADD3 R3, PT, PT, R3, R45, RZ ;  /* 0x0000002d03037210 */ /* 0x000fc80007ffe0ff */
[----:B------:R-:W-:-:S05]  /*0800*/  LEA.HI.X R47, R2, UR13, R3, 0x1, P0 ;  /* 0x0000000d022f7c11 */ /* 0x000fca00080f0c03 */
[----:B------:R1:W5:Y:S04]  /*0810*/  @!P1 LDG.E.128 R16, desc[UR4][R46.64] ;  /* 0x000000042e109981 */ /* 0x000368000c1e1d00 */
[----:B------:R1:W5:Y:S02]  /*0820*/  @!P2 LDG.E.128 R20, desc[UR4][R46.64+0x100] ;  /* 0x000100042e14a981 */ /* 0x000364000c1e1d00 */
.L_x_17:
[----:B------:R-:W-:Y:S05]  /*0830*/  BSYNC.RECONVERGENT B0 ;  /* 0x0000000000007941 */ /* 0x000fea0003800200 */
.L_x_16:
[--C-:B-----5:R-:W-:Y:S01]  /*0840*/  HADD2.F32 R39, -RZ, R28.reuse.H0_H0 ;  /* 0x2000001cff277230 */ /* 0x120fe20000004100 */
[----:B------:R-:W-:Y:S01]  /*0850*/  ISETP.NE.AND P1, PT, R38, RZ, PT ;  /* 0x000000ff2600720c */ /* 0x000fe20003f25270 */
[----:B------:R-:W-:Y:S01]  /*0860*/  HADD2.F32 R45, -RZ, R28.H1_H1 ;  /* 0x3000001cff2d7230 */ /* 0x000fe20000004100 */
[----:B------:R-:W-:Y:S01]  /*0870*/  BSSY.RECONVERGENT B0, `(.L_x_18) ;  /* 0x000008f000007945 */ /* 0x000fe20003800200 */
[--C-:B------:R-:W-:Y:S02]  /*0880*/  HADD2.F32 R28, -RZ, R29.reuse.H0_H0 ;  /* 0x2000001dff1c7230 */ /* 0x100fe40000004100 */
[----:B-1----:R-:W-:Y:S02]  /*0890*/  HADD2.F32 R46, -RZ, R29.H1_H1 ;  /* 0x3000001dff2e7230 */ /* 0x002fe40000004100 */
[--C-:B------:R-:W-:Y:S02]  /*08a0*/  HADD2.F32 R29, -RZ, R30.reuse.H0_H0 ;  /* 0x2000001eff1d7230 */ /* 0x100fe40000004100 */
[----:B------:R-:W-:-:S02]  /*08b0*/  HADD2.F32 R47, -RZ, R30.H1_H1 ;  /* 0x3000001eff2f7230 */ /* 0x000fc40000004100 */
[--C-:B------:R-:W-:Y:S02]  /*08c0*/  HADD2.F32 R30, -RZ, R31.reuse.H0_H0 ;  /* 0x2000001fff1e7230 */ /* 0x100fe40000004100 */
[----:B------:R-:W-:Y:S02]  /*08d0*/  HADD2.F32 R48, -RZ, R31.H1_H1 ;  /* 0x3000001fff307230 */ /* 0x000fe40000004100 */
[--C-:B------:R-:W-:Y:S02]  /*08e0*/  HADD2.F32 R31, -RZ, R32.reuse.H0_H0 ;  /* 0x20000020ff1f7230 */ /* 0x100fe40000004100 */
[----:B------:R-:W-:Y:S02]  /*08f0*/  HADD2.F32 R32, -RZ, R32.H1_H1 ;  /* 0x30000020ff207230 */ /* 0x000fe40000004100 */
[--C-:B------:R-:W-:Y:S02]  /*0900*/  HADD2.F32 R56, -RZ, R4.reuse.H0_H0 ;  /* 0x20000004ff387230 */ /* 0x100fe40000004100 */
[----:B------:R-:W-:-:S02]  /*0910*/  HADD2.F32 R58, -RZ, R4.H1_H1 ;  /* 0x30000004ff3a7230 */ /* 0x000fc40000004100 */
[----:B------:R-:W-:Y:S01]  /*0920*/  FMUL.FTZ R32, R45, R32 ;  /* 0x000000202d207220 */ /* 0x000fe20000410000 */
[----:B------:R-:W-:Y:S02]  /*0930*/  HADD2.F32 R3, -RZ, R8.H1_H1 ;  /* 0x30000008ff037230 */ /* 0x000fe40000004100 */
[----:B------:R-:W-:Y:S02]  /*0940*/  HADD2.F32 R4, -RZ, R16.H1_H1 ;  /* 0x30000010ff047230 */ /* 0x000fe40000004100 */
[----:B------:R-:W-:Y:S01]  /*0950*/  FFMA.FTZ R39, R39, R31, R32 ;  /* 0x0000001f27277223 */ /* 0x000fe20000010020 */
[----:B------:R-:W-:Y:S02]  /*0960*/  HADD2.F32 R8, -RZ, R8.H0_H0 ;  /* 0x20000008ff087230 */ /* 0x000fe40000004100 */
[----:B------:R-:W-:Y:S02]  /*0970*/  HADD2.F32 R45, -RZ, R16.H0_H0 ;  /* 0x20000010ff2d7230 */ /* 0x000fe40000004100 */
[----:B------:R-:W-:Y:S01]  /*0980*/  FMUL.FTZ R3, R3, R4 ;  /* 0x0000000403037220 */ /* 0x000fe20000410000 */
[----:B------:R-:W-:-:S02]  /*0990*/  HADD2.F32 R49, -RZ, R33.H0_H0 ;  /* 0x20000021ff317230 */ /* 0x000fc40000004100 */
[----:B------:R-:W-:Y:S02]  /*09a0*/  HADD2.F32 R4, -RZ, R9.H0_H0 ;  /* 0x20000009ff047230 */ /* 0x000fe40000004100 */
[----:B------:R-:W-:Y:S01]  /*09b0*/  FFMA.FTZ R3, R8, R45, R3 ;  /* 0x0000002d08037223 */ /* 0x000fe20000010003 */
[----:B------:R-:W-:Y:S02]  /*09c0*/  HADD2.F32 R31, -RZ, R17.H0_H0 ;  /* 0x20000011ff1f7230 */ /* 0x000fe40000004100 */
[----:B------:R-:W-:Y:S01]  /*09d0*/  FFMA.FTZ R39, R28, R49, R39 ;  /* 0x000000311c277223 */ /* 0x000fe20000010027 */
[----:B------:R-:W-:Y:S02]  /*09e0*/  HADD2.F32 R50, -RZ, R33.H1_H1 ;  /* 0x30000021ff327230 */ /* 0x000fe40000004100 */
[--C-:B------:R-:W-:Y:S02]  /*09f0*/  HADD2.F32 R57, -RZ, R5.reuse.H0_H0 ;  /* 0x20000005ff397230 */ /* 0x100fe40000004100 */
[----:B------:R-:W-:Y:S01]  /*0a00*/  FFMA.FTZ R8, R4, R31, R3 ;  /* 0x0000001f04087223 */ /* 0x000fe20000010003 */
[----:B------:R-:W-:-:S02]  /*0a10*/  HADD2.F32 R59, -RZ, R5.H1_H1 ;  /* 0x30000005ff3b7230 */ /* 0x000fc40000004100 */
[----:B------:R-:W-:Y:S01]  /*0a20*/  FFMA.FTZ R46, R46, R50, R39 ;  /* 0x000000322e2e7223 */ /* 0x000fe20000010027 */
[--C-:B------:R-:W-:Y:S02]  /*0a30*/  HADD2.F32 R5, -RZ, R6.reuse.H0_H0 ;  /* 0x20000006ff057230 */ /* 0x100fe40000004100 */
[----:B------:R-:W-:Y:S02]  /*0a40*/  HADD2.F32 R0, -RZ, R6.H1_H1 ;  /* 0x30000006ff007230 */ /* 0x000fe40000004100 */
[----:B------:R-:W-:Y:S02]  /*0a50*/  HADD2.F32 R9, -RZ, R9.H1_H1 ;  /* 0x30000009ff097230 */ /* 0x000fe40000004100 */
[----:B------:R-:W-:Y:S02]  /*0a60*/  HADD2.F32 R6, -RZ, R17.H1_H1 ;  /* 0x30000011ff067230 */ /* 0x000fe40000004100 */
[----:B------:R-:W-:Y:S02]  /*0a70*/  HADD2.F32 R33, -RZ, R34.H0_H0 ;  /* 0x20000022ff217230 */ /* 0x000fe40000004100 */
[----:B------:R-:W-:-:S02]  /*0a80*/  HADD2.F32 R3, -RZ, R10.H0_H0 ;  /* 0x2000000aff037230 */ /* 0x000fc40000004100 */
[----:B------:R-:W-:Y:S01]  /*0a90*/  FFMA.FTZ R6, R9, R6, R8 ;  /* 0x0000000609067223 */ /* 0x000fe20000010008 */
[----:B------:R-:W-:Y:S02]  /*0aa0*/  HADD2.F32 R4, -RZ, R18.H0_H0 ;  /* 0x20000012ff047230 */ /* 0x000fe40000004100 */
[----:B------:R-:W-:Y:S01]  /*0ab0*/  FFMA.FTZ R46, R29, R33, R46 ;  /* 0x000000211d2e7223 */ /* 0x000fe2000001002e */
[----:B------:R-:W-:Y:S02]  /*0ac0*/  HADD2.F32 R51, -RZ, R34.H1_H1 ;  /* 0x30000022ff337230 */ /* 0x000fe40000004100 */
[----:B------:R-:W-:Y:S02]  /*0ad0*/  HADD2.F32 R10, -RZ, R10.H1_H1 ;  /* 0x3000000aff0a7230 */ /* 0x000fe40000004100 */
[----:B------:R-:W-:Y:S01]  /*0ae0*/  FFMA.FTZ R17, R3, R4, R6 ;  /* 0x0000000403117223 */ /* 0x000fe20000010006 */
[----:B------:R-:W-:Y:S02]  /*0af0*/  HADD2.F32 R9, -RZ, R18.H1_H1 ;  /* 0x30000012ff097230 */ /* 0x000fe40000004100 */
[----:B------:R-:W-:Y:S01]  /*0b00*/  FFMA.FTZ R47, R47, R51, R46 ;  /* 0x000000332f2f7223 */ /* 0x000fe2000001002e */
[----:B------:R-:W-:-:S02]  /*0b10*/  HADD2.F32 R34, -RZ, R35.H0_H0 ;  /* 0x20000023ff227230 */ /* 0x000fc40000004100 */
[----:B------:R-:W-:Y:S02]  /*0b20*/  HADD2.F32 R3, -RZ, R11.H0_H0 ;  /* 0x2000000bff037230 */ /* 0x000fe40000004100 */
[----:B------:R-:W-:Y:S01]  /*0b30*/  FFMA.FTZ R10, R10, R9, R17 ;  /* 0x000000090a0a7223 */ /* 0x000fe20000010011 */
[----:B------:R-:W-:Y:S02]  /*0b40*/  HADD2.F32 R4, -RZ, R19.H0_H0 ;  /* 0x20000013ff047230 */ /* 0x000fe40000004100 */
[----:B------:R-:W-:Y:S01]  /*0b50*/  FFMA.FTZ R47, R30, R34, R47 ;  /* 0x000000221e2f7223 */ /* 0x000fe2000001002f */
[----:B0-----:R-:W-:Y:S02]  /*0b60*/  HADD2.F32 R52, -RZ, R35.H1_H1 ;  /* 0x30000023ff347230 */ /* 0x001fe40000004100 */
[----:B------:R-:W-:Y:S02]  /*0b70*/  HADD2.F32 R11, -RZ, R11.H1_H1 ;  /* 0x3000000bff0b7230 */ /* 0x000fe40000004100 */
[----:B------:R-:W-:Y:S01]  /*0b80*/  FFMA.FTZ R10, R3, R4, R10 ;  /* 0x00000004030a7223 */ /* 0x000fe2000001000a */
[----:B------:R-:W-:-:S02]  /*0b90*/  HADD2.F32 R6, -RZ, R19.H1_H1 ;  /* 0x30000013ff067230 */ /* 0x000fc40000004100 */
[----:B------:R-:W-:Y:S01]  /*0ba0*/  FFMA.FTZ R48, R48, R52, R47 ;  /* 0x0000003430307223 */ /* 0x000fe2000001002f */
[----:B------:R-:W-:Y:S02]  /*0bb0*/  HADD2.F32 R35, -RZ, R24.H0_H0 ;  /* 0x20000018ff237230 */ /* 0x000fe40000004100 */
[----:B------:R-:W-:Y:S02]  /*0bc0*/  HADD2.F32 R3, -RZ, R12.H0_H0 ;  /* 0x2000000cff037230 */ /* 0x000fe40000004100 */
[----:B------:R-:W-:Y:S01]  /*0bd0*/  FFMA.FTZ R6, R11, R6, R10 ;  /* 0x000000060b067223 */ /* 0x000fe2000001000a */
[----:B------:R-:W-:Y:S02]  /*0be0*/  HADD2.F32 R4, -RZ, R20.H0_H0 ;  /* 0x20000014ff047230 */ /* 0x000fe40000004100 */
[----:B------:R-:W-:Y:S01]  /*0bf0*/  FFMA.FTZ R48, R35, R56, R48 ;  /* 0x0000003823307223 */ /* 0x000fe20000010030 */
[----:B------:R-:W-:Y:S02]  /*0c00*/  HADD2.F32 R53, -RZ, R24.H1_H1 ;  /* 0x30000018ff357230 */ /* 0x000fe40000004100 */
[----:B------:R-:W-:-:S02]  /*0c10*/  HADD2.F32 R12, -RZ, R12.H1_H1 ;  /* 0x3000000cff0c7230 */ /* 0x000fc40000004100 */
[----:B------:R-:W-:Y:S01]  /*0c20*/  FFMA.FTZ R11, R3, R4, R6 ;  /* 0x00000004030b7223 */ /* 0x000fe20000010006 */
[----:B------:R-:W-:Y:S02]  /*0c30*/  HADD2.F32 R9, -RZ, R20.H1_H1 ;  /* 0x30000014ff097230 */ /* 0x000fe40000004100 */
[----:B------:R-:W-:Y:S01]  /*0c40*/  FFMA.FTZ R53, R53, R58, R48 ;  /* 0x0000003a35357223 */ /* 0x000fe20000010030 */
[----:B------:R-:W-:Y:S02]  /*0c50*/  HADD2.F32 R24, -RZ, R25.H0_H0 ;  /* 0x20000019ff187230 */ /* 0x000fe40000004100 */
[----:B------:R-:W-:Y:S02]  /*0c60*/  HADD2.F32 R3, -RZ, R13.H0_H0 ;  /* 0x2000000dff037230 */ /* 0x000fe40000004100 */
[----:B------:R-:W-:Y:S01]  /*0c70*/  FFMA.FTZ R12, R12, R9, R11 ;  /* 0x000000090c0c7223 */ /* 0x000fe2000001000b */
[----:B------:R-:W-:Y:S02]  /*0c80*/  HADD2.F32 R4, -RZ, R21.H0_H0 ;  /* 0x20000015ff047230 */ /* 0x000fe40000004100 */
[----:B------:R-:W-:Y:S01]  /*0c90*/  FFMA.FTZ R53, R24, R57, R53 ;  /* 0x0000003918357223 */ /* 0x000fe20000010035 */
[----:B------:R-:W-:-:S02]  /*0ca0*/  HADD2.F32 R54, -RZ, R25.H1_H1 ;  /* 0x30000019ff367230 */ /* 0x000fc40000004100 */
[----:B------:R-:W-:Y:S02]  /*0cb0*/  HADD2.F32 R13, -RZ, R13.H1_H1 ;  /* 0x3000000dff0d7230 */ /* 0x000fe40000004100 */
[----:B------:R-:W-:Y:S01]  /*0cc0*/  FFMA.FTZ R12, R3, R4, R12 ;  /* 0x00000004030c7223 */ /* 0x000fe2000001000c */
[----:B------:R-:W-:Y:S02]  /*0cd0*/  HADD2.F32 R6, -RZ, R21.H1_H1 ;  /* 0x30000015ff067230 */ /* 0x000fe40000004100 */
[----:B------:R-:W-:Y:S01]  /*0ce0*/  FFMA.FTZ R54, R54, R59, R53 ;  /* 0x0000003b36367223 */ /* 0x000fe20000010035 */
[----:B------:R-:W-:Y:S02]  /*0cf0*/  HADD2.F32 R25, -RZ, R26.H0_H0 ;  /* 0x2000001aff197230 */ /* 0x000fe40000004100 */
[----:B------:R-:W-:Y:S02]  /*0d00*/  HADD2.F32 R3, -RZ, R14.H0_H0 ;  /* 0x2000000eff037230 */ /* 0x000fe40000004100 */
[----:B------:R-:W-:Y:S01]  /*0d10*/  FFMA.FTZ R6, R13, R6, R12 ;  /* 0x000000060d067223 */ /* 0x000fe2000001000c */
[----:B------:R-:W-:-:S02]  /*0d20*/  HADD2.F32 R4, -RZ, R22.H0_H0 ;  /* 0x20000016ff047230 */ /* 0x000fc40000004100 */
[----:B------:R-:W-:Y:S01]  /*0d30*/  FFMA.FTZ R54, R25, R5, R54 ;  /* 0x0000000519367223 */ /* 0x000fe20000010036 */
[----:B------:R-:W-:Y:S01]  /*0d40*/  HADD2.F32 R55, -RZ, R26.H1_H1 ;  /* 0x3000001aff377230 */ /* 0x000fe20000004100 */
[----:B------:R-:W-:Y:S01]  /*0d50*/  IADD3 R13, PT, PT, R37, 0x1f, RZ ;  /* 0x0000001f250d7810 */ /* 0x000fe20007ffe0ff */
[----:B------:R-:W-:Y:S02]  /*0d60*/  HADD2.F32 R14, -RZ, R14.H1_H1 ;  /* 0x3000000eff0e7230 */ /* 0x000fe40000004100 */
[----:B------:R-:W-:Y:S01]  /*0d70*/  FFMA.FTZ R9, R3, R4, R6 ;  /* 0x0000000403097223 */ /* 0x000fe20000010006 */
[----:B------:R-:W-:Y:S02]  /*0d80*/  HADD2.F32 R5, -RZ, R22.H1_H1 ;  /* 0x30000016ff057230 */ /* 0x000fe40000004100 */
[----:B------:R-:W-:Y:S01]  /*0d90*/  FFMA.FTZ R55, R55, R0, R54 ;  /* 0x0000000037377223 */ /* 0x000fe20000010036 */
[----:B------:R-:W-:Y:S02]  /*0da0*/  HADD2.F32 R26, -RZ, R27.H0_H0 ;  /* 0x2000001bff1a7230 */ /* 0x000fe40000004100 */
[----:B------:R-:W-:-:S02]  /*0db0*/  HADD2.F32 R2, -RZ, R7.H0_H0 ;  /* 0x20000007ff027230 */ /* 0x000fc40000004100 */
[----:B------:R-:W-:Y:S01]  /*0dc0*/  FFMA.FTZ R5, R14, R5, R9 ;  /* 0x000000050e057223 */ /* 0x000fe20000010009 */
[----:B------:R-:W-:Y:S02]  /*0dd0*/  HADD2.F32 R0, -RZ, R15.H0_H0 ;  /* 0x2000000fff007230 */ /* 0x000fe40000004100 */
[----:B------:R-:W-:Y:S02]  /*0de0*/  HADD2.F32 R3, -RZ, R23.H0_H0 ;  /* 0x20000017ff037230 */ /* 0x000fe40000004100 */
[----:B------:R-:W-:Y:S01]  /*0df0*/  FFMA.FTZ R2, R26, R2, R55 ;  /* 0x000000021a027223 */ /* 0x000fe20000010037 */
[----:B------:R-:W-:Y:S02]  /*0e00*/  HADD2.F32 R27, -RZ, R27.H1_H1 ;  /* 0x3000001bff1b7230 */ /* 0x000fe40000004100 */
[----:B------:R-:W-:Y:S02]  /*0e10*/  HADD2.F32 R7, -RZ, R7.H1_H1 ;  /* 0x30000007ff077230 */ /* 0x000fe40000004100 */
[----:B------:R-:W-:Y:S01]  /*0e20*/  FFMA.FTZ R0, R0, R3, R5 ;  /* 0x0000000300007223 */ /* 0x000fe20000010005 */
[----:B------:R-:W-:-:S02]  /*0e30*/  HADD2.F32 R15, -RZ, R15.H1_H1 ;  /* 0x3000000fff0f7230 */ /* 0x000fc40000004100 */
[----:B------:R-:W-:Y:S02]  /*0e40*/  HADD2.F32 R4, -RZ, R23.H1_H1 ;  /* 0x30000017ff047230 */ /* 0x000fe40000004100 */
[----:B------:R-:W-:-:S03]  /*0e50*/  FFMA.FTZ R2, R27, R7, R2 ;  /* 0x000000071b027223 */ /* 0x000fc60000010002 */
[----:B------:R-:W-:Y:S02]  /*0e60*/  FFMA.FTZ R4, R15, R4, R0 ;  /* 0x000000040f047223 */ /* 0x000fe40000010000 */
[----:B------:R-:W0:Y:S04]  /*0e70*/  SHFL.BFLY PT, R3, R2, 0x8, 0x1f ;  /* 0x0d001f0002037f89 */ /* 0x000e2800000e0000 */
[----:B------:R-:W1:Y:S01]  /*0e80*/  SHFL.BFLY PT, R5, R4, 0x8, 0x1f ;  /* 0x0d001f0004057f89 */ /* 0x000e6200000e0000 */
[----:B0-----:R-:W-:Y:S01]  /*0e90*/  FADD.FTZ R3, R2, R3 ;  /* 0x0000000302037221 */ /* 0x001fe20000010000 */
[----:B------:R-:W-:Y:S01]  /*0ea0*/  SHF.R.S32.HI R2, RZ, 0x1f, R13 ;  /* 0x0000001fff027819 */ /* 0x000fe2000001140d */
[----:B-1----:R-:W-:-:S03]  /*0eb0*/  FADD.FTZ R6, R4, R5 ;  /* 0x0000000504067221 */ /* 0x002fc60000010000 */
[----:B------:R-:W0:Y:S01]  /*0ec0*/  SHFL.BFLY PT, R0, R3, 0x4, 0x1f ;  /* 0x0c801f0003007f89 */ /* 0x000e2200000e0000 */
[----:B------:R-:W-:-:S03]  /*0ed0*/  LEA.HI R2, R2, R13, RZ, 0x5 ;  /* 0x0000000d02027211 */ /* 0x000fc600078f28ff */
[----:B------:R-:W1:Y:S01]  /*0ee0*/  SHFL.BFLY PT, R5, R6, 0x4, 0x1f ;  /* 0x0c801f0006057f89 */ /* 0x000e6200000e0000 */
[----:B------:R-:W-:Y:S01]  /*0ef0*/  LOP3.LUT R2, R2, 0xffffffe0, RZ, 0xc0, !PT ;  /* 0xffffffe002027812 */ /* 0x000fe200078ec0ff */
[----:B0-----:R-:W-:Y:S01]  /*0f00*/  FADD.FTZ R0, R3, R0 ;  /* 0x0000000003007221 */ /* 0x001fe20000010000 */
[----:B-1----:R-:W-:Y:S01]  /*0f10*/  FADD.FTZ R9, R6, R5 ;  /* 0x0000000506097221 */ /* 0x002fe20000010000 */
[----:B------:R-:W-:-:S03]  /*0f20*/  SHF.L.U32 R6, R40, 0xd, RZ ;  /* 0x0000000d28067819 */ /* 0x000fc600000006ff */
[----:B------:R-:W0:Y:S04]  /*0f30*/  SHFL.BFLY PT, R5, R0, 0x2, 0x1f ;  /* 0x0c401f0000057f89 */ /* 0x000e2800000e0000 */
[----:B------:R-:W1:Y:S01]  /*0f40*/  SHFL.BFLY PT, R8, R9, 0x2, 0x1f ;  /* 0x0c401f0009087f89 */ /* 0x000e6200000e0000 */
[----:B0-----:R-:W-:Y:S01]  /*0f50*/  FADD.FTZ R7, R0, R5 ;  /* 0x0000000500077221 */ /* 0x001fe20000010000 */
[----:B------:R-:W-:Y:S01]  /*0f60*/  IADD3 R0, PT, PT, R36, R13, -R2 ;  /* 0x0000000d24007210 */ /* 0x000fe20007ffe802 */
[----:B------:R-:W0:Y:S01]  /*0f70*/  LDC.64 R4, c[0x0][0x440] ;  /* 0x00011000ff047b82 */ /* 0x000e220000000a00 */
[----:B-1----:R-:W-:Y:S02]  /*0f80*/  FADD.FTZ R10, R9, R8 ;  /* 0x00000008090a7221 */ /* 0x002fe40000010000 */
[----:B------:R-:W-:Y:S01]  /*0f90*/  IADD3 R0, PT, PT, R13, -R0, RZ ;  /* 0x800000000d007210 */ /* 0x000fe20007ffe0ff */
[----:B------:R-:W1:Y:S01]  /*0fa0*/  SHFL.BFLY PT, R8, R7, 0x1, 0x1f ;  /* 0x0c201f0007087f89 */ /* 0x000e6200000e0000 */
[----:B------:R-:W-:-:S02]  /*0fb0*/  SHF.L.U32 R9, R41, 0x2, RZ ;  /* 0x0000000229097819 */ /* 0x000fc400000006ff */
[----:B------:R-:W-:Y:S01]  /*0fc0*/  ISETP.GE.AND P0, PT, R41, R0, PT ;  /* 0x000000002900720c */ /* 0x000fe20003f06270 */
[----:B------:R-:W2:Y:S01]  /*0fd0*/  SHFL.BFLY PT, R11, R10, 0x1, 0x1f ;  /* 0x0c201f000a0b7f89 */ /* 0x000ea200000e0000 */
[----:B------:R-:W3:Y:S01]  /*0fe0*/  LDC.64 R2, c[0x0][0x448] ;  /* 0x00011200ff027b82 */ /* 0x000ee20000000a00 */
[----:B------:R-:W-:Y:S02]  /*0ff0*/  LOP3.LUT R6, R9, R6, RZ, 0xfc, !PT ;  /* 0x0000000609067212 */ /* 0x000fe400078efcff */
[----:B------:R-:W-:Y:S01]  /*1000*/  ISETP.GT.U32.OR P0, PT, R41, 0x1f, P0 ;  /* 0x0000001f2900780c */ /* 0x000fe20000704470 */
[----:B-1----:R-:W-:Y:S01]  /*1010*/  FADD.FTZ R14, R7, R8 ;  /* 0x00000008070e7221 */ /* 0x002fe20000010000 */
[----:B--2---:R-:W-:Y:S01]  /*1020*/  FADD.FTZ R15, R10, R11 ;  /* 0x0000000b0a0f7221 */ /* 0x004fe20000010000 */
[----:B------:R-:W-:Y:S10]  /*1030*/  @P1 BRA `(.L_x_19) ;  /* 0x0000000000481947 */ /* 0x000ff40003800000 */
[----:B------:R-:W1:Y:S01]  /*1040*/  LDC.64 R10, c[0x0][0x3e8] ;  /* 0x0000fa00ff0a7b82 */ /* 0x000e620000000a00 */
[----:B------:R-:W-:Y:S01]  /*1050*/  HFMA2 R37, -RZ, RZ, 0, 0 ;  /* 0x00000000ff257431 */ /* 0x000fe200000001ff */
[----:B------:R-:W2:Y:S01]  /*1060*/  LDCU.64 UR8, c[0x0][0x3d0] ;  /* 0x00007a00ff0877ac */ /* 0x000ea20008000a00 */
[----:B------:R-:W-:-:S05]  /*1070*/  ISETP.GE.AND P2, PT, R60, R42, PT ;  /* 0x0000002a3c00720c */ /* 0x000fca0003f46270 */
[----:B------:R-:W4:Y:S01]  /*1080*/  LDC.64 R12, c[0x0][0x3f0] ;  /* 0x0000fc00ff0c7b82 */ /* 0x000f220000000a00 */
[----:B-1----:R-:W-:-:S04]  /*1090*/  IMAD.WIDE.U32 R8, R10, UR6, R36 ;  /* 0x000000060a087c25 */ /* 0x002fc8000f8e0024 */
[----:B------:R-:W-:Y:S01]  /*10a0*/  IMAD R9, R11, UR6, R9 ;  /* 0x000000060b097c24 */ /* 0x000fe2000f8e0209 */
[----:B------:R-:W-:Y:S01]  /*10b0*/  FSEL R11, R14, RZ, !P2 ;  /* 0x000000ff0e0b7208 */ /* 0x000fe20005000000 */
[----:B----4-:R-:W-:-:S04]  /*10c0*/  IMAD.WIDE.U32 R8, R12, UR7, R8 ;  /* 0x000000070c087c25 */ /* 0x010fc8000f8e0008 */
[----:B------:R-:W-:Y:S01]  /*10d0*/  IMAD R0, R13, UR7, R9 ;  /* 0x000000070d007c24 */ /* 0x000fe2000f8e0209 */
[----:B------:R-:W-:-:S04]  /*10e0*/  IADD3 R9, P1, PT, R60, R8, RZ ;  /* 0x000000083c097210 */ /* 0x000fc80007f3e0ff */
[----:B------:R-:W-:Y:S02]  /*10f0*/  IADD3.X R0, PT, PT, RZ, R0, RZ, P1, !PT ;  /* 0x00000000ff007210 */ /* 0x000fe40000ffe4ff */
[C---:B--2---:R-:W-:Y:S02]  /*1100*/  LEA R8, P3, R9.reuse, UR8, 0x2 ;  /* 0x0000000809087c11 */ /* 0x044fe4000f8610ff */
[----:B------:R-:W-:Y:S02]  /*1110*/  ISETP.GE.AND P1, PT, R44, R42, PT ;  /* 0x0000002a2c00720c */ /* 0x000fe40003f26270 */
[----:B------:R-:W-:Y:S02]  /*1120*/  LEA.HI.X R9, R9, UR9, R0, 0x2, P3 ;  /* 0x0000000909097c11 */ /* 0x000fe400098f1400 */
[----:B------:R-:W-:-:S03]  /*1130*/  FSEL R13, R15, RZ, !P1 ;  /* 0x000000ff0f0d7208 */ /* 0x000fc60004800000 */
[----:B------:R1:W-:Y:S04]  /*1140*/  STG.E desc[UR4][R8.64], R11 ;  /* 0x0000000b08007986 */ /* 0x0003e8000c101904 */
[----:B------:R1:W-:Y:S02]  /*1150*/  STG.E desc[UR4][R8.64+0x40], R13 ;  /* 0x0000400d08007986 */ /* 0x0003e4000c101904 */
.L_x_19:
[----:B------:R-:W-:Y:S05]  /*1160*/  BSYNC.RECONVERGENT B0 ;  /* 0x0000000000007941 */ /* 0x000fea0003800200 */
.L_x_18:
[----:B------:R-:W-:Y:S04]  /*1170*/  BSSY.RECONVERGENT B0, `(.L_x_20) ;  /* 0x0000011000007945 */ /* 0x000fe80003800200 */
[----:B------:R-:W-:Y:S05]  /*1180*/  @P0 BRA `(.L_x_21) ;  /* 0x00000000003c0947 */ /* 0x000fea0003800000 */
[----:B-1----:R-:W1:Y:S01]  /*1190*/  LDC.64 R10, c[0x0][0x418] ;  /* 0x00010600ff0a7b82 */ /* 0x002e620000000a00 */
[----:B------:R-:W-:Y:S01]  /*11a0*/  IADD3 R8, PT, PT, R36, R41, RZ ;  /* 0x0000002924087210 */ /* 0x000fe20007ffe0ff */
[C---:B------:R-:W-:Y:S01]  /*11b0*/  FMUL.FTZ R0, R43.reuse, 1.4426950216293334961 ;  /* 0x3fb8aa3b2b007820 */ /* 0x040fe20000410000 */
[----:B------:R-:W-:Y:S02]  /*11c0*/  MOV R9, RZ ;  /* 0x000000ff00097202 */ /* 0x000fe40000000f00 */
[----:B------:R-:W-:-:S03]  /*11d0*/  FSETP.NEU.FTZ.AND P0, PT, R43, -INF , PT ;  /* 0xff8000002b00780b */ /* 0x000fc60003f1d000 */
[----:B------:R-:W2:Y:S08]  /*11e0*/  LDC.64 R12, c[0x0][0x420] ;  /* 0x00010800ff0c7b82 */ /* 0x000eb00000000a00 */
[----:B------:R-:W4:Y:S01]  /*11f0*/  LDC.64 R14, c[0x0][0x410] ;  /* 0x00010400ff0e7b82 */ /* 0x000f220000000a00 */
[----:B-1----:R-:W-:-:S04]  /*1200*/  IMAD.WIDE.U32 R8, R10, UR6, R8 ;  /* 0x000000060a087c25 */ /* 0x002fc8000f8e0008 */
[----:B------:R-:W-:Y:S02]  /*1210*/  IMAD R9, R11, UR6, R9 ;  /* 0x000000060b097c24 */ /* 0x000fe4000f8e0209 */
[----:B--2---:R-:W-:-:S04]  /*1220*/  IMAD.WIDE.U32 R8, R12, UR7, R8 ;  /* 0x000000070c087c25 */ /* 0x004fc8000f8e0008 */
[----:B------:R-:W-:Y:S01]  /*1230*/  IMAD R9, R13, UR7, R9 ;  /* 0x000000070d097c24 */ /* 0x000fe2000f8e0209 */
[----:B----4-:R-:W-:-:S04]  /*1240*/  LEA R10, P1, R8, R14, 0x2 ;  /* 0x0000000e080a7211 */ /* 0x010fc800078210ff */
[----:B------:R-:W-:Y:S02]  /*1250*/  LEA.HI.X R11, R8, R15, R9, 0x2, P1 ;  /* 0x0000000f080b7211 */ /* 0x000fe400008f1409 */
[----:B------:R-:W-:-:S05]  /*1260*/  FSEL R9, R0, RZ, P0 ;  /* 0x000000ff00097208 */ /* 0x000fca0000000000 */
[----:B------:R2:W-:Y:S02]  /*1270*/  STG.E desc[UR4][R10.64], R9 ;  /* 0x000000090a007986 */ /* 0x0005e4000c101904 */
.L_x_21:
[----:B------:R-:W-:Y:S05]  /*1280*/  BSYNC.RECONVERGENT B0 ;  /* 0x0000000000007941 */ /* 0x000fea0003800200 */
.L_x_20:
[----:B------:R-:W4:Y:S01]  /*1290*/  LDCU.64 UR10, c[0x0][0x458] ;  /* 0x00008b00ff0a77ac */ /* 0x000f220008000a00 */
[----:B------:R-:W-:Y:S01]  /*12a0*/  HFMA2 R7, -RZ, RZ, 0, 0 ;  /* 0x00000000ff077431 */ /* 0x000fe200000001ff */
[----:B------:R-:W5:Y:S02]  /*12b0*/  LDCU.64 UR8, c[0x0][0x428] ;  /* 0x00008500ff0877ac */ /* 0x000f640008000a00 */
[----:B0-----:R-:W-:-:S04]  /*12c0*/  IMAD.WIDE.U32 R6, R4, UR6, R6 ;  /* 0x0000000604067c25 */ /* 0x001fc8000f8e0006 */
[----:B------:R-:W-:Y:S01]  /*12d0*/  IMAD R7, R5, UR6, R7 ;  /* 0x0000000605077c24 */ /* 0x000fe2000f8e0207 */
[----:B----4-:R-:W-:Y:S01]  /*12e0*/  ISETP.NE.U32.AND P0, PT, RZ, UR10, PT ;  /* 0x0000000aff007c0c */ /* 0x010fe2000bf05070 */
[----:B---3--:R-:W-:-:S03]  /*12f0*/  IMAD.WIDE.U32 R4, R2, UR7, R6 ;  /* 0x0000000702047c25 */ /* 0x008fc6000f8e0006 */
[----:B------:R-:W-:Y:S01]  /*1300*/  ISETP.NE.AND.EX P0, PT, RZ, UR11, PT, P0 ;  /* 0x0000000bff007c0c */ /* 0x000fe2000bf05300 */
[----:B------:R-:W-:Y:S01]  /*1310*/  IMAD R3, R3, UR7, R5 ;  /* 0x0000000703037c24 */ /* 0x000fe2000f8e0205 */
[C---:B-----5:R-:W-:Y:S02]  /*1320*/  LEA R2, P1, R4.reuse, UR8, 0x2 ;  /* 0x0000000804027c11 */ /* 0x060fe4000f8210ff */
[----:B------:R-:W-:Y:S02]  /*1330*/  ISETP.NE.OR P0, PT, R41, RZ, !P0 ;  /* 0x000000ff2900720c */ /* 0x000fe40004705670 */
[----:B------:R-:W-:-:S05]  /*1340*/  LEA.HI.X R3, R4, UR9, R3, 0x2, P1 ;  /* 0x0000000904037c11 */ /* 0x000fca00088f1403 */
[----:B------:R0:W-:Y:S04]  /*1350*/  STG.E.128 desc[UR4][R2.64], RZ ;  /* 0x000000ff02007986 */ /* 0x0001e8000c101d04 */
[----:B------:R0:W-:Y:S04]  /*1360*/  STG.E.128 desc[UR4][R2.64+0x1000], RZ ;  /* 0x001000ff02007986 */ /* 0x0001e8000c101d04 */
[----:B------:R0:W-:Y:S04]  /*1370*/  STG.E.128 desc[UR4][R2.64+0x2000], RZ ;  /* 0x002000ff02007986 */ /* 0x0001e8000c101d04 */
[----:B------:R0:W-:Y:S04]  /*1380*/  STG.E.128 desc[UR4][R2.64+0x3000], RZ ;  /* 0x003000ff02007986 */ /* 0x0001e8000c101d04 */
[----:B------:R0:W-:Y:S04]  /*1390*/  STG.E.128 desc[UR4][R2.64+0x4000], RZ ;  /* 0x004000ff02007986 */ /* 0x0001e8000c101d04 */
[----:B------:R0:W-:Y:S04]  /*13a0*/  STG.E.128 desc[UR4][R2.64+0x5000], RZ ;  /* 0x005000ff02007986 */ /* 0x0001e8000c101d04 */
[----:B------:R0:W-:Y:S04]  /*13b0*/  STG.E.128 desc[UR4][R2.64+0x6000], RZ ;  /* 0x006000ff02007986 */ /* 0x0001e8000c101d04 */
[----:B------:R0:W-:Y:S01]  /*13c0*/  STG.E.128 desc[UR4][R2.64+0x7000], RZ ;  /* 0x007000ff02007986 */ /* 0x0001e2000c101d04 */
[----:B------:R-:W-:Y:S05]  /*13d0*/  @P0 EXIT ;  /* 0x000000000000094d */ /* 0x000fea0003800000 */
[----:B------:R-:W3:Y:S08]  /*13e0*/  LDC R5, c[0x0][0x450] ;  /* 0x00011400ff057b82 */ /* 0x000ef00000000800 */
[----:B------:R-:W4:Y:S08]  /*13f0*/  LDC R7, c[0x0][0x390] ;  /* 0x0000e400ff077b82 */ /* 0x000f300000000800 */
[----:B0-----:R-:W0:Y:S01]  /*1400*/  LDC.64 R2, c[0x0][0x458] ;  /* 0x00011600ff027b82 */ /* 0x001e220000000a00 */
[----:B---3--:R-:W-:-:S04]  /*1410*/  IMAD R40, R40, R5, UR7 ;  /* 0x0000000728287e24 */ /* 0x008fc8000f8e0205 */
[----:B----4-:R-:W-:-:S04]  /*1420*/  IMAD R5, R40, R7, UR6 ;  /* 0x0000000628057e24 */ /* 0x010fc8000f8e0207 */
[----:B0-----:R-:W-:-:S05]  /*1430*/  IMAD.WIDE R2, R5, 0x4, R2 ;  /* 0x0000000405027825 */ /* 0x001fca00078e0202 */
[----:B------:R-:W-:Y:S01]  /*1440*/  STG.E desc[UR4][R2.64], RZ ;  /* 0x000000ff02007986 */ /* 0x000fe2000c101904 */
[----:B------:R-:W-:Y:S05]  /*1450*/  EXIT ;  /* 0x000000000000794d */ /* 0x000fea0003800000 */
.L_x_22:
        /* <DEDUP_REMOVED lines=10> */
.L_x_140:


//--------------------- .text._ZN7cutlass13device_kernelIN5flash19enable_sm80_to_sm89INS1_16FlashAttnBwdSm80INS1_25CollectiveMainloopBwdSm80ILi1ELi1EN4cute5tupleIJNS5_1CILi32EEENS7_ILi64EEENS7_ILi256EEEEEENS_6half_tEfNS_4arch4Sm80ELb1ELb0ELb1ELb1ELb0ELb0ELb0ELb0ELi2ELi2ELi2ELi1ELb1EEENS1_21CollectiveEpilogueBwdISB_SC_SE_Li256ELb1ELb0ELi4EEENS1_25SingleTileBwdLPTSchedulerILb1ELi64ELb0EEEEEEEEEvNT_6ParamsE --------------------------
	.section	.text._ZN7cutlass13device_kernelIN5flash19enable_sm80_to_sm89INS1_16FlashAttnBwdSm80INS1_25CollectiveMainloopBwdSm80ILi1ELi1EN4cute5tupleIJNS5_1CILi32EEENS7_ILi64EEENS7_ILi256EEEEEENS_6half_tEfNS_4arch4Sm80ELb1ELb0ELb1ELb1ELb0ELb0ELb0ELb0ELi2ELi2ELi2ELi1ELb1EEENS1_21CollectiveEpilogueBwdISB_SC_SE_Li256ELb1ELb0ELi4EEENS1_25SingleTileBwdLPTSchedulerILb1ELi64ELb0EEEEEEEEEvNT_6ParamsE,"ax",@progbits
	.align	128
.text._ZN7cutlass13device_kernelIN5flash19enable_sm80_to_sm89INS1_16FlashAttnBwdSm80INS1_25CollectiveMainloopBwdSm80ILi1ELi1EN4cute5tupleIJNS5_1CILi32EEENS7_ILi64EEENS7_ILi256EEEEEENS_6half_tEfNS_4arch4Sm80ELb1ELb0ELb1ELb1ELb0ELb0ELb0ELb0ELi2ELi2ELi2ELi1ELb1EEENS1_21CollectiveEpilogueBwdISB_SC_SE_Li256ELb1ELb0ELi4EEENS1_25SingleTileBwdLPTSchedulerILb1ELi64ELb0EEEEEEEEEvNT_6ParamsE:
        .type           _ZN7cutlass13device_kernelIN5flash19enable_sm80_to_sm89INS1_16FlashAttnBwdSm80INS1_25CollectiveMainloopBwdSm80ILi1ELi1EN4cute5tupleIJNS5_1CILi32EEENS7_ILi64EEENS7_ILi256EEEEEENS_6half_tEfNS_4arch4Sm80ELb1ELb0ELb1ELb1ELb0ELb0ELb0ELb0ELi2ELi2ELi2ELi1ELb1EEENS1_21CollectiveEpilogueBwdISB_SC_SE_Li256ELb1ELb0ELi4EEENS1_25SingleTileBwdLPTSchedulerILb1ELi64ELb0EEEEEEEEEvNT_6ParamsE,@function
        .size           _ZN7cutlass13device_kernelIN5flash19enable_sm80_to_sm89INS1_16FlashAttnBwdSm80INS1_25CollectiveMainloopBwdSm80ILi1ELi1EN4cute5tupleIJNS5_1CILi32EEENS7_ILi64EEENS7_ILi256EEEEEENS_6half_tEfNS_4arch4Sm80ELb1ELb0ELb1ELb1ELb0ELb0ELb0ELb0ELi2ELi2ELi2ELi1ELb1EEENS1_21CollectiveEpilogueBwdISB_SC_SE_Li256ELb1ELb0ELi4EEENS1_25SingleTileBwdLPTSchedulerILb1ELi64ELb0EEEEEEEEEvNT_6ParamsE,(.L_x_141 - _ZN7cutlass13device_kernelIN5flash19enable_sm80_to_sm89INS1_16FlashAttnBwdSm80INS1_25CollectiveMainloopBwdSm80ILi1ELi1EN4cute5tupleIJNS5_1CILi32EEENS7_ILi64EEENS7_ILi256EEEEEENS_6half_tEfNS_4arch4Sm80ELb1ELb0ELb1ELb1ELb0ELb0ELb0ELb0ELi2ELi2ELi2ELi1ELb1EEENS1_21CollectiveEpilogueBwdISB_SC_SE_Li256ELb1ELb0ELi4EEENS1_25SingleTileBwdLPTSchedulerILb1ELi64ELb0EEEEEEEEEvNT_6ParamsE)
        .other          _ZN7cutlass13device_kernelIN5flash19enable_sm80_to_sm89INS1_16FlashAttnBwdSm80INS1_25CollectiveMainloopBwdSm80ILi1ELi1EN4cute5tupleIJNS5_1CILi32EEENS7_ILi64EEENS7_ILi256EEEEEENS_6half_tEfNS_4arch4Sm80ELb1ELb0ELb1ELb1ELb0ELb0ELb0ELb0ELi2ELi2ELi2ELi1ELb1EEENS1_21CollectiveEpilogueBwdISB_SC_SE_Li256ELb1ELb0ELi4EEENS1_25SingleTileBwdLPTSchedulerILb1ELi64ELb0EEEEEEEEEvNT_6ParamsE,@"STO_CUDA_ENTRY STV_DEFAULT"
_ZN7cutlass13device_kernelIN5flash19enable_sm80_to_sm89INS1_16FlashAttnBwdSm80INS1_25CollectiveMainloopBwdSm80ILi1ELi1EN4cute5tupleIJNS5_1CILi32EEENS7_ILi64EEENS7_ILi256EEEEEENS_6half_tEfNS_4arch4Sm80ELb1ELb0ELb1ELb1ELb0ELb0ELb0ELb0ELi2ELi2ELi2ELi1ELb1EEENS1_21CollectiveEpilogueBwdISB_SC_SE_Li256ELb1ELb0ELi4EEENS1_25SingleTileBwdLPTSchedulerILb1ELi64ELb0EEEEEEEEEvNT_6ParamsE:
[----:B------:R-:W-:Y:S01]  /*0000*/  LDC R1, c[0x0][0x37c] ;  /* 0x0000df00ff017b82 */ /* 0x000fe20000000800 */
[----:B------:R-:W-:Y:S05]  /*0010*/  EXIT ;  /* 0x000000000000794d */ /* 0x000fea0003800000 */
.L_x_23:
        /* <DEDUP_REMOVED lines=14> */
.L_x_141:


//--------------------- .text._ZN7cutlass13device_kernelIN5flash32FlashAttnBwdPostprocessConvertdQIN4cute5tupleIJNS3_1CILi32EEENS5_ILi256EEEEEENS_6half_tEfNS_4arch4Sm80ELi256ENS3_8TiledMMAINS3_8MMA_AtomIJNS3_28SM80_16x8x16_F32F16F16F32_TNEEEENS3_6LayoutINS4_IJNS5_ILi1EEENS5_ILi8EEESH_EEENS4_IJNS5_ILi0EEESH_SK_EEEEENS4_IJNS5_ILi16EEENS5_ILi128EEESN_EEEEELb0EEEEEvNT_6ParamsE --------------------------
	.section	.text._ZN7cutlass13device_kernelIN5flash32FlashAttnBwdPostprocessConvertdQIN4cute5tupleIJNS3_1CILi32EEENS5_ILi256EEEEEENS_6half_tEfNS_4arch4Sm80ELi256ENS3_8TiledMMAINS3_8MMA_AtomIJNS3_28SM80_16x8x16_F32F16F16F32_TNEEEENS3_6LayoutINS4_IJNS5_ILi1EEENS5_ILi8EEESH_EEENS4_IJNS5_ILi0EEESH_SK_EEEEENS4_IJNS5_ILi16EEENS5_ILi128EEESN_EEEEELb0EEEEEvNT_6ParamsE,"ax",@progbits
	.align	128
.text._ZN7cutlass13device_kernelIN5flash32FlashAttnBwdPostprocessConvertdQIN4cute5tupleIJNS3_1CILi32EEENS5_ILi256EEEEEENS_6half_tEfNS_4arch4Sm80ELi256ENS3_8TiledMMAINS3_8MMA_AtomIJNS3_28SM80_16x8x16_F32F16F16F32_TNEEEENS3_6LayoutINS4_IJNS5_ILi1EEENS5_ILi8EEESH_EEENS4_IJNS5_ILi0EEESH_SK_EEEEENS4_IJNS5_ILi16EEENS5_ILi128EEESN_EEEEELb0EEEEEvNT_6ParamsE:
        .type           _ZN7cutlass13device_kernelIN5flash32FlashAttnBwdPostprocessConvertdQIN4cute5tupleIJNS3_1CILi32EEENS5_ILi256EEEEEENS_6half_tEfNS_4arch4Sm80ELi256ENS3_8TiledMMAINS3_8MMA_AtomIJNS3_28SM80_16x8x16_F32F16F16F32_TNEEEENS3_6LayoutINS4_IJNS5_ILi1EEENS5_ILi8EEESH_EEENS4_IJNS5_ILi0EEESH_SK_EEEEENS4_IJNS5_ILi16EEENS5_ILi128EEESN_EEEEELb0EEEEEvNT_6ParamsE,@function
        .size           _ZN7cutlass13device_kernelIN5flash32FlashAttnBwdPostprocessConvertdQIN4cute5tupleIJNS3_1CILi32EEENS5_ILi256EEEEEENS_6half_tEfNS_4arch4Sm80ELi256ENS3_8TiledMMAINS3_8MMA_AtomIJNS3_28SM80_16x8x16_F32F16F16F32_TNEEEENS3_6LayoutINS4_IJNS5_ILi1EEENS5_ILi8EEESH_EEENS4_IJNS5_ILi0EEESH_SK_EEEEENS4_IJNS5_ILi16EEENS5_ILi128EEESN_EEEEELb0EEEEEvNT_6ParamsE,(.L_x_142 - _ZN7cutlass13device_kernelIN5flash32FlashAttnBwdPostprocessConvertdQIN4cute5tupleIJNS3_1CILi32EEENS5_ILi256EEEEEENS_6half_tEfNS_4arch4Sm80ELi256ENS3_8TiledMMAINS3_8MMA_AtomIJNS3_28SM80_16x8x16_F32F16F16F32_TNEEEENS3_6LayoutINS4_IJNS5_ILi1EEENS5_ILi8EEESH_EEENS4_IJNS5_ILi0EEESH_SK_EEEEENS4_IJNS5_ILi16EEENS5_ILi128EEESN_EEEEELb0EEEEEvNT_6ParamsE)
        .other          _ZN7cutlass13device_kernelIN5flash32FlashAttnBwdPostprocessConvertdQIN4cute5tupleIJNS3_1CILi32EEENS5_ILi256EEEEEENS_6half_tEfNS_4arch4Sm80ELi256ENS3_8TiledMMAINS3_8MMA_AtomIJNS3_28SM80_16x8x16_F32F16F16F32_TNEEEENS3_6LayoutINS4_IJNS5_ILi1EEENS5_ILi8EEESH_EEENS4_IJNS5_ILi0EEESH_SK_EEEEENS4_IJNS5_ILi16EEENS5_ILi128EEESN_EEEEELb0EEEEEvNT_6ParamsE,@"STO_CUDA_ENTRY STV_DEFAULT"
_ZN7cutlass13device_kernelIN5flash32FlashAttnBwdPostprocessConvertdQIN4cute5tupleIJNS3_1CILi32EEENS5_ILi256EEEEEENS_6half_tEfNS_4arch4Sm80ELi256ENS3_8TiledMMAINS3_8MMA_AtomIJNS3_28SM80_16x8x16_F32F16F16F32_TNEEEENS3_6LayoutINS4_IJNS5_ILi1EEENS5_ILi8EEESH_EEENS4_IJNS5_ILi0EEESH_SK_EEEEENS4_IJNS5_ILi16EEENS5_ILi128EEESN_EEEEELb0EEEEEvNT_6ParamsE:
[----:B------:R-:W-:Y:S08]  /*0000*/  LDC R1, c[0x0][0x37c] ;  /* 0x0000df00ff017b82 */ /* 0x000ff00000000800 */
[----:B------:R-:W0:Y:S01]  /*0010*/  LDC.64 R10, c[0x0][0x3e0] ;  /* 0x0000f800ff0a7b82 */ /* 0x000e220000000a00 */
[----:B------:R-:W1:Y:S01]  /*0020*/  S2R R37, SR_CTAID.X ;  /* 0x0000000000257919 */ /* 0x000e620000002500 */
[----:B------:R-:W2:Y:S01]  /*0030*/  LDCU.64 UR6, c[0x0][0x358] ;  /* 0x00006b00ff0677ac */ /* 0x000ea20008000a00 */
[----:B------:R-:W3:Y:S01]  /*0040*/  S2R R9, SR_CTAID.Z ;  /* 0x0000000000097919 */ /* 0x000ee20000002700 */
[----:B0-----:R-:W-:-:S04]  /*0050*/  ISETP.NE.U32.AND P0, PT, R10, RZ, PT ;  /* 0x000000ff0a00720c */ /* 0x001fc80003f05070 */
[----:B------:R-:W-:-:S13]  /*0060*/  ISETP.NE.AND.EX P1, PT, R11, RZ, PT, P0 ;  /* 0x000000ff0b00720c */ /* 0x000fda0003f25300 */
[----:B-123--:R-:W-:Y:S05]  /*0070*/  @P1 BRA `(.L_x_24) ;  /* 0x0000000000241947 */ /* 0x00efea0003800000 */
[----:B------:R-:W0:Y:S01]  /*0080*/  LDCU.64 UR4, c[0x0][0x3e8] ;  /* 0x00007d00ff0477ac */ /* 0x000e220008000a00 */
[----:B------:R-:W-:Y:S02]  /*0090*/  CS2R R4, SRZ ;  /* 0x0000000000047805 */ /* 0x000fe4000001ff00 */
[----:B------:R-:W-:Y:S01]  /*00a0*/  CS2R R2, SRZ ;  /* 0x0000000000027805 */ /* 0x000fe2000001ff00 */
[----:B------:R-:W1:Y:S01]  /*00b0*/  LDCU UR8, c[0x0][0x3b0] ;  /* 0x00007600ff0877ac */ /* 0x000e620008000800 */
[----:B0-----:R-:W-:-:S04]  /*00c0*/  UISETP.NE.U32.AND UP0, UPT, UR4, URZ, UPT ;  /* 0x000000ff0400728c */ /* 0x001fc8000bf05070 */
[----:B------:R-:W-:Y:S01]  /*00d0*/  UISETP.NE.AND.EX UP0, UPT, UR5, URZ, UPT, UP0 ;  /* 0x000000ff0500728c */ /* 0x000fe2000bf05300 */
[----:B-1----:R-:W-:-:S08]  /*00e0*/  IMAD.U32 R41, RZ, RZ, UR8 ;  /* 0x00000008ff297e24 */ /* 0x002fd0000f8e00ff */
[----:B------:R-:W-:Y:S05]  /*00f0*/  BRA.U !UP0, `(.L_x_25) ;  /* 0x0000000108547547 */ /* 0x000fea000b800000 */
[----:B------:R-:W-:Y:S05]  /*0100*/  BRA `(.L_x_26) ;  /* 0x0000000000387947 */ /* 0x000fea0003800000 */
.L_x_24:
[----:B------:R-:W0:Y:S01]  /*0110*/  LDC.64 R6, c[0x0][0x3e0] ;  /* 0x0000f800ff067b82 */ /* 0x000e220000000a00 */
[----:B------:R-:W1:Y:S01]  /*0120*/  LDCU.64 UR4, c[0x0][0x3e8] ;  /* 0x00007d00ff0477ac */ /* 0x000e620008000a00 */
[----:B0-----:R-:W-:-:S05]  /*0130*/  IMAD.WIDE.U32 R6, R9, 0x4, R6 ;  /* 0x0000000409067825 */ /* 0x001fca00078e0006 */
[----:B------:R-:W2:Y:S01]  /*0140*/  LDG.E R2, desc[UR6][R6.64] ;  /* 0x0000000606027981 */ /* 0x000ea2000c1e1900 */
[----:B-1----:R-:W-:-:S04]  /*0150*/  UISETP.NE.U32.AND UP0, UPT, UR4, URZ, UPT ;  /* 0x000000ff0400728c */ /* 0x002fc8000bf05070 */
[----:B------:R-:W-:Y:S01]  /*0160*/  UISETP.NE.AND.EX UP0, UPT, UR5, URZ, UPT, UP0 ;  /* 0x000000ff0500728c */ /* 0x000fe2000bf05300 */
[----:B--2---:R-:W-:-:S05]  /*0170*/  IMAD R0, R9, 0x20, R2 ;  /* 0x0000002009007824 */ /* 0x004fca00078e0202 */
[----:B------:R-:W-:-:S04]  /*0180*/  SHF.R.S32.HI R3, RZ, 0x1f, R0 ;  /* 0x0000001fff037819 */ /* 0x000fc80000011400 */
[----:B------:R-:W-:-:S05]  /*0190*/  LEA.HI R3, R3, R0, RZ, 0x5 ;  /* 0x0000000003037211 */ /* 0x000fca00078f28ff */
[----:B------:R-:W-:-:S05]  /*01a0*/  IMAD.SHL.U32 R3, R3, 0x100, RZ ;  /* 0x0000010003037824 */ /* 0x000fca00078e00ff */
[----:B------:R-:W-:Y:S02]  /*01b0*/  LOP3.LUT R4, R3, 0xffffe000, RZ, 0xc0, !PT ;  /* 0xffffe00003047812 */ /* 0x000fe400078ec0ff */
[----:B------:R-:W-:Y:S02]  /*01c0*/  SHF.R.S32.HI R3, RZ, 0x1f, R2 ;  /* 0x0000001fff037819 */ /* 0x000fe40000011402 */
[----:B------:R-:W-:Y:S01]  /*01d0*/  SHF.R.S32.HI R5, RZ, 0x1f, R4 ;  /* 0x0000001fff057819 */ /* 0x000fe20000011404 */
[----:B------:R-:W-:Y:S06]  /*01e0*/  BRA.U !UP0, `(.L_x_27) ;  /* 0x0000000108107547 */ /* 0x000fec000b800000 */
.L_x_26:
[----:B------:R-:W0:Y:S02]  /*01f0*/  LDC.64 R6, c[0x0][0x3e8] ;  /* 0x0000fa00ff067b82 */ /* 0x000e240000000a00 */
[----:B0-----:R-:W-:-:S05]  /*0200*/  IMAD.WIDE.U32 R6, R9, 0x4, R6 ;  /* 0x0000000409067825 */ /* 0x001fca00078e0006 */
[----:B------:R0:W5:Y:S01]  /*0210*/  LDG.E R41, desc[UR6][R6.64] ;  /* 0x0000000606297981 */ /* 0x000162000c1e1900 */
[----:B------:R-:W-:Y:S05]  /*0220*/  BRA `(.L_x_25) ;  /* 0x0000000000087947 */ /* 0x000fea0003800000 */
.L_x_27:
[----:B------:R-:W2:Y:S02]  /*0230*/  LDG.E R7, desc[UR6][R6.64+0x4] ;  /* 0x0000040606077981 */ /* 0x000ea4000c1e1900 */
[----:B--2---:R-:W-:-:S07]  /*0240*/  IADD3 R41, PT, PT, -R2, R7, RZ ;  /* 0x0000000702297210 */ /* 0x004fce0007ffe1ff */
.L_x_25:
[----:B------:R-:W-:Y:S01]  /*0250*/  IMAD.SHL.U32 R36, R37, 0x20, RZ ;  /* 0x0000002025247824 */ /* 0x000fe200078e00ff */
[----:B------:R-:W-:-:S04]  /*0260*/  ISETP.NE.AND.EX P0, PT, R11, RZ, PT, P0 ;  /* 0x000000ff0b00720c */ /* 0x000fc80003f05300 */
[----:B-----5:R-:W-:-:S13]  /*0270*/  ISETP.GT.AND P2, PT, R41, R36, PT ;  /* 0x000000242900720c */ /* 0x020fda0003f44270 */
[----:B------:R-:W-:Y:S05]  /*0280*/  @!P2 EXIT P0 ;  /* 0x000000000000a94d */ /* 0x000fea0000000000 */
[----:B------:R-:W1:Y:S01]  /*0290*/  S2R R39, SR_TID.X ;  /* 0x0000000000277919 */ /* 0x000e620000002100 */
[----:B------:R-:W2:Y:S01]  /*02a0*/  S2UR UR8, SR_CTAID.Y ;  /* 0x00000000000879c3 */ /* 0x000ea20000002600 */
[----:B------:R-:W3:Y:S01]  /*02b0*/  LDCU.64 UR4, c[0x0][0x3a0] ;  /* 0x00007400ff0477ac */ /* 0x000ee20008000a00 */
[----:B------:R-:W-:Y:S01]  /*02c0*/  SEL R0, R9, RZ, !P1 ;  /* 0x000000ff09007207 */ /* 0x000fe20004800000 */
[----:B------:R-:W4:Y:S05]  /*02d0*/  LDCU.64 UR10, c[0x0][0x380] ;  /* 0x00007000ff0a77ac */ /* 0x000f2a0008000a00 */
[----:B------:R-:W2:Y:S01]  /*02e0*/  LDC.64 R10, c[0x0][0x398] ;  /* 0x0000e600ff0a7b82 */ /* 0x000ea20000000a00 */
[----:B------:R-:W5:Y:S01]  /*02f0*/  LDCU UR9, c[0x0][0x3b4] ;  /* 0x00007680ff0977ac */ /* 0x000f620008000800 */
[----:B-1----:R-:W-:-:S04]  /*0300*/  IMAD.SHL.U32 R38, R39, 0x4, RZ ;  /* 0x0000000427267824 */ /* 0x002fc800078e00ff */
[----:B0-----:R-:W-:-:S05]  /*0310*/  IMAD R7, R37, 0x2000, R38 ;  /* 0x0000200025077824 */ /* 0x001fca00078e0226 */
[----:B------:R-:W-:-:S04]  /*0320*/  IADD3 R4, P0, PT, R7, R4, RZ ;  /* 0x0000000407047210 */ /* 0x000fc80007f1e0ff */
[----:B------:R-:W-:-:S03]  /*0330*/  IADD3.X R5, PT, PT, RZ, R5, RZ, P0, !PT ;  /* 0x00000005ff057210 */ /* 0x000fc600007fe4ff */
[----:B--2---:R-:W-:-:S04]  /*0340*/  IMAD.WIDE.U32 R4, R10, UR8, R4 ;  /* 0x000000080a047c25 */ /* 0x004fc8000f8e0004 */
[----:B------:R-:W-:Y:S02]  /*0350*/  IMAD R5, R11, UR8, R5 ;  /* 0x000000080b057c24 */ /* 0x000fe4000f8e0205 */
[----:B---3--:R-:W-:-:S04]  /*0360*/  IMAD.WIDE.U32 R4, R0, UR4, R4 ;  /* 0x0000000400047c25 */ /* 0x008fc8000f8e0004 */
[----:B------:R-:W-:Y:S01]  /*0370*/  IMAD R5, R0, UR5, R5 ;  /* 0x0000000500057c24 */ /* 0x000fe2000f8e0205 */
[----:B----4-:R-:W-:-:S04]  /*0380*/  LEA R44, P0, R4, UR10, 0x2 ;  /* 0x0000000a042c7c11 */ /* 0x010fc8000f8010ff */
[----:B------:R-:W-:Y:S01]  /*0390*/  LEA.HI.X R45, R4, UR11, R5, 0x2, P0 ;  /* 0x0000000b042d7c11 */ /* 0x000fe200080f1405 */
[----:B------:R-:W0:Y:S01]  /*03a0*/  S2UR UR5, SR_CgaCtaId ;  /* 0x00000000000579c3 */ /* 0x000e220000008800 */
[----:B------:R-:W-:Y:S01]  /*03b0*/  UMOV UR4, 0x400 ;  /* 0x0000040000047882 */ /* 0x000fe20000000000 */
[----:B------:R-:W-:Y:S01]  /*03c0*/  SHF.R.U32.HI R43, RZ, 0x5, R39 ;  /* 0x00000005ff2b7819 */ /* 0x000fe20000011627 */
[----:B------:R-:W-:Y:S01]  /*03d0*/  IMAD.SHL.U32 R42, R39, 0x8, RZ ;  /* 0x00000008272a7824 */ /* 0x000fe200078e00ff */
[----:B------:R-:W2:Y:S01]  /*03e0*/  LDG.E.128 R4, desc[UR6][R44.64] ;  /* 0x000000062c047981 */ /* 0x000ea2000c1e1d00 */
[----:B------:R-:W-:Y:S01]  /*03f0*/  VIADDMNMX R48, R41, -R36, 0x20, PT ;  /* 0x0000002029307446 */ /* 0x000fe20003800924 */
[----:B------:R-:W1:Y:S02]  /*0400*/  LDCU.64 UR10, c[0x0][0x3d0] ;  /* 0x00007a00ff0a77ac */ /* 0x000e640008000a00 */
[----:B------:R-:W3:Y:S04]  /*0410*/  LDG.E.128 R8, desc[UR6][R44.64+0x1000] ;  /* 0x001000062c087981 */ /* 0x000ee8000c1e1d00 */
[----:B------:R-:W4:Y:S04]  /*0420*/  LDG.E.128 R12, desc[UR6][R44.64+0x2000] ;  /* 0x002000062c0c7981 */ /* 0x000f28000c1e1d00 */
[----:B------:R-:W4:Y:S04]  /*0430*/  LDG.E.128 R16, desc[UR6][R44.64+0x3000] ;  /* 0x003000062c107981 */ /* 0x000f28000c1e1d00 */
[----:B------:R-:W4:Y:S04]  /*0440*/  LDG.E.128 R20, desc[UR6][R44.64+0x4000] ;  /* 0x004000062c147981 */ /* 0x000f28000c1e1d00 */
[----:B------:R-:W4:Y:S04]  /*0450*/  LDG.E.128 R24, desc[UR6][R44.64+0x5000] ;  /* 0x005000062c187981 */ /* 0x000f28000c1e1d00 */
[----:B------:R-:W4:Y:S04]  /*0460*/  LDG.E.128 R28, desc[UR6][R44.64+0x6000] ;  /* 0x006000062c1c7981 */ /* 0x000f28000c1e1d00 */
[----:B------:R1:W4:Y:S01]  /*0470*/  LDG.E.128 R32, desc[UR6][R44.64+0x7000] ;  /* 0x007000062c207981 */ /* 0x000322000c1e1d00 */
[----:B0-----:R-:W-:Y:S01]  /*0480*/  ULEA UR4, UR5, UR4, 0x18 ;  /* 0x0000000405047291 */ /* 0x001fe2000f8ec0ff */
[C---:B------:R-:W-:Y:S01]  /*0490*/  IADD3 R2, P0, PT, R43.reuse, R2, RZ ;  /* 0x000000022b027210 */ /* 0x040fe20007f1e0ff */
[C---:B------:R-:W-:Y:S01]  /*04a0*/  VIADD R46, R43.reuse, 0x18 ;  /* 0x000000182b2e7836 */ /* 0x040fe20000000000 */
[----:B------:R-:W-:Y:S01]  /*04b0*/  LOP3.LUT R36, R42, 0xf8, RZ, 0xc0, !PT ;  /* 0x000000f82a247812 */ /* 0x000fe200078ec0ff */
[----:B------:R-:W0:Y:S01]  /*04c0*/  LDCU UR5, c[0x0][0x3d8] ;  /* 0x00007b00ff0577ac */ /* 0x000e220008000800 */
[----:B------:R-:W-:Y:S01]  /*04d0*/  IADD3 R41, PT, PT, R43, 0x8, RZ ;  /* 0x000000082b297810 */ /* 0x000fe20007ffe0ff */
[----:B------:R-:W-:Y:S01]  /*04e0*/  IMAD.X R3, RZ, RZ, R3, P0 ;  /* 0x000000ffff037224 */ /* 0x000fe200000e0603 */
[----:B-----5:R-:W-:Y:S01]  /*04f0*/  ISETP.GE.AND P0, PT, R36, UR9, PT ;  /* 0x0000000924007c0c */ /* 0x020fe2000bf06270 */
[----:B------:R-:W-:Y:S01]  /*0500*/  BSSY.RECONVERGENT B0, `(.L_x_28) ;  /* 0x000009b000007945 */ /* 0x000fe20003800200 */
[----:B-1----:R-:W-:Y:S01]  /*0510*/  LEA R45, R39, UR4, 0x4 ;  /* 0x00000004272d7c11 */ /* 0x002fe2000f8e20ff */
[----:B------:R-:W-:Y:S01]  /*0520*/  VIADD R44, R43, 0x10 ;  /* 0x000000102b2c7836 */ /* 0x000fe20000000000 */
[----:B------:R-:W-:Y:S01]  /*0530*/  ISETP.GE.OR P2, PT, R41, R48, P0 ;  /* 0x000000302900720c */ /* 0x000fe20000746670 */
[----:B------:R-:W-:Y:S01]  /*0540*/  IMAD.WIDE.U32 R2, R37, 0x20, R2 ;  /* 0x0000002025027825 */ /* 0x000fe200078e0002 */
[----:B------:R-:W-:-:S02]  /*0550*/  SHF.L.U32 R41, R39, 0x1, RZ ;  /* 0x0000000127297819 */ /* 0x000fc400000006ff */
[----:B------:R-:W-:Y:S01]  /*0560*/  ISETP.GE.OR P3, PT, R43, R48, P0 ;  /* 0x000000302b00720c */ /* 0x000fe20000766670 */
[----:B------:R-:W-:Y:S01]  /*0570*/  IMAD.MOV.U32 R37, RZ, RZ, RZ ;  /* 0x000000ffff257224 */ /* 0x000fe200078e00ff */
[----:B------:R-:W-:Y:S01]  /*0580*/  LOP3.LUT R43, R41, 0x6, RZ, 0xc0, !PT ;  /* 0x00000006292b7812 */ /* 0x000fe200078ec0ff */
[----:B------:R-:W-:Y:S01]  /*0590*/  IMAD R41, R39, -0xc, R45 ;  /* 0xfffffff427297824 */ /* 0x000fe200078e022d */
[----:B------:R-:W-:Y:S02]  /*05a0*/  SHF.R.U32.HI R47, RZ, 0x2, R39 ;  /* 0x00000002ff2f7819 */ /* 0x000fe40000011627 */
[----:B------:R-:W-:Y:S02]  /*05b0*/  LOP3.LUT R40, R38, 0x40, RZ, 0xc0, !PT ;  /* 0x0000004026287812 */ /* 0x000fe400078ec0ff */
[----:B------:R-:W-:Y:S02]  /*05c0*/  LOP3.LUT R43, R43, 0x1e00, R42, 0xf8, !PT ;  /* 0x00001e002b2b7812 */ /* 0x000fe400078ef82a */
[----:B------:R-:W-:-:S02]  /*05d0*/  LOP3.LUT R40, R40, 0x8, R47, 0xf8, !PT ;  /* 0x0000000828287812 */ /* 0x000fc400078ef82f */
[----:B------:R-:W-:Y:S02]  /*05e0*/  SHF.R.U32.HI R47, RZ, 0x1, R39 ;  /* 0x00000001ff2f7819 */ /* 0x000fe40000011627 */
[----:B------:R-:W-:Y:S02]  /*05f0*/  LOP3.LUT R42, R42, 0x8, RZ, 0xc0, !PT ;  /* 0x000000082a2a7812 */ /* 0x000fe400078ec0ff */
[----:B------:R-:W-:Y:S02]  /*0600*/  LOP3.LUT R38, R43, 0x30, R38, 0xf8, !PT ;  /* 0x000000302b267812 */ /* 0x000fe400078ef826 */
[----:B------:R-:W-:Y:S02]  /*0610*/  LOP3.LUT R42, R42, 0x40, R47, 0xf8, !PT ;  /* 0x000000402a2a7812 */ /* 0x000fe400078ef82f */
[-C--:B------:R-:W-:Y:S02]  /*0620*/  ISETP.GE.OR P1, PT, R44, R48.reuse, P0 ;  /* 0x000000302c00720c */ /* 0x080fe40000726670 */
[----:B------:R-:W-:Y:S01]  /*0630*/  ISETP.GE.OR P0, PT, R46, R48, P0 ;  /* 0x000000302e00720c */ /* 0x000fe20000706670 */
[----:B--2---:R1:W-:Y:S04]  /*0640*/  STS.128 [R45], R4 ;  /* 0x000000042d007388 */ /* 0x0043e80000000c00 */
[----:B---3--:R-:W-:Y:S04]  /*0650*/  STS.128 [R45+0x1000], R8 ;  /* 0x001000082d007388 */ /* 0x008fe80000000c00 */
[----:B----4-:R-:W-:Y:S04]  /*0660*/  STS.128 [R45+0x2000], R12 ;  /* 0x0020000c2d007388 */ /* 0x010fe80000000c00 */
[----:B------:R-:W-:Y:S04]  /*0670*/  STS.128 [R45+0x3000], R16 ;  /* 0x003000102d007388 */ /* 0x000fe80000000c00 */
[----:B------:R-:W-:Y:S01]  /*0680*/  STS.128 [R45+0x4000], R20 ;  /* 0x004000142d007388 */ /* 0x000fe20000000c00 */
[----:B-1----:R-:W-:Y:S01]  /*0690*/  IMAD.SHL.U32 R4, R39, 0x100, RZ ;  /* 0x0000010027047824 */ /* 0x002fe200078e00ff */
[----:B------:R-:W-:-:S02]  /*06a0*/  SHF.R.U32.HI R5, RZ, 0x4, R39 ;  /* 0x00000004ff057819 */ /* 0x000fc40000011627 */
[----:B------:R-:W-:Y:S01]  /*06b0*/  STS.128 [R45+0x5000], R24 ;  /* 0x005000182d007388 */ /* 0x000fe20000000c00 */
[----:B------:R-:W-:Y:S02]  /*06c0*/  LOP3.LUT R7, R40, 0x8, R47, 0x78, !PT ;  /* 0x0000000828077812 */ /* 0x000fe400078e782f */
[----:B------:R-:W-:Y:S01]  /*06d0*/  LOP3.LUT R4, R4, 0x1e00, RZ, 0xc0, !PT ;  /* 0x00001e0004047812 */ /* 0x000fe200078ec0ff */
[----:B------:R-:W-:Y:S01]  /*06e0*/  STS.128 [R45+0x6000], R28 ;  /* 0x0060001c2d007388 */ /* 0x000fe20000000c00 */
[----:B------:R-:W-:Y:S02]  /*06f0*/  LOP3.LUT R5, R42, 0x8, R5, 0x78, !PT ;  /* 0x000000082a057812 */ /* 0x000fe400078e7805 */
[----:B------:R-:W-:Y:S01]  /*0700*/  LOP3.LUT R4, R4, 0x30, R47, 0xf8, !PT ;  /* 0x0000003004047812 */ /* 0x000fe200078ef82f */
[----:B------:R-:W-:Y:S01]  /*0710*/  STS.128 [R45+0x7000], R32 ;  /* 0x007000202d007388 */ /* 0x000fe20000000c00 */
[----:B------:R-:W-:Y:S02]  /*0720*/  LOP3.LUT R7, R38, R7, RZ, 0xfc, !PT ;  /* 0x0000000726077212 */ /* 0x000fe400078efcff */
[----:B------:R-:W-:Y:S01]  /*0730*/  LOP3.LUT R4, R4, R5, RZ, 0xfc, !PT ;  /* 0x0000000504047212 */ /* 0x000fe200078efcff */
[----:B------:R-:W-:Y:S06]  /*0740*/  BAR.SYNC.DEFER_BLOCKING 0x0 ;  /* 0x0000000000007b1d */ /* 0x000fec0000010000 */
[----:B------:R-:W0:Y:S04]  /*0750*/  LDS R24, [R41+0x1400] ;  /* 0x0014000029187984 */ /* 0x000e280000000800 */
[----:B------:R-:W1:Y:S04]  /*0760*/  LDS R39, [R41] ;  /* 0x0000000029277984 */ /* 0x000e680000000800 */
[----:B------:R-:W2:Y:S04]  /*0770*/  LDS R35, [R41+0x400] ;  /* 0x0004000029237984 */ /* 0x000ea80000000800 */
[----:B------:R-:W3:Y:S04]  /*0780*/  LDS R32, [R41+0x800] ;  /* 0x0008000029207984 */ /* 0x000ee80000000800 */
[----:B------:R-:W4:Y:S04]  /*0790*/  LDS R31, [R41+0xc00] ;  /* 0x000c0000291f7984 */ /* 0x000f280000000800 */
[----:B------:R-:W5:Y:S04]  /*07a0*/  LDS R30, [R41+0x1000] ;  /* 0x00100000291e7984 */ /* 0x000f680000000800 */
[----:B------:R-:W5:Y:S04]  /*07b0*/  LDS R27, [R41+0x2c00] ;  /* 0x002c0000291b7984 */ /* 0x000f680000000800 */
[----:B------:R-:W5:Y:S04]  /*07c0*/  LDS R23, [R41+0x3000] ;  /* 0x0030000029177984 */ /* 0x000f680000000800 */
[----:B------:R-:W5:Y:S04]  /*07d0*/  LDS R26, [R41+0x3400] ;  /* 0x00340000291a7984 */ /* 0x000f680000000800 */
[----:B------:R-:W5:Y:S04]  /*07e0*/  LDS R22, [R41+0x3800] ;  /* 0x0038000029167984 */ /* 0x000f680000000800 */
[----:B------:R-:W5:Y:S01]  /*07f0*/  LDS R25, [R41+0x3c00] ;  /* 0x003c000029197984 */ /* 0x000f620000000800 */
[----:B0-----:R-:W-:-:S03]  /*0800*/  FMUL.FTZ R40, R24, UR5 ;  /* 0x0000000518287c20 */ /* 0x001fc60008410000 */
[----:B------:R-:W0:Y:S01]  /*0810*/  LDS R14, [R41+0x4800] ;  /* 0x00480000290e7984 */ /* 0x000e220000000800 */
[----:B-1----:R-:W-:-:S03]  /*0820*/  FMUL.FTZ R39, R39, UR5 ;  /* 0x0000000527277c20 */ /* 0x002fc60008410000 */
[----:B------:R-:W1:Y:S01]  /*0830*/  LDS R19, [R41+0x4c00] ;  /* 0x004c000029137984 */ /* 0x000e620000000800 */
[----:B--2---:R-:W-:-:S03]  /*0840*/  FMUL.FTZ R38, R35, UR5 ;  /* 0x0000000523267c20 */ /* 0x004fc60008410000 */
[----:B------:R-:W2:Y:S01]  /*0850*/  LDS R15, [R41+0x5400] ;  /* 0x00540000290f7984 */ /* 0x000ea20000000800 */
[----:B---3--:R-:W-:-:S03]  /*0860*/  FMUL.FTZ R32, R32, UR5 ;  /* 0x0000000520207c20 */ /* 0x008fc60008410000 */
[----:B------:R-:W3:Y:S01]  /*0870*/  LDS R18, [R41+0x5800] ;  /* 0x0058000029127984 */ /* 0x000ee20000000800 */
[----:B----4-:R-:W-:-:S03]  /*0880*/  FMUL.FTZ R31, R31, UR5 ;  /* 0x000000051f1f7c20 */ /* 0x010fc60008410000 */
[----:B------:R-:W4:Y:S01]  /*0890*/  LDS R13, [R41+0x5c00] ;  /* 0x005c0000290d7984 */ /* 0x000f220000000800 */
[----:B-----5:R-:W-:Y:S01]  /*08a0*/  FMUL.FTZ R35, R30, UR5 ;  /* 0x000000051e237c20 */ /* 0x020fe20008410000 */
[----:B------:R-:W-:Y:S02]  /*08b0*/  F2FP.F16.F32.PACK_AB R30, R38, R39 ;  /* 0x00000027261e723e */ /* 0x000fe400000000ff */
[----:B------:R-:W5:Y:S01]  /*08c0*/  LDS R17, [R41+0x4000] ;  /* 0x0040000029117984 */ /* 0x000f620000000800 */
[----:B------:R-:W-:Y:S01]  /*08d0*/  F2FP.F16.F32.PACK_AB R31, R31, R32 ;  /* 0x000000201f1f723e */ /* 0x000fe200000000ff */
[----:B------:R-:W-:Y:S01]  /*08e0*/  FMUL.FTZ R38, R27, UR5 ;  /* 0x000000051b267c20 */ /* 0x000fe20008410000 */
[----:B------:R-:W-:Y:S01]  /*08f0*/  F2FP.F16.F32.PACK_AB R32, R40, R35 ;  /* 0x000000232820723e */ /* 0x000fe200000000ff */
[----:B------:R-:W5:Y:S01]  /*0900*/  LDS R20, [R41+0x4400] ;  /* 0x0044000029147984 */ /* 0x000f620000000800 */
[----:B------:R-:W-:-:S03]  /*0910*/  FMUL.FTZ R23, R23, UR5 ;  /* 0x0000000517177c20 */ /* 0x000fc60008410000 */
[----:B------:R-:W5:Y:S01]  /*0920*/  LDS R34, [R41+0x1800] ;  /* 0x0018000029227984 */ /* 0x000f620000000800 */
[----:B------:R-:W-:-:S03]  /*0930*/  FMUL.FTZ R26, R26, UR5 ;  /* 0x000000051a1a7c20 */ /* 0x000fc60008410000 */
[----:B------:R-:W5:Y:S01]  /*0940*/  LDS R33, [R41+0x1c00] ;  /* 0x001c000029217984 */ /* 0x000f620000000800 */
[----:B------:R-:W-:Y:S01]  /*0950*/  FMUL.FTZ R27, R22, UR5 ;  /* 0x00000005161b7c20 */ /* 0x000fe20008410000 */
[----:B------:R-:W-:Y:S02]  /*0960*/  F2FP.F16.F32.PACK_AB R23, R26, R23 ;  /* 0x000000171a17723e */ /* 0x000fe400000000ff */
[----:B------:R-:W5:Y:S01]  /*0970*/  LDS R29, [R41+0x2000] ;  /* 0x00200000291d7984 */ /* 0x000f620000000800 */
[----:B------:R-:W-:-:S03]  /*0980*/  FMUL.FTZ R40, R25, UR5 ;  /* 0x0000000519287c20 */ /* 0x000fc60008410000 */
[----:B------:R-:W5:Y:S01]  /*0990*/  LDS R28, [R41+0x2400] ;  /* 0x00240000291c7984 */ /* 0x000f620000000800 */
[----:B0-----:R-:W-:Y:S01]  /*09a0*/  FMUL.FTZ R14, R14, UR5 ;  /* 0x000000050e0e7c20 */ /* 0x001fe20008410000 */
[----:B------:R-:W-:Y:S02]  /*09b0*/  F2FP.F16.F32.PACK_AB R26, R40, R27 ;  /* 0x0000001b281a723e */ /* 0x000fe400000000ff */
[----:B------:R-:W0:Y:S01]  /*09c0*/  LDS R21, [R41+0x2800] ;  /* 0x0028000029157984 */ /* 0x000e220000000800 */
[----:B-1----:R-:W-:-:S03]  /*09d0*/  FMUL.FTZ R19, R19, UR5 ;  /* 0x0000000513137c20 */ /* 0x002fc60008410000 */
[----:B------:R-:W1:Y:S01]  /*09e0*/  LDS R16, [R41+0x5000] ;  /* 0x0050000029107984 */ /* 0x000e620000000800 */
[----:B--2---:R-:W-:Y:S01]  /*09f0*/  FMUL.FTZ R27, R15, UR5 ;  /* 0x000000050f1b7c20 */ /* 0x004fe20008410000 */
[----:B------:R-:W-:Y:S02]  /*0a00*/  F2FP.F16.F32.PACK_AB R19, R19, R14 ;  /* 0x0000000e1313723e */ /* 0x000fe400000000ff */
[----:B------:R-:W2:Y:S01]  /*0a10*/  LDS R5, [R41+0x6000] ;  /* 0x0060000029057984 */ /* 0x000ea20000000800 */
[----:B------:R-:W0:Y:S01]  /*0a20*/  LDC.64 R14, c[0x0][0x3c8] ;  /* 0x0000f200ff0e7b82 */ /* 0x000e220000000a00 */
[----:B---3--:R-:W-:Y:S02]  /*0a30*/  FMUL.FTZ R18, R18, UR5 ;  /* 0x0000000512127c20 */ /* 0x008fe40008410000 */
[----:B------:R-:W3:Y:S01]  /*0a40*/  LDS R12, [R41+0x6400] ;  /* 0x00640000290c7984 */ /* 0x000ee20000000800 */
[----:B----4-:R-:W-:-:S03]  /*0a50*/  FMUL.FTZ R13, R13, UR5 ;  /* 0x000000050d0d7c20 */ /* 0x010fc60008410000 */
[----:B------:R-:W4:Y:S01]  /*0a60*/  LDS R6, [R41+0x6800] ;  /* 0x0068000029067984 */ /* 0x000f220000000800 */
[----:B-----5:R-:W-:Y:S01]  /*0a70*/  FMUL.FTZ R17, R17, UR5 ;  /* 0x0000000511117c20 */ /* 0x020fe20008410000 */
[----:B------:R-:W-:Y:S02]  /*0a80*/  F2FP.F16.F32.PACK_AB R18, R13, R18 ;  /* 0x000000120d12723e */ /* 0x000fe400000000ff */
[----:B------:R-:W5:Y:S01]  /*0a90*/  LDS R11, [R41+0x6c00] ;  /* 0x006c0000290b7984 */ /* 0x000f620000000800 */
[----:B------:R-:W-:-:S03]  /*0aa0*/  FMUL.FTZ R20, R20, UR5 ;  /* 0x0000000514147c20 */ /* 0x000fc60008410000 */
[----:B------:R-:W5:Y:S01]  /*0ab0*/  LDS R9, [R41+0x7000] ;  /* 0x0070000029097984 */ /* 0x000f620000000800 */
[----:B------:R-:W-:Y:S01]  /*0ac0*/  FMUL.FTZ R34, R34, UR5 ;  /* 0x0000000522227c20 */ /* 0x000fe20008410000 */
[----:B------:R-:W-:Y:S02]  /*0ad0*/  F2FP.F16.F32.PACK_AB R17, R20, R17 ;  /* 0x000000111411723e */ /* 0x000fe400000000ff */
[----:B------:R-:W5:Y:S01]  /*0ae0*/  LDS R10, [R41+0x7400] ;  /* 0x00740000290a7984 */ /* 0x000f620000000800 */
[----:B------:R-:W-:Y:S01]  /*0af0*/  FMUL.FTZ R33, R33, UR5 ;  /* 0x0000000521217c20 */ /* 0x000fe20008410000 */
[----:B------:R-:W-:Y:S02]  /*0b00*/  LEA R20, R7, UR4, 0x1 ;  /* 0x0000000407147c11 */ /* 0x000fe4000f8e08ff */
[----:B------:R-:W5:Y:S01]  /*0b10*/  LDS R8, [R41+0x7800] ;  /* 0x0078000029087984 */ /* 0x000f620000000800 */
[----:B0-----:R-:W-:-:S04]  /*0b20*/  IMAD.WIDE.U32 R36, R14, UR8, R36 ;  /* 0x000000080e247c25 */ /* 0x001fc8000f8e0024 */
[----:B------:R-:W-:Y:S01]  /*0b30*/  FMUL.FTZ R29, R29, UR5 ;  /* 0x000000051d1d7c20 */ /* 0x000fe20008410000 */
[----:B------:R-:W0:Y:S01]  /*0b40*/  LDS R24, [R41+0x7c00] ;  /* 0x007c000029187984 */ /* 0x000e220000000800 */
[----:B------:R-:W-:Y:S01]  /*0b50*/  FMUL.FTZ R28, R28, UR5 ;  /* 0x000000051c1c7c20 */ /* 0x000fe20008410000 */
[----:B------:R-:W-:Y:S02]  /*0b60*/  IMAD R37, R15, UR8, R37 ;  /* 0x000000080f257c24 */ /* 0x000fe4000f8e0225 */
[----:B------:R-:W-:Y:S01]  /*0b70*/  FMUL.FTZ R35, R21, UR5 ;  /* 0x0000000515237c20 */ /* 0x000fe20008410000 */
[----:B------:R-:W-:Y:S01]  /*0b80*/  F2FP.F16.F32.PACK_AB R21, R33, R34 ;  /* 0x000000222115723e */ /* 0x000fe200000000ff */
[----:B------:R0:W-:Y:S01]  /*0b90*/  STS [R20+0x8000], R30 ;  /* 0x0080001e14007388 */ /* 0x0001e20000000800 */
[----:B------:R-:W-:Y:S01]  /*0ba0*/  F2FP.F16.F32.PACK_AB R22, R28, R29 ;  /* 0x0000001d1c16723e */ /* 0x000fe200000000ff */
[----:B-1----:R-:W-:Y:S01]  /*0bb0*/  FMUL.FTZ R16, R16, UR5 ;  /* 0x0000000510107c20 */ /* 0x002fe20008410000 */
[----:B------:R-:W-:Y:S01]  /*0bc0*/  F2FP.F16.F32.PACK_AB R25, R38, R35 ;  /* 0x000000232619723e */ /* 0x000fe200000000ff */
[----:B------:R1:W-:Y:S01]  /*0bd0*/  STS [R20+0x8100], R31 ;  /* 0x0081001f14007388 */ /* 0x0003e20000000800 */
[----:B--2---:R-:W-:-:S02]  /*0be0*/  FMUL.FTZ R5, R5, UR5 ;  /* 0x0000000505057c20 */ /* 0x004fc40008410000 */
[----:B------:R-:W-:Y:S01]  /*0bf0*/  F2FP.F16.F32.PACK_AB R16, R27, R16 ;  /* 0x000000101b10723e */ /* 0x000fe200000000ff */
[----:B------:R1:W-:Y:S01]  /*0c00*/  STS [R20+0x9000], R22 ;  /* 0x0090001614007388 */ /* 0x0003e20000000800 */
[----:B---3--:R-:W-:-:S03]  /*0c10*/  FMUL.FTZ R12, R12, UR5 ;  /* 0x000000050c0c7c20 */ /* 0x008fc60008410000 */
[----:B------:R1:W-:Y:S01]  /*0c20*/  STS [R20+0x9100], R25 ;  /* 0x0091001914007388 */ /* 0x0003e20000000800 */
[----:B----4-:R-:W-:Y:S01]  /*0c30*/  FMUL.FTZ R6, R6, UR5 ;  /* 0x0000000506067c20 */ /* 0x010fe20008410000 */
[----:B------:R-:W-:Y:S02]  /*0c40*/  F2FP.F16.F32.PACK_AB R12, R12, R5 ;  /* 0x000000050c0c723e */ /* 0x000fe400000000ff */
[----:B------:R1:W-:Y:S01]  /*0c50*/  STS [R20+0x8200], R32 ;  /* 0x0082002014007388 */ /* 0x0003e20000000800 */
[----:B-----5:R-:W-:-:S03]  /*0c60*/  FMUL.FTZ R11, R11, UR5 ;  /* 0x000000050b0b7c20 */ /* 0x020fc60008410000 */
[----:B------:R1:W-:Y:S01]  /*0c70*/  STS [R20+0x8300], R21 ;  /* 0x0083001514007388 */ /* 0x0003e20000000800 */
[----:B------:R-:W-:Y:S01]  /*0c80*/  FMUL.FTZ R9, R9, UR5 ;  /* 0x0000000509097c20 */ /* 0x000fe20008410000 */
[----:B------:R-:W-:Y:S01]  /*0c90*/  F2FP.F16.F32.PACK_AB R11, R11, R6 ;  /* 0x000000060b0b723e */ /* 0x000fe200000000ff */
[----:B------:R-:W-:Y:S01]  /*0ca0*/  IMAD.WIDE.U32 R6, R0, UR10, R36 ;  /* 0x0000000a00067c25 */ /* 0x000fe2000f8e0024 */
[----:B------:R1:W-:Y:S03]  /*0cb0*/  STS [R20+0x9200], R23 ;  /* 0x0092001714007388 */ /* 0x0003e60000000800 */
[----:B------:R-:W-:Y:S01]  /*0cc0*/  FMUL.FTZ R10, R10, UR5 ;  /* 0x000000050a0a7c20 */ /* 0x000fe20008410000 */
[----:B------:R-:W-:Y:S01]  /*0cd0*/  IMAD R5, R0, UR11, R7 ;  /* 0x0000000b00057c24 */ /* 0x000fe2000f8e0207 */
[----:B------:R1:W-:Y:S01]  /*0ce0*/  STS [R20+0x9300], R26 ;  /* 0x0093001a14007388 */ /* 0x0003e20000000800 */
[----:B------:R-:W-:-:S02]  /*0cf0*/  FMUL.FTZ R8, R8, UR5 ;  /* 0x0000000508087c20 */ /* 0x000fc40008410000 */
[----:B------:R-:W-:Y:S01]  /*0d00*/  F2FP.F16.F32.PACK_AB R9, R10, R9 ;  /* 0x000000090a09723e */ /* 0x000fe200000000ff */
[----:B------:R1:W-:Y:S01]  /*0d10*/  STS [R20+0xa000], R17 ;  /* 0x00a0001114007388 */ /* 0x0003e20000000800 */
[----:B0-----:R-:W-:Y:S01]  /*0d20*/  FMUL.FTZ R13, R24, UR5 ;  /* 0x00000005180d7c20 */ /* 0x001fe20008410000 */
[----:B------:R-:W-:Y:S02]  /*0d30*/  UIADD3 UR5, UPT, UPT, UR4, 0x8000, URZ ;  /* 0x0000800004057890 */ /* 0x000fe4000fffe0ff */
[----:B------:R-:W-:Y:S01]  /*0d40*/  LEA R0, R4, UR4, 0x1 ;  /* 0x0000000404007c11 */ /* 0x000fe2000f8e08ff */
[----:B------:R1:W-:Y:S01]  /*0d50*/  STS [R20+0xa100], R19 ;  /* 0x00a1001314007388 */ /* 0x0003e20000000800 */
[----:B------:R-:W-:-:S03]  /*0d60*/  F2FP.F16.F32.PACK_AB R8, R13, R8 ;  /* 0x000000080d08723e */ /* 0x000fc600000000ff */
[----:B------:R1:W-:Y:S01]  /*0d70*/  STS [R20+0xb000], R12 ;  /* 0x00b0000c14007388 */ /* 0x0003e20000000800 */
[----:B------:R-:W-:-:S03]  /*0d80*/  LEA R10, R4, UR5, 0x1 ;  /* 0x00000005040a7c11 */ /* 0x000fc6000f8e08ff */
[----:B------:R1:W-:Y:S04]  /*0d90*/  STS [R20+0xb100], R11 ;  /* 0x00b1000b14007388 */ /* 0x0003e80000000800 */
[----:B------:R1:W-:Y:S04]  /*0da0*/  STS [R20+0xa200], R16 ;  /* 0x00a2001014007388 */ /* 0x0003e80000000800 */
[----:B------:R1:W-:Y:S04]  /*0db0*/  STS [R20+0xa300], R18 ;  /* 0x00a3001214007388 */ /* 0x0003e80000000800 */
[----:B------:R1:W-:Y:S04]  /*0dc0*/  STS [R20+0xb200], R9 ;  /* 0x00b2000914007388 */ /* 0x0003e80000000800 */
[----:B------:R1:W-:Y:S01]  /*0dd0*/  STS [R20+0xb300], R8 ;  /* 0x00b3000814007388 */ /* 0x0003e20000000800 */
[----:B------:R-:W-:Y:S06]  /*0de0*/  BAR.SYNC.DEFER_BLOCKING 0x0 ;  /* 0x0000000000007b1d */ /* 0x000fec0000010000 */
[----:B------:R-:W-:Y:S05]  /*0df0*/  @P3 BRA `(.L_x_29) ;  /* 0x00000000002c3947 */ /* 0x000fea0003800000 */
[----:B-1----:R-:W0:Y:S01]  /*0e00*/  LDS.128 R8, [R10] ;  /* 0x000000000a087984 */ /* 0x002e220000000c00 */
[----:B------:R-:W1:Y:S01]  /*0e10*/  LDCU.64 UR4, c[0x0][0x3c0] ;  /* 0x00007800ff0477ac */ /* 0x000e620008000a00 */
[----:B------:R-:W-:Y:S01]  /*0e20*/  MOV R4, R6 ;  /* 0x0000000600047202 */ /* 0x000fe20000000f00 */
[----:B------:R-:W2:Y:S01]  /*0e30*/  LDCU.64 UR8, c[0x0][0x3a8] ;  /* 0x00007500ff0877ac */ /* 0x000ea20008000a00 */
[----:B-1----:R-:W-:-:S03]  /*0e40*/  IMAD R15, R3, UR4, RZ ;  /* 0x00000004030f7c24 */ /* 0x002fc6000f8e02ff */
[----:B------:R-:W-:-:S04]  /*0e50*/  IMAD.WIDE.U32 R12, R2, UR4, R4 ;  /* 0x00000004020c7c25 */ /* 0x000fc8000f8e0004 */
[----:B------:R-:W-:Y:S01]  /*0e60*/  IMAD R15, R2, UR5, R15 ;  /* 0x00000005020f7c24 */ /* 0x000fe2000f8e020f */
[----:B--2---:R-:W-:-:S03]  /*0e70*/  LEA R14, P3, R12, UR8, 0x1 ;  /* 0x000000080c0e7c11 */ /* 0x004fc6000f8608ff */
[----:B------:R-:W-:-:S05]  /*0e80*/  IMAD.IADD R13, R13, 0x1, R15 ;  /* 0x000000010d0d7824 */ /* 0x000fca00078e020f */
[----:B------:R-:W-:-:S05]  /*0e90*/  LEA.HI.X R15, R12, UR9, R13, 0x1, P3 ;  /* 0x000000090c0f7c11 */ /* 0x000fca00098f0c0d */
[----:B0-----:R0:W-:Y:S02]  /*0ea0*/  STG.E.128 desc[UR6][R14.64], R8 ;  /* 0x000000080e007986 */ /* 0x0011e4000c101d06 */
.L_x_29:
[----:B------:R-:W-:Y:S05]  /*0eb0*/  BSYNC.RECONVERGENT B0 ;  /* 0x0000000000007941 */ /* 0x000fea0003800200 */
.L_x_28:
[----:B01----:R0:W1:Y:S01]  /*0ec0*/  LDS.128 R8, [R0+0x8100] ;  /* 0x0081000000087984 */ /* 0x0030620000000c00 */
[----:B------:R-:W-:Y:S04]  /*0ed0*/  BSSY.RECONVERGENT B0, `(.L_x_30) ;  /* 0x000000f000007945 */ /* 0x000fe80003800200 */
[----:B------:R-:W-:Y:S05]  /*0ee0*/  @P2 BRA `(.L_x_31) ;  /* 0x0000000000342947 */ /* 0x000fea0003800000 */
[----:B------:R-:W2:Y:S01]  /*0ef0*/  LDCU.64 UR4, c[0x0][0x3c0] ;  /* 0x00007800ff0477ac */ /* 0x000ea20008000a00 */
[----:B------:R-:W-:Y:S01]  /*0f00*/  IADD3 R15, P2, PT, R2, 0x8, RZ ;  /* 0x00000008020f7810 */ /* 0x000fe20007f5e0ff */
[----:B------:R-:W-:Y:S01]  /*0f10*/  IMAD.MOV.U32 R13, RZ, RZ, R5 ;  /* 0x000000ffff0d7224 */ /* 0x000fe200078e0005 */
[----:B------:R-:W3:Y:S03]  /*0f20*/  LDCU.64 UR8, c[0x0][0x3a8] ;  /* 0x00007500ff0877ac */ /* 0x000ee60008000a00 */
[----:B------:R-:W-:-:S04]  /*0f30*/  IMAD.X R12, RZ, RZ, R3, P2 ;  /* 0x000000ffff0c7224 */ /* 0x000fc800010e0603 */
[----:B--2---:R-:W-:Y:S01]  /*0f40*/  IMAD R14, R12, UR4, RZ ;  /* 0x000000040c0e7c24 */ /* 0x004fe2000f8e02ff */
[----:B------:R-:W-:-:S05]  /*0f50*/  MOV R12, R6 ;  /* 0x00000006000c7202 */ /* 0x000fca0000000f00 */
[----:B------:R-:W-:-:S04]  /*0f60*/  IMAD.WIDE.U32 R12, R15, UR4, R12 ;  /* 0x000000040f0c7c25 */ /* 0x000fc8000f8e000c */
[----:B------:R-:W-:Y:S01]  /*0f70*/  IMAD R15, R15, UR5, R14 ;  /* 0x000000050f0f7c24 */ /* 0x000fe2000f8e020e */
[----:B---3--:R-:W-:-:S03]  /*0f80*/  LEA R14, P2, R12, UR8, 0x1 ;  /* 0x000000080c0e7c11 */ /* 0x008fc6000f8408ff */
[----:B------:R-:W-:-:S05]  /*0f90*/  IMAD.IADD R13, R13, 0x1, R15 ;  /* 0x000000010d0d7824 */ /* 0x000fca00078e020f */
[----:B------:R-:W-:-:S05]  /*0fa0*/  LEA.HI.X R15, R12, UR9, R13, 0x1, P2 ;  /* 0x000000090c0f7c11 */ /* 0x000fca00090f0c0d */
[----:B-1----:R2:W-:Y:S02]  /*0fb0*/  STG.E.128 desc[UR6][R14.64], R8 ;  /* 0x000000080e007986 */ /* 0x0025e4000c101d06 */
.L_x_31:
[----:B------:R-:W-:Y:S05]  /*0fc0*/  BSYNC.RECONVERGENT B0 ;  /* 0x0000000000007941 */ /* 0x000fea0003800200 */
.L_x_30:
[----:B-12---:R1:W2:Y:S01]  /*0fd0*/  LDS.128 R8, [R0+0x8200] ;  /* 0x0082000000087984 */ /* 0x0062a20000000c00 */
[----:B------:R-:W-:Y:S04]  /*0fe0*/  BSSY.RECONVERGENT B0, `(.L_x_32) ;  /* 0x000000f000007945 */ /* 0x000fe80003800200 */
[----:B------:R-:W-:Y:S05]  /*0ff0*/  @P1 BRA `(.L_x_33) ;  /* 0x0000000000341947 */ /* 0x000fea0003800000 */
[----:B------:R-:W3:Y:S01]  /*1000*/  LDCU.64 UR4, c[0x0][0x3c0] ;  /* 0x00007800ff0477ac */ /* 0x000ee20008000a00 */
[----:B------:R-:W-:Y:S01]  /*1010*/  IADD3 R15, P1, PT, R2, 0x10, RZ ;  /* 0x00000010020f7810 */ /* 0x000fe20007f3e0ff */
[----:B------:R-:W-:Y:S01]  /*1020*/  IMAD.MOV.U32 R13, RZ, RZ, R5 ;  /* 0x000000ffff0d7224 */ /* 0x000fe200078e0005 */
[----:B------:R-:W4:Y:S02]  /*1030*/  LDCU.64 UR8, c[0x0][0x3a8] ;  /* 0x00007500ff0877ac */ /* 0x000f240008000a00 */
[----:B------:R-:W-:-:S05]  /*1040*/  IADD3.X R12, PT, PT, RZ, R3, RZ, P1, !PT ;  /* 0x00000003ff0c7210 */ /* 0x000fca0000ffe4ff */
[----:B---3--:R-:W-:Y:S02]  /*1050*/  IMAD R14, R12, UR4, RZ ;  /* 0x000000040c0e7c24 */ /* 0x008fe4000f8e02ff */
[----:B------:R-:W-:-:S04]  /*1060*/  IMAD.MOV.U32 R12, RZ, RZ, R6 ;  /* 0x000000ffff0c7224 */ /* 0x000fc800078e0006 */
[----:B------:R-:W-:-:S04]  /*1070*/  IMAD.WIDE.U32 R12, R15, UR4, R12 ;  /* 0x000000040f0c7c25 */ /* 0x000fc8000f8e000c */
[----:B------:R-:W-:Y:S01]  /*1080*/  IMAD R15, R15, UR5, R14 ;  /* 0x000000050f0f7c24 */ /* 0x000fe2000f8e020e */
[----:B----4-:R-:W-:-:S04]  /*1090*/  LEA R14, P1, R12, UR8, 0x1 ;  /* 0x000000080c0e7c11 */ /* 0x010fc8000f8208ff */
[----:B------:R-:W-:-:S04]  /*10a0*/  IADD3 R13, PT, PT, R13, R15, RZ ;  /* 0x0000000f0d0d7210 */ /* 0x000fc80007ffe0ff */
[----:B------:R-:W-:-:S05]  /*10b0*/  LEA.HI.X R15, R12, UR9, R13, 0x1, P1 ;  /* 0x000000090c0f7c11 */ /* 0x000fca00088f0c0d */
[----:B--2---:R3:W-:Y:S02]  /*10c0*/  STG.E.128 desc[UR6][R14.64], R8 ;  /* 0x000000080e007986 */ /* 0x0047e4000c101d06 */
.L_x_33:
[----:B------:R-:W-:Y:S05]  /*10d0*/  BSYNC.RECONVERGENT B0 ;  /* 0x0000000000007941 */ /* 0x000fea0003800200 */
.L_x_32:
[----:B--23--:R2:W3:Y:S01]  /*10e0*/  LDS.128 R8, [R0+0x8300] ;  /* 0x0083000000087984 */ /* 0x00c4e20000000c00 */
[----:B------:R-:W-:Y:S05]  /*10f0*/  @P0 EXIT ;  /* 0x000000000000094d */ /* 0x000fea0003800000 */
[----:B------:R-:W0:Y:S01]  /*1100*/  LDCU.64 UR4, c[0x0][0x3c0] ;  /* 0x00007800ff0477ac */ /* 0x000e220008000a00 */
[----:B------:R-:W-:Y:S01]  /*1110*/  IADD3 R7, P0, PT, R2, 0x18, RZ ;  /* 0x0000001802077810 */ /* 0x000fe20007f1e0ff */
[----:B------:R-:W4:Y:S04]  /*1120*/  LDCU.64 UR8, c[0x0][0x3a8] ;  /* 0x00007500ff0877ac */ /* 0x000f280008000a00 */
[----:B------:R-:W-:Y:S01]  /*1130*/  IMAD.X R2, RZ, RZ, R3, P0 ;  /* 0x000000ffff027224 */ /* 0x000fe200000e0603 */
[----:B------:R-:W-:-:S03]  /*1140*/  MOV R3, R5 ;  /* 0x0000000500037202 */ /* 0x000fc60000000f00 */
[----:B012---:R-:W-:Y:S02]  /*1150*/  IMAD R0, R2, UR4, RZ ;  /* 0x0000000402007c24 */ /* 0x007fe4000f8e02ff */
[----:B------:R-:W-:-:S04]  /*1160*/  IMAD.MOV.U32 R2, RZ, RZ, R6 ;  /* 0x000000ffff027224 */ /* 0x000fc800078e0006 */
[----:B------:R-:W-:-:S04]  /*1170*/  IMAD.WIDE.U32 R2, R7, UR4, R2 ;  /* 0x0000000407027c25 */ /* 0x000fc8000f8e0002 */
[----:B------:R-:W-:Y:S01]  /*1180*/  IMAD R7, R7, UR5, R0 ;  /* 0x0000000507077c24 */ /* 0x000fe2000f8e0200 */
[----:B----4-:R-:W-:-:S03]  /*1190*/  LEA R4, P0, R2, UR8, 0x1 ;  /* 0x0000000802047c11 */ /* 0x010fc6000f8008ff */
[----:B------:R-:W-:-:S05]  /*11a0*/  IMAD.IADD R3, R3, 0x1, R7 ;  /* 0x0000000103037824 */ /* 0x000fca00078e0207 */
[----:B------:R-:W-:-:S05]  /*11b0*/  LEA.HI.X R5, R2, UR9, R3, 0x1, P0 ;  /* 0x0000000902057c11 */ /* 0x000fca00080f0c03 */
[----:B---3--:R-:W-:Y:S01]  /*11c0*/  STG.E.128 desc[UR6][R4.64], R8 ;  /* 0x0000000804007986 */ /* 0x008fe2000c101d06 */
[----:B------:R-:W-:Y:S05]  /*11d0*/  EXIT ;  /* 0x000000000000794d */ /* 0x000fea0003800000 */
.L_x_34:
        /* <DEDUP_REMOVED lines=10> */
.L_x_142:


//--------------------- .text._ZN7cutlass13device_kernelIN5flash19enable_sm80_to_sm89INS1_16FlashAttnBwdSm80INS1_25CollectiveMainloopBwdSm80ILi1ELi1EN4cute5tupleIJNS5_1CILi32EEENS7_ILi64EEENS7_ILi256EEEEEENS_6half_tEfNS_4arch4Sm80ELb1ELb0ELb1ELb1ELb0ELb0ELb0ELb0ELi2ELi2ELi2ELi1ELb1EEENS1_24CollectiveEpilogueBwdGQAISB_fSE_Li256ELb1ELb0EEENS1_25SingleTileBwdLPTSchedulerILb1ELi64ELb0EEEEEEEEEvNT_6ParamsE --------------------------
	.section	.text._ZN7cutlass13device_kernelIN5flash19enable_sm80_to_sm89INS1_16FlashAttnBwdSm80INS1_25CollectiveMainloopBwdSm80ILi1ELi1EN4cute5tupleIJNS5_1CILi32EEENS7_ILi64EEENS7_ILi256EEEEEENS_6half_tEfNS_4arch4Sm80ELb1ELb0ELb1ELb1ELb0ELb0ELb0ELb0ELi2ELi2ELi2ELi1ELb1EEENS1_24CollectiveEpilogueBwdGQAISB_fSE_Li256ELb1ELb0EEENS1_25SingleTileBwdLPTSchedulerILb1ELi64ELb0EEEEEEEEEvNT_6ParamsE,"ax",@progbits
	.align	128
.text._ZN7cutlass13device_kernelIN5flash19enable_sm80_to_sm89INS1_16FlashAttnBwdSm80INS1_25CollectiveMainloopBwdSm80ILi1ELi1EN4cute5tupleIJNS5_1CILi32EEENS7_ILi64EEENS7_ILi256EEEEEENS_6half_tEfNS_4arch4Sm80ELb1ELb0ELb1ELb1ELb0ELb0ELb0ELb0ELi2ELi2ELi2ELi1ELb1EEENS1_24CollectiveEpilogueBwdGQAISB_fSE_Li256ELb1ELb0EEENS1_25SingleTileBwdLPTSchedulerILb1ELi64ELb0EEEEEEEEEvNT_6ParamsE:
        .type           _ZN7cutlass13device_kernelIN5flash19enable_sm80_to_sm89INS1_16FlashAttnBwdSm80INS1_25CollectiveMainloopBwdSm80ILi1ELi1EN4cute5tupleIJNS5_1CILi32EEENS7_ILi64EEENS7_ILi256EEEEEENS_6half_tEfNS_4arch4Sm80ELb1ELb0ELb1ELb1ELb0ELb0ELb0ELb0ELi2ELi2ELi2ELi1ELb1EEENS1_24CollectiveEpilogueBwdGQAISB_fSE_Li256ELb1ELb0EEENS1_25SingleTileBwdLPTSchedulerILb1ELi64ELb0EEEEEEEEEvNT_6ParamsE,@function
        .size           _ZN7cutlass13device_kernelIN5flash19enable_sm80_to_sm89INS1_16FlashAttnBwdSm80INS1_25CollectiveMainloopBwdSm80ILi1ELi1EN4cute5tupleIJNS5_1CILi32EEENS7_ILi64EEENS7_ILi256EEEEEENS_6half_tEfNS_4arch4Sm80ELb1ELb0ELb1ELb1ELb0ELb0ELb0ELb0ELi2ELi2ELi2ELi1ELb1EEENS1_24CollectiveEpilogueBwdGQAISB_fSE_Li256ELb1ELb0EEENS1_25SingleTileBwdLPTSchedulerILb1ELi64ELb0EEEEEEEEEvNT_6ParamsE,(.L_x_143 - _ZN7cutlass13device_kernelIN5flash19enable_sm80_to_sm89INS1_16FlashAttnBwdSm80INS1_25CollectiveMainloopBwdSm80ILi1ELi1EN4cute5tupleIJNS5_1CILi32EEENS7_ILi64EEENS7_ILi256EEEEEENS_6half_tEfNS_4arch4Sm80ELb1ELb0ELb1ELb1ELb0ELb0ELb0ELb0ELi2ELi2ELi2ELi1ELb1EEENS1_24CollectiveEpilogueBwdGQAISB_fSE_Li256ELb1ELb0EEENS1_25SingleTileBwdLPTSchedulerILb1ELi64ELb0EEEEEEEEEvNT_6ParamsE)
        .other          _ZN7cutlass13device_kernelIN5flash19enable_sm80_to_sm89INS1_16FlashAttnBwdSm80INS1_25CollectiveMainloopBwdSm80ILi1ELi1EN4cute5tupleIJNS5_1CILi32EEENS7_ILi64EEENS7_ILi256EEEEEENS_6half_tEfNS_4arch4Sm80ELb1ELb0ELb1ELb1ELb0ELb0ELb0ELb0ELi2ELi2ELi2ELi1ELb1EEENS1_24CollectiveEpilogueBwdGQAISB_fSE_Li256ELb1ELb0EEENS1_25SingleTileBwdLPTSchedulerILb1ELi64ELb0EEEEEEEEEvNT_6ParamsE,@"STO_CUDA_ENTRY STV_DEFAULT"
_ZN7cutlass13device_kernelIN5flash19enable_sm80_to_sm89INS1_16FlashAttnBwdSm80INS1_25CollectiveMainloopBwdSm80ILi1ELi1EN4cute5tupleIJNS5_1CILi32EEENS7_ILi64EEENS7_ILi256EEEEEENS_6half_tEfNS_4arch4Sm80ELb1ELb0ELb1ELb1ELb0ELb0ELb0ELb0ELi2ELi2ELi2ELi1ELb1EEENS1_24CollectiveEpilogueBwdGQAISB_fSE_Li256ELb1ELb0EEENS1_25SingleTileBwdLPTSchedulerILb1ELi64ELb0EEEEEEEEEvNT_6ParamsE:
[----:B------:R-:W-:Y:S01]  /*0000*/  LDC R1, c[0x0][0x37c] ;  /* 0x0000df00ff017b82 */ /* 0x000fe20000000800 */
[----:B------:R-:W-:Y:S05]  /*0010*/  EXIT ;  /* 0x000000000000794d */ /* 0x000fea0003800000 */
.L_x_35:
        /* <DEDUP_REMOVED lines=14> */
.L_x_143:


//--------------------- .text._ZN7cutlass13device_kernelIN5flash22FlashAttnBwdPreprocessIN4cute5tupleIJNS3_1CILi32EEENS5_ILi256EEEEEENS_6half_tEfNS_4arch4Sm80ELb1ELb1EEEEEvNT_6ParamsE --------------------------
	.section	.text._ZN7cutlass13device_kernelIN5flash22FlashAttnBwdPreprocessIN4cute5tupleIJNS3_1CILi32EEENS5_ILi256EEEEEENS_6half_tEfNS_4arch4Sm80ELb1ELb1EEEEEvNT_6ParamsE,"ax",@progbits
	.align	128
.text._ZN7cutlass13device_kernelIN5flash22FlashAttnBwdPreprocessIN4cute5tupleIJNS3_1CILi32EEENS5_ILi256EEEEEENS_6half_tEfNS_4arch4Sm80ELb1ELb1EEEEEvNT_6ParamsE:
        .type           _ZN7cutlass13device_kernelIN5flash22FlashAttnBwdPreprocessIN4cute5tupleIJNS3_1CILi32EEENS5_ILi256EEEEEENS_6half_tEfNS_4arch4Sm80ELb1ELb1EEEEEvNT_6ParamsE,@function
        .size           _ZN7cutlass13device_kernelIN5flash22FlashAttnBwdPreprocessIN4cute5tupleIJNS3_1CILi32EEENS5_ILi256EEEEEENS_6half_tEfNS_4arch4Sm80ELb1ELb1EEEEEvNT_6ParamsE,(.L_x_144 - _ZN7cutlass13device_kernelIN5flash22FlashAttnBwdPreprocessIN4cute5tupleIJNS3_1CILi32EEENS5_ILi256EEEEEENS_6half_tEfNS_4arch4Sm80ELb1ELb1EEEEEvNT_6ParamsE)
        .other          _ZN7cutlass13device_kernelIN5flash22FlashAttnBwdPreprocessIN4cute5tupleIJNS3_1CILi32EEENS5_ILi256EEEEEENS_6half_tEfNS_4arch4Sm80ELb1ELb1EEEEEvNT_6ParamsE,@"STO_CUDA_ENTRY STV_DEFAULT"
_ZN7cutlass13device_kernelIN5flash22FlashAttnBwdPreprocessIN4cute5tupleIJNS3_1CILi32EEENS5_ILi256EEEEEENS_6half_tEfNS_4arch4Sm80ELb1ELb1EEEEEvNT_6ParamsE:
[----:B------:R-:W-:Y:S08]  /*0000*/  LDC R1, c[0x0][0x37c] ;  /* 0x0000df00ff017b82 */ /* 0x000ff00000000800 */
[----:B------:R-:W0:Y:S01]  /*0010*/  LDC.64 R6, c[0x0][0x460] ;  /* 0x00011800ff067b82 */ /* 0x000e220000000a00 */
[----:B------:R-:W1:Y:S01]  /*0020*/  S2R R0, SR_CTAID.X ;  /* 0x0000000000007919 */ /* 0x000e620000002500 */
[----:B------:R-:W2:Y:S01]  /*0030*/  LDCU.64 UR4, c[0x0][0x358] ;  /* 0x00006b00ff0477ac */ /* 0x000ea20008000a00 */
[----:B------:R-:W3:Y:S05]  /*0040*/  S2R R2, SR_CTAID.Z ;  /* 0x0000000000027919 */ /* 0x000eea0000002700 */
[----:B------:R-:W4:Y:S01]  /*0050*/  S2UR UR6, SR_CTAID.Y ;  /* 0x00000000000679c3 */ /* 0x000f220000002600 */
[----:B0-----:R-:W-:-:S04]  /*0060*/  ISETP.NE.U32.AND P0, PT, R6, RZ, PT ;  /* 0x000000ff0600720c */ /* 0x001fc80003f05070 */
[----:B------:R-:W-:-:S13]  /*0070*/  ISETP.NE.AND.EX P1, PT, R7, RZ, PT, P0 ;  /* 0x000000ff0700720c */ /* 0x000fda0003f25300 */
[----:B-1234-:R-:W-:Y:S05]  /*0080*/  @P1 BRA `(.L_x_36) ;  /* 0x0000000000241947 */ /* 0x01efea0003800000 */
[----:B------:R-:W0:Y:S01]  /*0090*/  LDCU.64 UR8, c[0x0][0x468] ;  /* 0x00008d00ff0877ac */ /* 0x000e220008000a00 */
[----:B------:R-:W-:Y:S01]  /*00a0*/  HFMA2 R3, -RZ, RZ, 0, 0 ;  /* 0x00000000ff037431 */ /* 0x000fe200000001ff */
[----:B------:R-:W-:Y:S01]  /*00b0*/  CS2R R8, SRZ ;  /* 0x0000000000087805 */ /* 0x000fe2000001ff00 */
[----:B------:R-:W1:Y:S01]  /*00c0*/  LDCU UR7, c[0x0][0x388] ;  /* 0x00007100ff0777ac */ /* 0x000e620008000800 */
[----:B0-----:R-:W-:-:S04]  /*00d0*/  UISETP.NE.U32.AND UP0, UPT, UR8, URZ, UPT ;  /* 0x000000ff0800728c */ /* 0x001fc8000bf05070 */
[----:B------:R-:W-:Y:S01]  /*00e0*/  UISETP.NE.AND.EX UP0, UPT, UR9, URZ, UPT, UP0 ;  /* 0x000000ff0900728c */ /* 0x000fe2000bf05300 */
[----:B-1----:R-:W-:-:S08]  /*00f0*/  MOV R43, UR7 ;  /* 0x00000007002b7c02 */ /* 0x002fd00008000f00 */
[----:B------:R-:W-:Y:S05]  /*0100*/  BRA.U !UP0, `(.L_x_37) ;  /* 0x00000001084c7547 */ /* 0x000fea000b800000 */
[----:B------:R-:W-:Y:S05]  /*0110*/  BRA `(.L_x_38) ;  /* 0x0000000000307947 */ /* 0x000fea0003800000 */
.L_x_36:
[----:B------:R-:W0:Y:S01]  /*0120*/  LDC.64 R4, c[0x0][0x460] ;  /* 0x00011800ff047b82 */ /* 0x000e220000000a00 */
[----:B------:R-:W1:Y:S01]  /*0130*/  LDCU.64 UR8, c[0x0][0x468] ;  /* 0x00008d00ff0877ac */ /* 0x000e620008000a00 */
[----:B0-----:R-:W-:-:S05]  /*0140*/  IMAD.WIDE.U32 R4, R2, 0x4, R4 ;  /* 0x0000000402047825 */ /* 0x001fca00078e0004 */
[----:B------:R-:W2:Y:S01]  /*0150*/  LDG.E R8, desc[UR4][R4.64] ;  /* 0x0000000404087981 */ /* 0x000ea2000c1e1900 */
[----:B-1----:R-:W-:-:S04]  /*0160*/  UISETP.NE.U32.AND UP0, UPT, UR8, URZ, UPT ;  /* 0x000000ff0800728c */ /* 0x002fc8000bf05070 */
[----:B------:R-:W-:Y:S01]  /*0170*/  UISETP.NE.AND.EX UP0, UPT, UR9, URZ, UPT, UP0 ;  /* 0x000000ff0900728c */ /* 0x000fe2000bf05300 */
[----:B--2---:R-:W-:Y:S02]  /*0180*/  LEA R3, R2, R8, 0x5 ;  /* 0x0000000802037211 */ /* 0x004fe400078e28ff */
[----:B------:R-:W-:Y:S02]  /*0190*/  SHF.R.S32.HI R9, RZ, 0x1f, R8 ;  /* 0x0000001fff097819 */ /* 0x000fe40000011408 */
[----:B------:R-:W-:-:S04]  /*01a0*/  SHF.R.S32.HI R6, RZ, 0x1f, R3 ;  /* 0x0000001fff067819 */ /* 0x000fc80000011403 */
[----:B------:R-:W-:-:S04]  /*01b0*/  LEA.HI R3, R6, R3, RZ, 0x5 ;  /* 0x0000000306037211 */ /* 0x000fc800078f28ff */
[----:B------:R-:W-:Y:S01]  /*01c0*/  LOP3.LUT R3, R3, 0xffffffe0, RZ, 0xc0, !PT ;  /* 0xffffffe003037812 */ /* 0x000fe200078ec0ff */
[----:B------:R-:W-:Y:S06]  /*01d0*/  BRA.U !UP0, `(.L_x_39) ;  /* 0x0000000108107547 */ /* 0x000fec000b800000 */
.L_x_38:
[----:B------:R-:W0:Y:S02]  /*01e0*/  LDC.64 R4, c[0x0][0x468] ;  /* 0x00011a00ff047b82 */ /* 0x000e240000000a00 */
[----:B0-----:R-:W-:-:S05]  /*01f0*/  IMAD.WIDE.U32 R4, R2, 0x4, R4 ;  /* 0x0000000402047825 */ /* 0x001fca00078e0004 */
[----:B------:R0:W5:Y:S01]  /*0200*/  LDG.E R43, desc[UR4][R4.64] ;  /* 0x00000004042b7981 */ /* 0x000162000c1e1900 */
[----:B------:R-:W-:Y:S05]  /*0210*/  BRA `(.L_x_37) ;  /* 0x0000000000087947 */ /* 0x000fea0003800000 */
.L_x_39:
[----:B------:R-:W2:Y:S02]  /*0220*/  LDG.E R5, desc[UR4][R4.64+0x4] ;  /* 0x0000040404057981 */ /* 0x000ea4000c1e1900 */
[----:B--2---:R-:W-:-:S07]  /*0230*/  IADD3 R43, PT, PT, -R8, R5, RZ ;  /* 0x00000005082b7210 */ /* 0x004fce0007ffe1ff */
.L_x_37:
[----:B0-----:R-:W0:Y:S01]  /*0240*/  S2R R4, SR_TID.X ;  /* 0x0000000000047919 */ /* 0x001e220000002100 */
[----:B------:R-:W-:Y:S02]  /*0250*/  SHF.L.U32 R5, R0, 0x5, RZ ;  /* 0x0000000500057819 */ /* 0x000fe400000006ff */
[----:B------:R-:W-:Y:S02]  /*0260*/  ISETP.NE.AND.EX P0, PT, R7, RZ, PT, P0 ;  /* 0x000000ff0700720c */ /* 0x000fe40003f05300 */
[----:B-----5:R-:W-:-:S13]  /*0270*/  ISETP.GT.AND P2, PT, R43, R5, PT ;  /* 0x000000052b00720c */ /* 0x020fda0003f44270 */
[----:B------:R-:W-:Y:S05]  /*0280*/  @!P2 EXIT P0 ;  /* 0x000000000000a94d */ /* 0x000fea0000000000 */
[C---:B------:R-:W-:Y:S01]  /*0290*/  IADD3 R6, PT, PT, -R5.reuse, R43, RZ ;  /* 0x0000002b05067210 */ /* 0x040fe20007ffe1ff */
[----:B------:R-:W1:Y:S01]  /*02a0*/  LDC.64 R12, c[0x0][0x400] ;  /* 0x00010000ff0c7b82 */ /* 0x000e620000000a00 */
[----:B------:R-:W-:Y:S02]  /*02b0*/  SEL R7, R2, RZ, !P1 ;  /* 0x000000ff02077207 */ /* 0x000fe40004800000 */
[C---:B0-----:R-:W-:Y:S02]  /*02c0*/  ISETP.GE.AND P0, PT, R4.reuse, R6, PT ;  /* 0x000000060400720c */ /* 0x041fe40003f06270 */
[----:B------:R-:W-:Y:S02]  /*02d0*/  MOV R40, 0x7f800000 ;  /* 0x7f80000000287802 */ /* 0x000fe40000000f00 */
[----:B------:R-:W-:Y:S01]  /*02e0*/  ISETP.GT.U32.OR P0, PT, R4, 0x1f, P0 ;  /* 0x0000001f0400780c */ /* 0x000fe20000704470 */
[----:B------:R-:W0:Y:S08]  /*02f0*/  LDC.64 R14, c[0x0][0x408] ;  /* 0x00010200ff0e7b82 */ /* 0x000e300000000a00 */
[----:B------:R-:W2:Y:S04]  /*0300*/  LDC.64 R18, c[0x0][0x3c0] ;  /* 0x0000f000ff127b82 */ /* 0x000ea80000000a00 */
[----:B------:R-:W-:-:S04]  /*0310*/  @!P0 IADD3 R11, PT, PT, R5, R4, RZ ;  /* 0x00000004050b8210 */ /* 0x000fc80007ffe0ff */
[----:B------:R-:W3:Y:S01]  /*0320*/  @!P0 LDC.64 R16, c[0x0][0x3f8] ;  /* 0x0000fe00ff108b82 */ /* 0x000ee20000000a00 */
[----:B------:R-:W-:-:S04]  /*0330*/  @!P0 IADD3 R10, P2, PT, R11, R8, RZ ;  /* 0x000000080b0a8210 */ /* 0x000fc80007f5e0ff */
[----:B------:R-:W-:-:S03]  /*0340*/  @!P0 IADD3.X R11, PT, PT, RZ, R9, RZ, P2, !PT ;  /* 0x00000009ff0b8210 */ /* 0x000fc600017fe4ff */
[----:B------:R-:W4:Y:S01]  /*0350*/  LDC.64 R26, c[0x0][0x3a8] ;  /* 0x0000ea00ff1a7b82 */ /* 0x000f220000000a00 */
[----:B-1----:R-:W-:-:S04]  /*0360*/  @!P0 IMAD.WIDE.U32 R10, R12, UR6, R10 ;  /* 0x000000060c0a8c25 */ /* 0x002fc8000f8e000a */
[----:B------:R-:W-:-:S03]  /*0370*/  @!P0 IMAD R11, R13, UR6, R11 ;  /* 0x000000060d0b8c24 */ /* 0x000fc6000f8e020b */
[----:B------:R-:W1:Y:S01]  /*0380*/  LDC.64 R48, c[0x0][0x3c8] ;  /* 0x0000f200ff307b82 */ /* 0x000e620000000a00 */
[----:B0-----:R-:W-:-:S04]  /*0390*/  @!P0 IMAD.WIDE.U32 R10, R7, R14, R10 ;  /* 0x0000000e070a8225 */ /* 0x001fc800078e000a */
[----:B------:R-:W-:Y:S01]  /*03a0*/  @!P0 IMAD R11, R7, R15, R11 ;  /* 0x0000000f070b8224 */ /* 0x000fe200078e020b */
[----:B---3--:R-:W-:-:S04]  /*03b0*/  @!P0 LEA R12, P1, R10, R16, 0x2 ;  /* 0x000000100a0c8211 */ /* 0x008fc800078210ff */
[----:B------:R-:W-:Y:S02]  /*03c0*/  @!P0 LEA.HI.X R13, R10, R17, R11, 0x2, P1 ;  /* 0x000000110a0d8211 */ /* 0x000fe400008f140b */
[----:B------:R-:W0:Y:S01]  /*03d0*/  LDC.64 R16, c[0x0][0x3a0] ;  /* 0x0000e800ff107b82 */ /* 0x000e220000000a00 */
[----:B------:R-:W-:Y:S01]  /*03e0*/  SHF.R.U32.HI R41, RZ, 0x4, R4 ;  /* 0x00000004ff297819 */ /* 0x000fe20000011604 */
[----:B------:R-:W-:Y:S01]  /*03f0*/  HFMA2 R63, -RZ, RZ, 0, 0 ;  /* 0x00000000ff3f7431 */ /* 0x000fe200000001ff */
[----:B------:R3:W5:Y:S01]  /*0400*/  @!P0 LDG.E R40, desc[UR4][R12.64] ;  /* 0x000000040c288981 */ /* 0x000762000c1e1900 */
[----:B------:R-:W-:Y:S01]  /*0410*/  SHF.L.U32 R62, R4, 0x3, RZ ;  /* 0x00000003043e7819 */ /* 0x000fe200000006ff */
[----:B------:R-:W-:Y:S01]  /*0420*/  BSSY.RECONVERGENT B0, `(.L_x_40) ;  /* 0x0000028000007945 */ /* 0x000fe20003800200 */
[----:B------:R-:W-:Y:S02]  /*0430*/  IADD3 R44, P0, PT, R41, R8, RZ ;  /* 0x00000008292c7210 */ /* 0x000fe40007f1e0ff */
[----:B------:R-:W-:-:S02]  /*0440*/  CS2R R20, SRZ ;  /* 0x0000000000147805 */ /* 0x000fc4000001ff00 */
[----:B------:R-:W-:Y:S02]  /*0450*/  LOP3.LUT R62, R62, 0x78, RZ, 0xc0, !PT ;  /* 0x000000783e3e7812 */ /* 0x000fe400078ec0ff */
[----:B------:R-:W-:Y:S02]  /*0460*/  CS2R R22, SRZ ;  /* 0x0000000000167805 */ /* 0x000fe4000001ff00 */
[----:B------:R-:W-:Y:S02]  /*0470*/  IADD3.X R45, PT, PT, RZ, R9, RZ, P0, !PT ;  /* 0x00000009ff2d7210 */ /* 0x000fe400007fe4ff */
[----:B------:R-:W-:Y:S02]  /*0480*/  CS2R R8, SRZ ;  /* 0x0000000000087805 */ /* 0x000fe4000001ff00 */
[C---:B------:R-:W-:Y:S01]  /*0490*/  ISETP.GE.AND P0, PT, R41.reuse, R6, PT ;  /* 0x000000062900720c */ /* 0x040fe20003f06270 */
[----:B--2---:R-:W-:Y:S01]  /*04a0*/  IMAD.WIDE.U32 R14, R18, UR6, R62 ;  /* 0x00000006120e7c25 */ /* 0x004fe2000f8e003e */
[----:B------:R-:W-:-:S02]  /*04b0*/  IADD3 R42, PT, PT, R41, 0x10, RZ ;  /* 0x00000010292a7810 */ /* 0x000fc40007ffe0ff */
[----:B---3--:R-:W-:Y:S02]  /*04c0*/  CS2R R12, SRZ ;  /* 0x00000000000c7805 */ /* 0x008fe4000001ff00 */
[----:B------:R-:W-:Y:S01]  /*04d0*/  LOP3.LUT R54, R62, 0x80, RZ, 0xfc, !PT ;  /* 0x000000803e367812 */ /* 0x000fe200078efcff */
[----:B------:R-:W-:Y:S01]  /*04e0*/  IMAD R15, R19, UR6, R15 ;  /* 0x00000006130f7c24 */ /* 0x000fe2000f8e020f */
[----:B------:R-:W-:Y:S02]  /*04f0*/  CS2R R18, SRZ ;  /* 0x0000000000127805 */ /* 0x000fe4000001ff00 */
[----:B------:R-:W-:Y:S01]  /*0500*/  ISETP.GE.AND P1, PT, R42, R6, PT ;  /* 0x000000062a00720c */ /* 0x000fe20003f26270 */
[----:B------:R-:W-:-:S04]  /*0510*/  IMAD.WIDE.U32 R44, R0, 0x20, R44 ;  /* 0x00000020002c7825 */ /* 0x000fc800078e002c */
[----:B0-----:R-:W-:-:S04]  /*0520*/  IMAD.WIDE.U32 R10, R16, UR6, R62 ;  /* 0x00000006100a7c25 */ /* 0x001fc8000f8e003e */
[----:B------:R-:W-:Y:S01]  /*0530*/  IMAD R11, R17, UR6, R11 ;  /* 0x00000006110b7c24 */ /* 0x000fe2000f8e020b */
[----:B------:R-:W-:Y:S01]  /*0540*/  CS2R R16, SRZ ;  /* 0x0000000000107805 */ /* 0x000fe2000001ff00 */
[----:B-1----:R-:W-:Y:S01]  /*0550*/  IMAD.WIDE.U32 R52, R7, R48, R14 ;  /* 0x0000003007347225 */ /* 0x002fe200078e000e */
[----:B------:R-:W-:-:S03]  /*0560*/  CS2R R14, SRZ ;  /* 0x00000000000e7805 */ /* 0x000fc6000001ff00 */
[----:B----4-:R-:W-:Y:S01]  /*0570*/  IMAD.WIDE.U32 R24, R7, R26, R10 ;  /* 0x0000001a07187225 */ /* 0x010fe200078e000a */
[----:B------:R-:W-:-:S03]  /*0580*/  CS2R R10, SRZ ;  /* 0x00000000000a7805 */ /* 0x000fc6000001ff00 */
[C---:B------:R-:W-:Y:S02]  /*0590*/  IMAD R27, R7.reuse, R27, R25 ;  /* 0x0000001b071b7224 */ /* 0x040fe400078e0219 */
[----:B------:R-:W-:Y:S01]  /*05a0*/  IMAD R49, R7, R49, R53 ;  /* 0x0000003107317224 */ /* 0x000fe200078e0235 */
        /* <DEDUP_REMOVED lines=15> */
.L_x_41:
[----:B------:R-:W-:Y:S05]  /*06a0*/  BSYNC.RECONVERGENT B0 ;  /* 0x0000000000007941 */ /* 0x000fea0003800200 */
.L_x_40:
[----:B------:R-:W-:Y:S04]  /*06b0*/  BSSY.RECONVERGENT B0, `(.L_x_42) ;  /* 0x0000012000007945 */ /* 0x000fe80003800200 */
[----:B------:R-:W-:Y:S05]  /*06c0*/  @P1 BRA `(.L_x_43) ;  /* 0x0000000000401947 */ /* 0x000fea0003800000 */
[----:B------:R-:W1:Y:S01]  /*06d0*/  LDCU.64 UR8, c[0x0][0x398] ;  /* 0x00007300ff0877ac */ /* 0x000e620008000a00 */
[----:B------:R-:W-:Y:S01]  /*06e0*/  IADD3 R29, P2, PT, R44, 0x10, RZ ;  /* 0x000000102c1d7810 */ /* 0x000fe20007f5e0ff */
[----:B------:R-:W2:Y:S03]  /*06f0*/  LDCU UR7, c[0x0][0x38c] ;  /* 0x00007180ff0777ac */ /* 0x000ea60008000800 */
[----:B------:R-:W-:Y:S01]  /*0700*/  IADD3.X R25, PT, PT, RZ, R45, RZ, P2, !PT ;  /* 0x0000002dff197210 */ /* 0x000fe200017fe4ff */
[----:B------:R-:W3:Y:S04]  /*0710*/  LDCU.64 UR10, c[0x0][0x380] ;  /* 0x00007000ff0a77ac */ /* 0x000ee80008000a00 */
[----:B-1----:R-:W-:Y:S01]  /*0720*/  IMAD R26, R25, UR8, RZ ;  /* 0x00000008191a7c24 */ /* 0x002fe2000f8e02ff */
[----:B------:R-:W-:-:S02]  /*0730*/  MOV R25, R27 ;  /* 0x0000001b00197202 */ /* 0x000fc40000000f00 */
[----:B--2---:R-:W-:Y:S01]  /*0740*/  ISETP.GE.AND P3, PT, R62, UR7, PT ;  /* 0x000000073e007c0c */ /* 0x004fe2000bf66270 */
[----:B------:R-:W-:Y:S01]  /*0750*/  IMAD.WIDE.U32 R24, R29, UR8, R24 ;  /* 0x000000081d187c25 */ /* 0x000fe2000f8e0018 */
[----:B------:R-:W-:-:S03]  /*0760*/  ISETP.GE.AND P4, PT, R54, UR7, PT ;  /* 0x0000000736007c0c */ /* 0x000fc6000bf86270 */
[----:B------:R-:W-:Y:S01]  /*0770*/  IMAD R29, R29, UR9, R26 ;  /* 0x000000091d1d7c24 */ /* 0x000fe2000f8e021a */
[----:B---3--:R-:W-:-:S04]  /*0780*/  LEA R26, P2, R24, UR10, 0x1 ;  /* 0x0000000a181a7c11 */ /* 0x008fc8000f8408ff */
[----:B------:R-:W-:-:S04]  /*0790*/  IADD3 R25, PT, PT, R25, R29, RZ ;  /* 0x0000001d19197210 */ /* 0x000fc80007ffe0ff */
[----:B------:R-:W-:-:S05]  /*07a0*/  LEA.HI.X R27, R24, UR11, R25, 0x1, P2 ;  /* 0x0000000b181b7c11 */ /* 0x000fca00090f0c19 */
[----:B------:R1:W5:Y:S04]  /*07b0*/  @!P3 LDG.E.128 R16, desc[UR4][R26.64] ;  /* 0x000000041a10b981 */ /* 0x000368000c1e1d00 */
[----:B------:R1:W5:Y:S02]  /*07c0*/  @!P4 LDG.E.128 R20, desc[UR4][R26.64+0x100] ;  /* 0x000100041a14c981 */ /* 0x000364000c1e1d00 */
.L_x_43:
[----:B------:R-:W-:Y:S05]  /*07d0*/  BSYNC.RECONVERGENT B0 ;  /* 0x0000000000007941 */ /* 0x000fea0003800200 */
.L_x_42:
[----:B------:R-:W-:Y:S01]  /*07e0*/  BSSY.RECONVERGENT B0, `(.L_x_44) ;  /* 0x0000017000007945 */ /* 0x000fe20003800200 */
[----:B------:R-:W-:Y:S02]  /*07f0*/  CS2R R24, SRZ ;  /* 0x0000000000187805 */ /* 0x000fe4000001ff00 */
[----:B-1----:R-:W-:Y:S02]  /*0800*/  CS2R R26, SRZ ;  /* 0x00000000001a7805 */ /* 0x002fe4000001ff00 */
[----:B------:R-:W-:Y:S02]  /*0810*/  CS2R R36, SRZ ;  /* 0x0000000000247805 */ /* 0x000fe4000001ff00 */
[----:B------:R-:W-:Y:S02]  /*0820*/  CS2R R38, SRZ ;  /* 0x0000000000267805 */ /* 0x000fe4000001ff00 */
[----:B------:R-:W-:Y:S02]  /*0830*/  CS2R R28, SRZ ;  /* 0x00000000001c7805 */ /* 0x000fe4000001ff00 */
[----:B0-----:R-:W-:-:S02]  /*0840*/  CS2R R30, SRZ ;  /* 0x00000000001e7805 */ /* 0x001fc4000001ff00 */
        /* <DEDUP_REMOVED lines=16> */
.L_x_45:
[----:B------:R-:W-:Y:S05]  /*0950*/  BSYNC.RECONVERGENT B0 ;  /* 0x0000000000007941 */ /* 0x000fea0003800200 */
.L_x_44:
[----:B------:R-:W-:Y:S04]  /*0960*/  BSSY.RECONVERGENT B0, `(.L_x_46) ;  /* 0x0000012000007945 */ /* 0x000fe80003800200 */
[----:B------:R-:W-:Y:S05]  /*0970*/  @P1 BRA `(.L_x_47) ;  /* 0x0000000000401947 */ /* 0x000fea0003800000 */
[----:B------:R-:W1:Y:S01]  /*0980*/  LDCU.128 UR8, c[0x0][0x3b0] ;  /* 0x00007600ff0877ac */ /* 0x000e620008000c00 */
[----:B0-----:R-:W-:Y:S02]  /*0990*/  IADD3 R47, P0, PT, R44, 0x10, RZ ;  /* 0x000000102c2f7810 */ /* 0x001fe40007f1e0ff */
[----:B------:R-:W-:Y:S01]  /*09a0*/  MOV R44, R52 ;  /* 0x00000034002c7202 */ /* 0x000fe20000000f00 */
[----:B------:R-:W0:Y:S01]  /*09b0*/  LDCU UR7, c[0x0][0x38c] ;  /* 0x00007180ff0777ac */ /* 0x000e220008000800 */
[----:B------:R-:W-:Y:S02]  /*09c0*/  IADD3.X R46, PT, PT, RZ, R45, RZ, P0, !PT ;  /* 0x0000002dff2e7210 */ /* 0x000fe400007fe4ff */
[----:B------:R-:W-:-:S03]  /*09d0*/  MOV R45, R49 ;  /* 0x00000031002d7202 */ /* 0x000fc60000000f00 */
[----:B-1----:R-:W-:Y:S02]  /*09e0*/  IMAD R46, R46, UR10, RZ ;  /* 0x0000000a2e2e7c24 */ /* 0x002fe4000f8e02ff */
[----:B------:R-:W-:Y:S01]  /*09f0*/  IMAD.WIDE.U32 R44, R47, UR10, R44 ;  /* 0x0000000a2f2c7c25 */ /* 0x000fe2000f8e002c */
[----:B0-----:R-:W-:-:S03]  /*0a00*/  ISETP.GE.AND P1, PT, R62, UR7, PT ;  /* 0x000000073e007c0c */ /* 0x001fc6000bf26270 */
[----:B------:R-:W-:Y:S01]  /*0a10*/  IMAD R47, R47, UR11, R46 ;  /* 0x0000000b2f2f7c24 */ /* 0x000fe2000f8e022e */
[----:B------:R-:W-:Y:S02]  /*0a20*/  ISETP.GE.AND P2, PT, R54, UR7, PT ;  /* 0x0000000736007c0c */ /* 0x000fe4000bf46270 */
[----:B------:R-:W-:Y:S02]  /*0a30*/  LEA R46, P0, R44, UR8, 0x1 ;  /* 0x000000082c2e7c11 */ /* 0x000fe4000f8008ff */
[----:B------:R-:W-:-:S04]  /*0a40*/  IADD3 R45, PT, PT, R45, R47, RZ ;  /* 0x0000002f2d2d7210 */ /* 0x000fc80007ffe0ff */
[----:B------:R-:W-:-:S05]  /*0a50*/  LEA.HI.X R47, R44, UR9, R45, 0x1, P0 ;  /* 0x000000092c2f7c11 */ /* 0x000fca00080f0c2d */
[----:B------:R1:W5:Y:S04]  /*0a60*/  @!P1 LDG.E.128 R28, desc[UR4][R46.64] ;  /* 0x000000042e1c9981 */ /* 0x000368000c1e1d00 */
[----:B------:R1:W5:Y:S02]  /*0a70*/  @!P2 LDG.E.128 R32, desc[UR4][R46.64+0x100] ;  /* 0x000100042e20a981 */ /* 0x000364000c1e1d00 */
.L_x_47:
[----:B------:R-:W-:Y:S05]  /*0a80*/  BSYNC.RECONVERGENT B0 ;  /* 0x0000000000007941 */ /* 0x000fea0003800200 */
.L_x_46:
[--C-:B-----5:R-:W-:Y:S01]  /*0a90*/  HADD2.F32 R44, -RZ, R8.reuse.H0_H0 ;  /* 0x20000008ff2c7230 */ /* 0x120fe20000004100 */
[----:B------:R-:W-:Y:S01]  /*0aa0*/  ISETP.NE.AND P1, PT, R62, RZ, PT ;  /* 0x000000ff3e00720c */ /* 0x000fe20003f25270 */
[----:B------:R-:W-:Y:S01]  /*0ab0*/  HADD2.F32 R45, -RZ, R8.H1_H1 ;  /* 0x30000008ff2d7230 */ /* 0x000fe20000004100 */
[----:B------:R-:W-:Y:S01]  /*0ac0*/  BSSY.RECONVERGENT B0, `(.L_x_48) ;  /* 0x0000094000007945 */ /* 0x000fe20003800200 */
[--C-:B------:R-:W-:Y:S02]  /*0ad0*/  HADD2.F32 R8, -RZ, R9.reuse.H0_H0 ;  /* 0x20000009ff087230 */ /* 0x100fe40000004100 */
[----:B01----:R-:W-:Y:S02]  /*0ae0*/  HADD2.F32 R46, -RZ, R9.H1_H1 ;  /* 0x30000009ff2e7230 */ /* 0x003fe40000004100 */
[--C-:B------:R-:W-:Y:S02]  /*0af0*/  HADD2.F32 R9, -RZ, R10.reuse.H0_H0 ;  /* 0x2000000aff097230 */ /* 0x100fe40000004100 */
[----:B------:R-:W-:-:S02]  /*0b00*/  HADD2.F32 R47, -RZ, R10.H1_H1 ;  /* 0x3000000aff2f7230 */ /* 0x000fc40000004100 */
[--C-:B------:R-:W-:Y:S02]  /*0b10*/  HADD2.F32 R10, -RZ, R11.reuse.H0_H0 ;  /* 0x2000000bff0a7230 */ /* 0x100fe40000004100 */
[----:B------:R-:W-:Y:S02]  /*0b20*/  HADD2.F32 R48, -RZ, R11.H1_H1 ;  /* 0x3000000bff307230 */ /* 0x000fe40000004100 */
[--C-:B------:R-:W-:Y:S02]  /*0b30*/  HADD2.F32 R11, -RZ, R24.reuse.H0_H0 ;  /* 0x20000018ff0b7230 */ /* 0x100fe40000004100 */
[----:B------:R-:W-:Y:S02]  /*0b40*/  HADD2.F32 R24, -RZ, R24.H1_H1 ;  /* 0x30000018ff187230 */ /* 0x000fe40000004100 */
[----:B------:R-:W-:Y:S02]  /*0b50*/  HADD2.F32 R61, -RZ, R16.H1_H1 ;  /* 0x30000010ff3d7230 */ /* 0x000fe40000004100 */
[----:B------:R-:W-:-:S02]  /*0b60*/  HADD2.F32 R60, -RZ, R28.H1_H1 ;  /* 0x3000001cff3c7230 */ /* 0x000fc40000004100 */
[----:B------:R-:W-:Y:S01]  /*0b70*/  FMUL.FTZ R24, R45, R24 ;  /* 0x000000182d187220 */ /* 0x000fe20000410000 */
[--C-:B------:R-:W-:Y:S02]  /*0b80*/  HADD2.F32 R49, -RZ, R25.reuse.H0_H0 ;  /* 0x20000019ff317230 */ /* 0x100fe40000004100 */
[----:B------:R-:W-:Y:S02]  /*0b90*/  HADD2.F32 R16, -RZ, R16.H0_H0 ;  /* 0x20000010ff107230 */ /* 0x000fe40000004100 */
[----:B------:R-:W-:Y:S01]  /*0ba0*/  FMUL.FTZ R61, R61, R60 ;  /* 0x0000003c3d3d7220 */ /* 0x000fe20000410000 */
[----:B------:R-:W-:Y:S02]  /*0bb0*/  HADD2.F32 R28, -RZ, R28.H0_H0 ;  /* 0x2000001cff1c7230 */ /* 0x000fe40000004100 */
[----:B------:R-:W-:Y:S01]  /*0bc0*/  FFMA.FTZ R45, R44, R11, R24 ;  /* 0x0000000b2c2d7223 */ /* 0x000fe20000010018 */
[----:B------:R-:W-:Y:S02]  /*0bd0*/  HADD2.F32 R50, -RZ, R25.H1_H1 ;  /* 0x30000019ff327230 */ /* 0x000fe40000004100 */
[----:B------:R-:W-:-:S02]  /*0be0*/  HADD2.F32 R11, -RZ, R17.H0_H0 ;  /* 0x20000011ff0b7230 */ /* 0x000fc40000004100 */
[----:B------:R-:W-:Y:S01]  /*0bf0*/  FFMA.FTZ R16, R16, R28, R61 ;  /* 0x0000001c10107223 */ /* 0x000fe2000001003d */
[----:B------:R-:W-:Y:S02]  /*0c00*/  HADD2.F32 R24, -RZ, R29.H0_H0 ;  /* 0x2000001dff187230 */ /* 0x000fe40000004100 */
[----:B------:R-:W-:Y:S01]  /*0c10*/  FFMA.FTZ R45, R8, R49, R45 ;  /* 0x00000031082d7223 */ /* 0x000fe2000001002d */
[--C-:B------:R-:W-:Y:S02]  /*0c20*/  HADD2.F32 R25, -RZ, R26.reuse.H0_H0 ;  /* 0x2000001aff197230 */ /* 0x100fe40000004100 */
[----:B------:R-:W-:Y:S02]  /*0c30*/  HADD2.F32 R17, -RZ, R17.H1_H1 ;  /* 0x30000011ff117230 */ /* 0x000fe40000004100 */
[----:B------:R-:W-:Y:S01]  /*0c40*/  FFMA.FTZ R16, R11, R24, R16 ;  /* 0x000000180b107223 */ /* 0x000fe20000010010 */
[----:B------:R-:W-:Y:S02]  /*0c50*/  HADD2.F32 R28, -RZ, R29.H1_H1 ;  /* 0x3000001dff1c7230 */ /* 0x000fe40000004100 */
[----:B------:R-:W-:Y:S01]  /*0c60*/  FFMA.FTZ R46, R46, R50, R45 ;  /* 0x000000322e2e7223 */ /* 0x000fe2000001002d */
[----:B------:R-:W-:-:S02]  /*0c70*/  HADD2.F32 R51, -RZ, R26.H1_H1 ;  /* 0x3000001aff337230 */ /* 0x000fc40000004100 */
[----:B------:R-:W-:Y:S02]  /*0c80*/  HADD2.F32 R8, -RZ, R18.H0_H0 ;  /* 0x20000012ff087230 */ /* 0x000fe40000004100 */
[----:B------:R-:W-:Y:S01]  /*0c90*/  FFMA.FTZ R17, R17, R28, R16 ;  /* 0x0000001c11117223 */ /* 0x000fe20000010010 */
[----:B------:R-:W-:Y:S02]  /*0ca0*/  HADD2.F32 R11, -RZ, R30.H0_H0 ;  /* 0x2000001eff0b7230 */ /* 0x000fe40000004100 */
[----:B------:R-:W-:Y:S01]  /*0cb0*/  FFMA.FTZ R46, R9, R25, R46 ;  /* 0x00000019092e7223 */ /* 0x000fe2000001002e */
[----:B------:R-:W-:Y:S02]  /*0cc0*/  HADD2.F32 R26, -RZ, R27.H0_H0 ;  /* 0x2000001bff1a7230 */ /* 0x000fe40000004100 */
[----:B------:R-:W-:Y:S02]  /*0cd0*/  HADD2.F32 R18, -RZ, R18.H1_H1 ;  /* 0x30000012ff127230 */ /* 0x000fe40000004100 */
[----:B------:R-:W-:Y:S01]  /*0ce0*/  FFMA.FTZ R17, R8, R11, R17 ;  /* 0x0000000b08117223 */ /* 0x000fe20000010011 */
[----:B------:R-:W-:-:S02]  /*0cf0*/  HADD2.F32 R9, -RZ, R30.H1_H1 ;  /* 0x3000001eff097230 */ /* 0x000fc40000004100 */
[----:B------:R-:W-:Y:S01]  /*0d00*/  FFMA.FTZ R47, R47, R51, R46 ;  /* 0x000000332f2f7223 */ /* 0x000fe2000001002e */
[----:B------:R-:W-:Y:S02]  /*0d10*/  HADD2.F32 R52, -RZ, R27.H1_H1 ;  /* 0x3000001bff347230 */ /* 0x000fe40000004100 */
[----:B------:R-:W-:Y:S02]  /*0d20*/  HADD2.F32 R8, -RZ, R19.H0_H0 ;  /* 0x20000013ff087230 */ /* 0x000fe40000004100 */
[----:B------:R-:W-:Y:S01]  /*0d30*/  FFMA.FTZ R9, R18, R9, R17 ;  /* 0x0000000912097223 */ /* 0x000fe20000010011 */
[----:B------:R-:W-:Y:S02]  /*0d40*/  HADD2.F32 R11, -RZ, R31.H0_H0 ;  /* 0x2000001fff0b7230 */ /* 0x000fe40000004100 */
[----:B------:R-:W-:Y:S01]  /*0d50*/  FFMA.FTZ R47, R10, R26, R47 ;  /* 0x0000001a0a2f7223 */ /* 0x000fe2000001002f */
[----:B------:R-:W-:Y:S01]  /*0d60*/  HADD2.F32 R27, -RZ, R12.H0_H0 ;  /* 0x2000000cff1b7230 */ /* 0x000fe20000004100 */
[----:B------:R-:W-:Y:S01]  /*0d70*/  IADD3 R18, PT, PT, R43, 0x1f, RZ ;  /* 0x0000001f2b127810 */ /* 0x000fe20007ffe0ff */
[----:B------:R-:W-:-:S02]  /*0d80*/  HADD2.F32 R56, -RZ, R36.H0_H0 ;  /* 0x20000024ff387230 */ /* 0x000fc40000004100 */
[----:B------:R-:W-:Y:S01]  /*0d90*/  FFMA.FTZ R16, R8, R11, R9 ;  /* 0x0000000b08107223 */ /* 0x000fe20000010009 */
[----:B------:R-:W-:Y:S02]  /*0da0*/  HADD2.F32 R19, -RZ, R19.H1_H1 ;  /* 0x30000013ff137230 */ /* 0x000fe40000004100 */
        /* <DEDUP_REMOVED lines=10> */
[----:B------:R-:W-:Y:S02]  /*0e50*/  HADD2.F32 R36, -RZ, R37.H0_H0 ;  /* 0x20000025ff247230 */ /* 0x000fe40000004100 */
[----:B------:R-:W-:Y:S01]  /*0e60*/  FFMA.FTZ R19, R8, R9, R19 ;  /* 0x0000000908137223 */ /* 0x000fe20000010013 */
[----:B------:R-:W-:Y:S02]  /*0e70*/  HADD2.F32 R20, -RZ, R20.H1_H1 ;  /* 0x30000014ff147230 */ /* 0x000fe40000004100 */
[----:B------:R-:W-:-:S02]  /*0e80*/  HADD2.F32 R11, -RZ, R32.H1_H1 ;  /* 0x30000020ff0b7230 */ /* 0x000fc40000004100 */
[----:B------:R-:W-:Y:S01]  /*0e90*/  FFMA.FTZ R53, R12, R36, R53 ;  /* 0x000000240c357223 */ /* 0x000fe20000010035 */
[----:B------:R-:W-:Y:S02]  /*0ea0*/  HADD2.F32 R54, -RZ, R13.H1_H1 ;  /* 0x3000000dff367230 */ /* 0x000fe40000004100 */
[----:B------:R-:W-:Y:S02]  /*0eb0*/  HADD2.F32 R58, -RZ, R37.H1_H1 ;  /* 0x30000025ff3a7230 */ /* 0x000fe40000004100 */
[----:B------:R-:W-:Y:S01]  /*0ec0*/  FFMA.FTZ R11, R20, R11, R19 ;  /* 0x0000000b140b7223 */ /* 0x000fe20000010013 */
[----:B------:R-:W-:Y:S01]  /*0ed0*/  HADD2.F32 R8, -RZ, R21.H0_H0 ;  /* 0x20000015ff087230 */ /* 0x000fe20000004100 */
[----:B------:R-:W-:Y:S01]  /*0ee0*/  SHF.R.S32.HI R20, RZ, 0x1f, R3 ;  /* 0x0000001fff147819 */ /* 0x000fe20000011403 */
[----:B------:R-:W-:Y:S02]  /*0ef0*/  HADD2.F32 R9, -RZ, R33.H0_H0 ;  /* 0x20000021ff097230 */ /* 0x000fe40000004100 */
[----:B------:R-:W-:Y:S01]  /*0f00*/  FFMA.FTZ R54, R54, R58, R53 ;  /* 0x0000003a36367223 */ /* 0x000fe20000010035 */
[----:B------:R-:W-:-:S02]  /*0f10*/  HADD2.F32 R13, -RZ, R14.H0_H0 ;  /* 0x2000000eff0d7230 */ /* 0x000fc40000004100 */
[----:B------:R-:W-:Y:S02]  /*0f20*/  HADD2.F32 R37, -RZ, R38.H0_H0 ;  /* 0x20000026ff257230 */ /* 0x000fe40000004100 */
[----:B------:R-:W-:Y:S01]  /*0f30*/  FFMA.FTZ R12, R8, R9, R11 ;  /* 0x00000009080c7223 */ /* 0x000fe2000001000b */
[----:B------:R-:W-:Y:S02]  /*0f40*/  HADD2.F32 R21, -RZ, R21.H1_H1 ;  /* 0x30000015ff157230 */ /* 0x000fe40000004100 */
[----:B------:R-:W-:Y:S02]  /*0f50*/  HADD2.F32 R10, -RZ, R33.H1_H1 ;  /* 0x30000021ff0a7230 */ /* 0x000fe40000004100 */
[----:B------:R-:W-:Y:S01]  /*0f60*/  FFMA.FTZ R54, R13, R37, R54 ;  /* 0x000000250d367223 */ /* 0x000fe20000010036 */
[----:B------:R-:W-:Y:S02]  /*0f70*/  HADD2.F32 R55, -RZ, R14.H1_H1 ;  /* 0x3000000eff377230 */ /* 0x000fe40000004100 */
[----:B------:R-:W-:-:S02]  /*0f80*/  HADD2.F32 R59, -RZ, R38.H1_H1 ;  /* 0x30000026ff3b7230 */ /* 0x000fc40000004100 */
[----:B------:R-:W-:Y:S01]  /*0f90*/  FFMA.FTZ R21, R21, R10, R12 ;  /* 0x0000000a15157223 */ /* 0x000fe2000001000c */
[----:B------:R-:W-:Y:S02]  /*0fa0*/  HADD2.F32 R8, -RZ, R22.H0_H0 ;  /* 0x20000016ff087230 */ /* 0x000fe40000004100 */
[----:B------:R-:W-:Y:S02]  /*0fb0*/  HADD2.F32 R9, -RZ, R34.H0_H0 ;  /* 0x20000022ff097230 */ /* 0x000fe40000004100 */
[----:B------:R-:W-:Y:S01]  /*0fc0*/  FFMA.FTZ R55, R55, R59, R54 ;  /* 0x0000003b37377223 */ /* 0x000fe20000010036 */
[----:B------:R-:W-:Y:S02]  /*0fd0*/  HADD2.F32 R14, -RZ, R15.H0_H0 ;  /* 0x2000000fff0e7230 */ /* 0x000fe40000004100 */
[----:B------:R-:W-:Y:S02]  /*0fe0*/  HADD2.F32 R38, -RZ, R39.H0_H0 ;  /* 0x20000027ff267230 */ /* 0x000fe40000004100 */
[----:B------:R-:W-:Y:S01]  /*0ff0*/  FFMA.FTZ R21, R8, R9, R21 ;  /* 0x0000000908157223 */ /* 0x000fe20000010015 */
[----:B------:R-:W-:-:S02]  /*1000*/  HADD2.F32 R22, -RZ, R22.H1_H1 ;  /* 0x30000016ff167230 */ /* 0x000fc40000004100 */
[----:B------:R-:W-:Y:S02]  /*1010*/  HADD2.F32 R11, -RZ, R34.H1_H1 ;  /* 0x30000022ff0b7230 */ /* 0x000fe40000004100 */
[----:B------:R-:W-:Y:S01]  /*1020*/  FFMA.FTZ R14, R14, R38, R55 ;  /* 0x000000260e0e7223 */ /* 0x000fe20000010037 */
[----:B------:R-:W-:Y:S02]  /*1030*/  HADD2.F32 R15, -RZ, R15.H1_H1 ;  /* 0x3000000fff0f7230 */ /* 0x000fe40000004100 */
[----:B------:R-:W-:Y:S02]  /*1040*/  HADD2.F32 R39, -RZ, R39.H1_H1 ;  /* 0x30000027ff277230 */ /* 0x000fe40000004100 */
[----:B------:R-:W-:Y:S01]  /*1050*/  FFMA.FTZ R11, R22, R11, R21 ;  /* 0x0000000b160b7223 */ /* 0x000fe20000010015 */
[----:B------:R-:W-:Y:S02]  /*1060*/  HADD2.F32 R8, -RZ, R23.H0_H0 ;  /* 0x20000017ff087230 */ /* 0x000fe40000004100 */
[----:B------:R-:W-:-:S02]  /*1070*/  HADD2.F32 R9, -RZ, R35.H0_H0 ;  /* 0x20000023ff097230 */ /* 0x000fc40000004100 */
[----:B------:R-:W-:Y:S01]  /*1080*/  FFMA.FTZ R14, R15, R39, R14 ;  /* 0x000000270f0e7223 */ /* 0x000fe2000001000e */
[----:B------:R-:W-:Y:S02]  /*1090*/  HADD2.F32 R23, -RZ, R23.H1_H1 ;  /* 0x30000017ff177230 */ /* 0x000fe40000004100 */
[----:B------:R-:W-:Y:S02]  /*10a0*/  HADD2.F32 R10, -RZ, R35.H1_H1 ;  /* 0x30000023ff0a7230 */ /* 0x000fe40000004100 */
[----:B------:R-:W-:Y:S02]  /*10b0*/  FFMA.FTZ R8, R8, R9, R11 ;  /* 0x0000000908087223 */ /* 0x000fe4000001000b */
[----:B------:R-:W0:Y:S02]  /*10c0*/  SHFL.BFLY PT, R9, R14, 0x8, 0x1f ;  /* 0x0d001f000e097f89 */ /* 0x000e2400000e0000 */
[----:B------:R-:W-:-:S05]  /*10d0*/  FFMA.FTZ R10, R23, R10, R8 ;  /* 0x0000000a170a7223 */ /* 0x000fca0000010008 */
[----:B------:R-:W1:Y:S01]  /*10e0*/  SHFL.BFLY PT, R11, R10, 0x8, 0x1f ;  /* 0x0d001f000a0b7f89 */ /* 0x000e6200000e0000 */
[----:B0-----:R-:W-:-:S05]  /*10f0*/  FADD.FTZ R9, R14, R9 ;  /* 0x000000090e097221 */ /* 0x001fca0000010000 */
[----:B------:R-:W0:Y:S01]  /*1100*/  SHFL.BFLY PT, R8, R9, 0x4, 0x1f ;  /* 0x0c801f0009087f89 */ /* 0x000e2200000e0000 */
[----:B-1----:R-:W-:-:S05]  /*1110*/  FADD.FTZ R12, R10, R11 ;  /* 0x0000000b0a0c7221 */ /* 0x002fca0000010000 */
[----:B------:R-:W1:Y:S01]  /*1120*/  SHFL.BFLY PT, R11, R12, 0x4, 0x1f ;  /* 0x0c801f000c0b7f89 */ /* 0x000e6200000e0000 */
[----:B0-----:R-:W-:Y:S01]  /*1130*/  FADD.FTZ R8, R9, R8 ;  /* 0x0000000809087221 */ /* 0x001fe20000010000 */
[----:B-1----:R-:W-:Y:S01]  /*1140*/  FADD.FTZ R15, R12, R11 ;  /* 0x0000000b0c0f7221 */ /* 0x002fe20000010000 */
[----:B------:R-:W-:-:S03]  /*1150*/  SHF.L.U32 R12, R0, 0xd, RZ ;  /* 0x0000000d000c7819 */ /* 0x000fc600000006ff */
[----:B------:R-:W0:Y:S04]  /*1160*/  SHFL.BFLY PT, R11, R8, 0x2, 0x1f ;  /* 0x0c401f00080b7f89 */ /* 0x000e2800000e0000 */
[----:B------:R-:W1:Y:S01]  /*1170*/  SHFL.BFLY PT, R16, R15, 0x2, 0x1f ;  /* 0x0c401f000f107f89 */ /* 0x000e6200000e0000 */
[----:B0-----:R-:W-:Y:S01]  /*1180*/  FADD.FTZ R13, R8, R11 ;  /* 0x0000000b080d7221 */ /* 0x001fe20000010000 */
[----:B------:R-:W-:Y:S01]  /*1190*/  SHF.R.S32.HI R11, RZ, 0x1f, R18 ;  /* 0x0000001fff0b7819 */ /* 0x000fe20000011412 */
[----:B------:R-:W0:Y:S01]  /*11a0*/  LDC.64 R8, c[0x0][0x448] ;  /* 0x00011200ff087b82 */ /* 0x000e220000000a00 */
[----:B-1----:R-:W-:Y:S02]  /*11b0*/  FADD.FTZ R16, R15, R16 ;  /* 0x000000100f107221 */ /* 0x002fe40000010000 */
[----:B------:R-:W-:Y:S01]  /*11c0*/  LEA.HI R11, R11, R18, RZ, 0x5 ;  /* 0x000000120b0b7211 */ /* 0x000fe200078f28ff */
[----:B------:R-:W1:Y:S01]  /*11d0*/  SHFL.BFLY PT, R14, R13, 0x1, 0x1f ;  /* 0x0c201f000d0e7f89 */ /* 0x000e6200000e0000 */
[----:B------:R-:W-:-:S02]  /*11e0*/  SHF.L.U32 R15, R4, 0x2, RZ ;  /* 0x00000002040f7819 */ /* 0x000fc400000006ff */
[----:B------:R-:W-:Y:S01]  /*11f0*/  LOP3.LUT R11, R11, 0xffffffe0, RZ, 0xc0, !PT ;  /* 0xffffffe00b0b7812 */ /* 0x000fe200078ec0ff */
[----:B------:R-:W2:Y:S01]  /*1200*/  SHFL.BFLY PT, R17, R16, 0x1, 0x1f ;  /* 0x0c201f0010117f89 */ /* 0x000ea200000e0000 */
[----:B------:R-:W-:Y:S02]  /*1210*/  LOP3.LUT R12, R15, R12, RZ, 0xfc, !PT ;  /* 0x0000000c0f0c7212 */ /* 0x000fe400078efcff */
[----:B------:R-:W-:Y:S02]  /*1220*/  IADD3 R19, PT, PT, R5, R18, -R11 ;  /* 0x0000001205137210 */ /* 0x000fe40007ffe80b */
[----:B------:R-:W3:Y:S01]  /*1230*/  LDC.64 R10, c[0x0][0x440] ;  /* 0x00011000ff0a7b82 */ /* 0x000ee20000000a00 */
[----:B------:R-:W-:Y:S02]  /*1240*/  SHF.L.U32 R15, R3, 0x8, RZ ;  /* 0x00000008030f7819 */ /* 0x000fe400000006ff */
[----:B------:R-:W-:Y:S02]  /*1250*/  IADD3 R19, PT, PT, R18, -R19, RZ ;  /* 0x8000001312137210 */ /* 0x000fe40007ffe0ff */
[----:B------:R-:W-:-:S02]  /*1260*/  IADD3 R12, P2, PT, R15, R12, RZ ;  /* 0x0000000c0f0c7210 */ /* 0x000fc40007f5e0ff */
[----:B------:R-:W-:-:S04]  /*1270*/  ISETP.GE.AND P0, PT, R4, R19, PT ;  /* 0x000000130400720c */ /* 0x000fc80003f06270 */
[----:B------:R-:W-:Y:S01]  /*1280*/  ISETP.GT.U32.OR P0, PT, R4, 0x1f, P0 ;  /* 0x0000001f0400780c */ /* 0x000fe20000704470 */
[----:B-1----:R-:W-:Y:S01]  /*1290*/  FADD.FTZ R18, R13, R14 ;  /* 0x0000000e0d127221 */ /* 0x002fe20000010000 */
[----:B------:R-:W-:Y:S01]  /*12a0*/  LEA.HI.X.SX32 R13, R15, RZ, 0x1, P2 ;  /* 0x000000ff0f0d7211 */ /* 0x000fe200010f0eff */
[----:B--2---:R-:W-:Y:S01]  /*12b0*/  FADD.FTZ R19, R16, R17 ;  /* 0x0000001110137221 */ /* 0x004fe20000010000 */
[----:B------:R-:W-:Y:S09]  /*12c0*/  @P1 BRA `(.L_x_49) ;  /* 0x00000000004c1947 */ /* 0x000ff20003800000 */
[----:B------:R-:W1:Y:S01]  /*12d0*/  LDC.64 R16, c[0x0][0x3e8] ;  /* 0x0000fa00ff107b82 */ /* 0x000e620000000a00 */
[----:B------:R-:W2:Y:S01]  /*12e0*/  LDCU.64 UR8, c[0x0][0x3f0] ;  /* 0x00007e00ff0877ac */ /* 0x000ea20008000a00 */
[----:B------:R-:W-:Y:S02]  /*12f0*/  IADD3 R14, P1, PT, R5, R3, RZ ;  /* 0x00000003050e7210 */ /* 0x000fe40007f3e0ff */
[----:B------:R-:W-:Y:S01]  /*1300*/  ISETP.GE.AND P2, PT, R41, R6, PT ;  /* 0x000000062900720c */ /* 0x000fe20003f46270 */
[----:B------:R-:W4:Y:S01]  /*1310*/  LDCU.64 UR10, c[0x0][0x3d0] ;  /* 0x00007a00ff0a77ac */ /* 0x000f220008000a00 */
[----:B------:R-:W-:-:S03]  /*1320*/  IADD3.X R15, PT, PT, RZ, R20, RZ, P1, !PT ;  /* 0x00000014ff0f7210 */ /* 0x000fc60000ffe4ff */
[----:B-1----:R-:W-:-:S04]  /*1330*/  IMAD.WIDE.U32 R14, R16, UR6, R14 ;  /* 0x00000006100e7c25 */ /* 0x002fc8000f8e000e */
[----:B------:R-:W-:Y:S01]  /*1340*/  IMAD R15, R17, UR6, R15 ;  /* 0x00000006110f7c24 */ /* 0x000fe2000f8e020f */
[----:B------:R-:W-:Y:S01]  /*1350*/  FSEL R17, R18, RZ, !P2 ;  /* 0x000000ff12117208 */ /* 0x000fe20005000000 */
[----:B--2---:R-:W-:-:S04]  /*1360*/  IMAD.WIDE.U32 R14, R7, UR8, R14 ;  /* 0x00000008070e7c25 */ /* 0x004fc8000f8e000e */
[----:B------:R-:W-:Y:S01]  /*1370*/  IMAD R16, R7, UR9, R15 ;  /* 0x0000000907107c24 */ /* 0x000fe2000f8e020f */
[----:B------:R-:W-:-:S04]  /*1380*/  IADD3 R15, P1, PT, R41, R14, RZ ;  /* 0x0000000e290f7210 */ /* 0x000fc80007f3e0ff */
[----:B------:R-:W-:Y:S02]  /*1390*/  IADD3.X R16, PT, PT, RZ, R16, RZ, P1, !PT ;  /* 0x00000010ff107210 */ /* 0x000fe40000ffe4ff */
[C---:B----4-:R-:W-:Y:S02]  /*13a0*/  LEA R14, P3, R15.reuse, UR10, 0x2 ;  /* 0x0000000a0f0e7c11 */ /* 0x050fe4000f8610ff */
[----:B------:R-:W-:Y:S02]  /*13b0*/  ISETP.GE.AND P1, PT, R42, R6, PT ;  /* 0x000000062a00720c */ /* 0x000fe40003f26270 */
[----:B------:R-:W-:Y:S02]  /*13c0*/  LEA.HI.X R15, R15, UR11, R16, 0x2, P3 ;  /* 0x0000000b0f0f7c11 */ /* 0x000fe400098f1410 */
[----:B------:R-:W-:-:S03]  /*13d0*/  FSEL R19, R19, RZ, !P1 ;  /* 0x000000ff13137208 */ /* 0x000fc60004800000 */
[----:B------:R1:W-:Y:S04]  /*13e0*/  STG.E desc[UR4][R14.64], R17 ;  /* 0x000000110e007986 */ /* 0x0003e8000c101904 */
[----:B------:R1:W-:Y:S02]  /*13f0*/  STG.E desc[UR4][R14.64+0x40], R19 ;  /* 0x000040130e007986 */ /* 0x0003e4000c101904 */
.L_x_49:
[----:B------:R-:W-:Y:S05]  /*1400*/  BSYNC.RECONVERGENT B0 ;  /* 0x0000000000007941 */ /* 0x000fea0003800200 */
.L_x_48:
[----:B------:R-:W-:Y:S04]  /*1410*/  BSSY.RECONVERGENT B0, `(.L_x_50) ;  /* 0x0000012000007945 */ /* 0x000fe80003800200 */
[----:B------:R-:W-:Y:S05]  /*1420*/  @P0 BRA `(.L_x_51) ;  /* 0x0000000000400947 */ /* 0x000fea0003800000 */
[----:B-1----:R-:W1:Y:S01]  /*1430*/  LDC.64 R16, c[0x0][0x418] ;  /* 0x00010600ff107b82 */ /* 0x002e620000000a00 */
[----:B------:R-:W-:Y:S01]  /*1440*/  IADD3 R14, PT, PT, R5, R4, RZ ;  /* 0x00000004050e7210 */ /* 0x000fe20007ffe0ff */
[----:B------:R-:W2:Y:S03]  /*1450*/  LDCU.64 UR8, c[0x0][0x420] ;  /* 0x00008400ff0877ac */ /* 0x000ea60008000a00 */
[----:B------:R-:W-:Y:S01]  /*1460*/  IADD3 R14, P0, PT, R14, R3, RZ ;  /* 0x000000030e0e7210 */ /* 0x000fe20007f1e0ff */
[C---:B------:R-:W-:Y:S02]  /*1470*/  FMUL.FTZ R3, R40.reuse, 1.4426950216293334961 ;  /* 0x3fb8aa3b28037820 */ /* 0x040fe40000410000 */
[----:B------:R-:W4:Y:S01]  /*1480*/  LDC.64 R18, c[0x0][0x410] ;  /* 0x00010400ff127b82 */ /* 0x000f220000000a00 */
[----:B------:R-:W-:Y:S02]  /*1490*/  IADD3.X R15, PT, PT, RZ, R20, RZ, P0, !PT ;  /* 0x00000014ff0f7210 */ /* 0x000fe400007fe4ff */
[----:B------:R-:W-:-:S04]  /*14a0*/  FSETP.NEU.FTZ.AND P0, PT, R40, -INF , PT ;  /* 0xff8000002800780b */ /* 0x000fc80003f1d000 */
[----:B------:R-:W-:Y:S01]  /*14b0*/  FSEL R3, R3, RZ, P0 ;  /* 0x000000ff03037208 */ /* 0x000fe20000000000 */
[----:B-1----:R-:W-:-:S04]  /*14c0*/  IMAD.WIDE.U32 R14, R16, UR6, R14 ;  /* 0x00000006100e7c25 */ /* 0x002fc8000f8e000e */
[----:B------:R-:W-:Y:S02]  /*14d0*/  IMAD R15, R17, UR6, R15 ;  /* 0x00000006110f7c24 */ /* 0x000fe4000f8e020f */
[----:B--2---:R-:W-:-:S04]  /*14e0*/  IMAD.WIDE.U32 R14, R7, UR8, R14 ;  /* 0x00000008070e7c25 */ /* 0x004fc8000f8e000e */
[----:B------:R-:W-:Y:S01]  /*14f0*/  IMAD R5, R7, UR9, R15 ;  /* 0x0000000907057c24 */ /* 0x000fe2000f8e020f */
[----:B----4-:R-:W-:-:S04]  /*1500*/  LEA R16, P1, R14, R18, 0x2 ;  /* 0x000000120e107211 */ /* 0x010fc800078210ff */
[----:B------:R-:W-:-:S05]  /*1510*/  LEA.HI.X R17, R14, R19, R5, 0x2, P1 ;  /* 0x000000130e117211 */ /* 0x000fca00008f1405 */
[----:B------:R2:W-:Y:S04]  /*1520*/  STG.E desc[UR4][R16.64], R3 ;  /* 0x0000000310007986 */ /* 0x0005e8000c101904 */
.L_x_51:
[----:B------:R-:W-:Y:S05]  /*1530*/  BSYNC.RECONVERGENT B0 ;  /* 0x0000000000007941 */ /* 0x000fea0003800200 */
.L_x_50:
[----:B------:R-:W4:Y:S01]  /*1540*/  LDCU.64 UR10, c[0x0][0x458] ;  /* 0x00008b00ff0a77ac */ /* 0x000f220008000a00 */
[----:B---3--:R-:W-:Y:S01]  /*1550*/  IMAD.WIDE.U32 R12, R10, UR6, R12 ;  /* 0x000000060a0c7c25 */ /* 0x008fe2000f8e000c */
[----:B------:R-:W3:Y:S03]  /*1560*/  LDCU.64 UR8, c[0x0][0x428] ;  /* 0x00008500ff0877ac */ /* 0x000ee60008000a00 */
[----:B------:R-:W-:Y:S02]  /*1570*/  IMAD R13, R11, UR6, R13 ;  /* 0x000000060b0d7c24 */ /* 0x000fe4000f8e020d */
[----:B0-----:R-:W-:-:S04]  /*1580*/  IMAD.WIDE.U32 R10, R7, R8, R12 ;  /* 0x00000008070a7225 */ /* 0x001fc800078e000c */
[----:B------:R-:W-:Y:S01]  /*1590*/  IMAD R9, R7, R9, R11 ;  /* 0x0000000907097224 */ /* 0x000fe200078e020b */
[----:B----4-:R-:W-:-:S04]  /*15a0*/  ISETP.NE.U32.AND P0, PT, RZ, UR10, PT ;  /* 0x0000000aff007c0c */ /* 0x010fc8000bf05070 */
[----:B------:R-:W-:Y:S02]  /*15b0*/  ISETP.NE.AND.EX P0, PT, RZ, UR11, PT, P0 ;  /* 0x0000000bff007c0c */ /* 0x000fe4000bf05300 */
[----:B---3--:R-:W-:Y:S02]  /*15c0*/  LEA R6, P1, R10, UR8, 0x2 ;  /* 0x000000080a067c11 */ /* 0x008fe4000f8210ff */
        /* <DEDUP_REMOVED lines=11> */
[----:B--2---:R-:W2:Y:S01]  /*1680*/  LDC R3, c[0x0][0x390] ;  /* 0x0000e400ff037b82 */ /* 0x004ea20000000800 */
[----:B------:R-:W3:Y:S07]  /*1690*/  LDCU UR7, c[0x0][0x450] ;  /* 0x00008a00ff0777ac */ /* 0x000eee0008000800 */
[----:B------:R-:W4:Y:S01]  /*16a0*/  LDC.64 R4, c[0x0][0x458] ;  /* 0x00011600ff047b82 */ /* 0x000f220000000a00 */
[----:B---3--:R-:W-:-:S04]  /*16b0*/  IMAD R0, R0, UR7, R2 ;  /* 0x0000000700007c24 */ /* 0x008fc8000f8e0202 */
[----:B--2---:R-:W-:-:S04]  /*16c0*/  IMAD R3, R0, R3, UR6 ;  /* 0x0000000600037e24 */ /* 0x004fc8000f8e0203 */
[----:B----4-:R-:W-:-:S05]  /*16d0*/  IMAD.WIDE R2, R3, 0x4, R4 ;  /* 0x0000000403027825 */ /* 0x010fca00078e0204 */
[----:B------:R-:W-:Y:S01]  /*16e0*/  STG.E desc[UR4][R2.64], RZ ;  /* 0x000000ff02007986 */ /* 0x000fe2000c101904 */
[----:B------:R-:W-:Y:S05]  /*16f0*/  EXIT ;  /* 0x000000000000794d */ /* 0x000fea0003800000 */
.L_x_52:
        /* <DEDUP_REMOVED lines=16> */
.L_x_144:


//--------------------- .text._ZN7cutlass13device_kernelIN5flash19enable_sm80_to_sm89INS1_16FlashAttnBwdSm80INS1_25CollectiveMainloopBwdSm80ILi1ELi1EN4cute5tupleIJNS5_1CILi64EEES8_NS7_ILi256EEEEEENS_6half_tEfNS_4arch4Sm80ELb0ELb0ELb1ELb0ELb0ELb0ELb0ELb0ELi2ELi4ELi2ELi2ELb0EEENS1_21CollectiveEpilogueBwdISA_SB_SD_Li256ELb0ELb0ELi4EEENS1_19SingleTileSchedulerILb0ELb0ELb0ELi64EEEEEEEEEvNT_6ParamsE --------------------------
	.section	.text._ZN7cutlass13device_kernelIN5flash19enable_sm80_to_sm89INS1_16FlashAttnBwdSm80INS1_25CollectiveMainloopBwdSm80ILi1ELi1EN4cute5tupleIJNS5_1CILi64EEES8_NS7_ILi256EEEEEENS_6half_tEfNS_4arch4Sm80ELb0ELb0ELb1ELb0ELb0ELb0ELb0ELb0ELi2ELi4ELi2ELi2ELb0EEENS1_21CollectiveEpilogueBwdISA_SB_SD_Li256ELb0ELb0ELi4EEENS1_19SingleTileSchedulerILb0ELb0ELb0ELi64EEEEEEEEEvNT_6ParamsE,"ax",@progbits
	.align	128
.text._ZN7cutlass13device_kernelIN5flash19enable_sm80_to_sm89INS1_16FlashAttnBwdSm80INS1_25CollectiveMainloopBwdSm80ILi1ELi1EN4cute5tupleIJNS5_1CILi64EEES8_NS7_ILi256EEEEEENS_6half_tEfNS_4arch4Sm80ELb0ELb0ELb1ELb0ELb0ELb0ELb0ELb0ELi2ELi4ELi2ELi2ELb0EEENS1_21CollectiveEpilogueBwdISA_SB_SD_Li256ELb0ELb0ELi4EEENS1_19SingleTileSchedulerILb0ELb0ELb0ELi64EEEEEEEEEvNT_6ParamsE:
        .type           _ZN7cutlass13device_kernelIN5flash19enable_sm80_to_sm89INS1_16FlashAttnBwdSm80INS1_25CollectiveMainloopBwdSm80ILi1ELi1EN4cute5tupleIJNS5_1CILi64EEES8_NS7_ILi256EEEEEENS_6half_tEfNS_4arch4Sm80ELb0ELb0ELb1ELb0ELb0ELb0ELb0ELb0ELi2ELi4ELi2ELi2ELb0EEENS1_21CollectiveEpilogueBwdISA_SB_SD_Li256ELb0ELb0ELi4EEENS1_19SingleTileSchedulerILb0ELb0ELb0ELi64EEEEEEEEEvNT_6ParamsE,@function
        .size           _ZN7cutlass13device_kernelIN5flash19enable_sm80_to_sm89INS1_16FlashAttnBwdSm80INS1_25CollectiveMainloopBwdSm80ILi1ELi1EN4cute5tupleIJNS5_1CILi64EEES8_NS7_ILi256EEEEEENS_6half_tEfNS_4arch4Sm80ELb0ELb0ELb1ELb0ELb0ELb0ELb0ELb0ELi2ELi4ELi2ELi2ELb0EEENS1_21CollectiveEpilogueBwdISA_SB_SD_Li256ELb0ELb0ELi4EEENS1_19SingleTileSchedulerILb0ELb0ELb0ELi64EEEEEEEEEvNT_6ParamsE,(.L_x_145 - _ZN7cutlass13device_kernelIN5flash19enable_sm80_to_sm89INS1_16FlashAttnBwdSm80INS1_25CollectiveMainloopBwdSm80ILi1ELi1EN4cute5tupleIJNS5_1CILi64EEES8_NS7_ILi256EEEEEENS_6half_tEfNS_4arch4Sm80ELb0ELb0ELb1ELb0ELb0ELb0ELb0ELb0ELi2ELi4ELi2ELi2ELb0EEENS1_21CollectiveEpilogueBwdISA_SB_SD_Li256ELb0ELb0ELi4EEENS1_19SingleTileSchedulerILb0ELb0ELb0ELi64EEEEEEEEEvNT_6ParamsE)
        .other          _ZN7cutlass13device_kernelIN5flash19enable_sm80_to_sm89INS1_16FlashAttnBwdSm80INS1_25CollectiveMainloopBwdSm80ILi1ELi1EN4cute5tupleIJNS5_1CILi64EEES8_NS7_ILi256EEEEEENS_6half_tEfNS_4arch4Sm80ELb0ELb0ELb1ELb0ELb0ELb0ELb0ELb0ELi2ELi4ELi2ELi2ELb0EEENS1_21CollectiveEpilogueBwdISA_SB_SD_Li256ELb0ELb0ELi4EEENS1_19SingleTileSchedulerILb0ELb0ELb0ELi64EEEEEEEEEvNT_6ParamsE,@"STO_CUDA_ENTRY STV_DEFAULT"
_ZN7cutlass13device_kernelIN5flash19enable_sm80_to_sm89INS1_16FlashAttnBwdSm80INS1_25CollectiveMainloopBwdSm80ILi1ELi1EN4cute5tupleIJNS5_1CILi64EEES8_NS7_ILi256EEEEEENS_6half_tEfNS_4arch4Sm80ELb0ELb0ELb1ELb0ELb0ELb0ELb0ELb0ELi2ELi4ELi2ELi2ELb0EEENS1_21CollectiveEpilogueBwdISA_SB_SD_Li256ELb0ELb0ELi4EEENS1_19SingleTileSchedulerILb0ELb0ELb0ELi64EEEEEEEEEvNT_6ParamsE:
[----:B------:R-:W-:Y:S01]  /*0000*/  LDC R1, c[0x0][0x37c] ;  /* 0x0000df00ff017b82 */ /* 0x000fe20000000800 */
[----:B------:R-:W-:Y:S05]  /*0010*/  EXIT ;  /* 0x000000000000794d */ /* 0x000fea0003800000 */
.L_x_53:
        /* <DEDUP_REMOVED lines=14> */
.L_x_145:


//--------------------- .text._ZN7cutlass13device_kernelIN5flash19enable_sm80_to_sm89INS1_16FlashAttnBwdSm80INS1_25CollectiveMainloopBwdSm80ILi1ELi1EN4cute5tupleIJNS5_1CILi64EEES8_NS7_ILi256EEEEEENS_6half_tEfNS_4arch4Sm80ELb0ELb0ELb1ELb0ELb0ELb0ELb0ELb0ELi2ELi4ELi2ELi2ELb0EEENS1_24CollectiveEpilogueBwdGQAISA_fSD_Li256ELb0ELb0EEENS1_19SingleTileSchedulerILb0ELb0ELb0ELi64EEEEEEEEEvNT_6ParamsE --------------------------
	.section	.text._ZN7cutlass13device_kernelIN5flash19enable_sm80_to_sm89INS1_16FlashAttnBwdSm80INS1_25CollectiveMainloopBwdSm80ILi1ELi1EN4cute5tupleIJNS5_1CILi64EEES8_NS7_ILi256EEEEEENS_6half_tEfNS_4arch4Sm80ELb0ELb0ELb1ELb0ELb0ELb0ELb0ELb0ELi2ELi4ELi2ELi2ELb0EEENS1_24CollectiveEpilogueBwdGQAISA_fSD_Li256ELb0ELb0EEENS1_19SingleTileSchedulerILb0ELb0ELb0ELi64EEEEEEEEEvNT_6ParamsE,"ax",@progbits
	.align	128
.text._ZN7cutlass13device_kernelIN5flash19enable_sm80_to_sm89INS1_16FlashAttnBwdSm80INS1_25CollectiveMainloopBwdSm80ILi1ELi1EN4cute5tupleIJNS5_1CILi64EEES8_NS7_ILi256EEEEEENS_6half_tEfNS_4arch4Sm80ELb0ELb0ELb1ELb0ELb0ELb0ELb0ELb0ELi2ELi4ELi2ELi2ELb0EEENS1_24CollectiveEpilogueBwdGQAISA_fSD_Li256ELb0ELb0EEENS1_19SingleTileSchedulerILb0ELb0ELb0ELi64EEEEEEEEEvNT_6ParamsE:
        .type           _ZN7cutlass13device_kernelIN5flash19enable_sm80_to_sm89INS1_16FlashAttnBwdSm80INS1_25CollectiveMainloopBwdSm80ILi1ELi1EN4cute5tupleIJNS5_1CILi64EEES8_NS7_ILi256EEEEEENS_6half_tEfNS_4arch4Sm80ELb0ELb0ELb1ELb0ELb0ELb0ELb0ELb0ELi2ELi4ELi2ELi2ELb0EEENS1_24CollectiveEpilogueBwdGQAISA_fSD_Li256ELb0ELb0EEENS1_19SingleTileSchedulerILb0ELb0ELb0ELi64EEEEEEEEEvNT_6ParamsE,@function
        .size           _ZN7cutlass13device_kernelIN5flash19enable_sm80_to_sm89INS1_16FlashAttnBwdSm80INS1_25CollectiveMainloopBwdSm80ILi1ELi1EN4cute5tupleIJNS5_1CILi64EEES8_NS7_ILi256EEEEEENS_6half_tEfNS_4arch4Sm80ELb0ELb0ELb1ELb0ELb0ELb0ELb0ELb0ELi2ELi4ELi2ELi2ELb0EEENS1_24CollectiveEpilogueBwdGQAISA_fSD_Li256ELb0ELb0EEENS1_19SingleTileSchedulerILb0ELb0ELb0ELi64EEEEEEEEEvNT_6ParamsE,(.L_x_146 - _ZN7cutlass13device_kernelIN5flash19enable_sm80_to_sm89INS1_16FlashAttnBwdSm80INS1_25CollectiveMainloopBwdSm80ILi1ELi1EN4cute5tupleIJNS5_1CILi64EEES8_NS7_ILi256EEEEEENS_6half_tEfNS_4arch4Sm80ELb0ELb0ELb1ELb0ELb0ELb0ELb0ELb0ELi2ELi4ELi2ELi2ELb0EEENS1_24CollectiveEpilogueBwdGQAISA_fSD_Li256ELb0ELb0EEENS1_19SingleTileSchedulerILb0ELb0ELb0ELi64EEEEEEEEEvNT_6ParamsE)
        .other          _ZN7cutlass13device_kernelIN5flash19enable_sm80_to_sm89INS1_16FlashAttnBwdSm80INS1_25CollectiveMainloopBwdSm80ILi1ELi1EN4cute5tupleIJNS5_1CILi64EEES8_NS7_ILi256EEEEEENS_6half_tEfNS_4arch4Sm80ELb0ELb0ELb1ELb0ELb0ELb0ELb0ELb0ELi2ELi4ELi2ELi2ELb0EEENS1_24CollectiveEpilogueBwdGQAISA_fSD_Li256ELb0ELb0EEENS1_19SingleTileSchedulerILb0ELb0ELb0ELi64EEEEEEEEEvNT_6ParamsE,@"STO_CUDA_ENTRY STV_DEFAULT"
_ZN7cutlass13device_kernelIN5flash19enable_sm80_to_sm89INS1_16FlashAttnBwdSm80INS1_25CollectiveMainloopBwdSm80ILi1ELi1EN4cute5tupleIJNS5_1CILi64EEES8_NS7_ILi256EEEEEENS_6half_tEfNS_4arch4Sm80ELb0ELb0ELb1ELb0ELb0ELb0ELb0ELb0ELi2ELi4ELi2ELi2ELb0EEENS1_24CollectiveEpilogueBwdGQAISA_fSD_Li256ELb0ELb0EEENS1_19SingleTileSchedulerILb0ELb0ELb0ELi64EEEEEEEEEvNT_6ParamsE:
[----:B------:R-:W-:Y:S01]  /*0000*/  LDC R1, c[0x0][0x37c] ;  /* 0x0000df00ff017b82 */ /* 0x000fe20000000800 */
[----:B------:R-:W-:Y:S05]  /*0010*/  EXIT ;  /* 0x000000000000794d */ /* 0x000fea0003800000 */
.L_x_54:
        /* <DEDUP_REMOVED lines=14> */
.L_x_146:


//--------------------- .text._ZN7cutlass13device_kernelIN5flash19enable_sm80_to_sm89INS1_16FlashAttnBwdSm80INS1_25CollectiveMainloopBwdSm80ILi1ELi1EN4cute5tupleIJNS5_1CILi64EEES8_NS7_ILi256EEEEEENS_6half_tEfNS_4arch4Sm80ELb0ELb0ELb1ELb1ELb0ELb0ELb0ELb0ELi2ELi4ELi2ELi2ELb0EEENS1_21CollectiveEpilogueBwdISA_SB_SD_Li256ELb1ELb0ELi4EEENS1_19SingleTileSchedulerILb1ELb0ELb0ELi64EEEEEEEEEvNT_6ParamsE --------------------------
	.section	.text._ZN7cutlass13device_kernelIN5flash19enable_sm80_to_sm89INS1_16FlashAttnBwdSm80INS1_25CollectiveMainloopBwdSm80ILi1ELi1EN4cute5tupleIJNS5_1CILi64EEES8_NS7_ILi256EEEEEENS_6half_tEfNS_4arch4Sm80ELb0ELb0ELb1ELb1ELb0ELb0ELb0ELb0ELi2ELi4ELi2ELi2ELb0EEENS1_21CollectiveEpilogueBwdISA_SB_SD_Li256ELb1ELb0ELi4EEENS1_19SingleTileSchedulerILb1ELb0ELb0ELi64EEEEEEEEEvNT_6ParamsE,"ax",@progbits
	.align	128
.text._ZN7cutlass13device_kernelIN5flash19enable_sm80_to_sm89INS1_16FlashAttnBwdSm80INS1_25CollectiveMainloopBwdSm80ILi1ELi1EN4cute5tupleIJNS5_1CILi64EEES8_NS7_ILi256EEEEEENS_6half_tEfNS_4arch4Sm80ELb0ELb0ELb1ELb1ELb0ELb0ELb0ELb0ELi2ELi4ELi2ELi2ELb0EEENS1_21CollectiveEpilogueBwdISA_SB_SD_Li256ELb1ELb0ELi4EEENS1_19SingleTileSchedulerILb1ELb0ELb0ELi64EEEEEEEEEvNT_6ParamsE:
        .type           _ZN7cutlass13device_kernelIN5flash19enable_sm80_to_sm89INS1_16FlashAttnBwdSm80INS1_25CollectiveMainloopBwdSm80ILi1ELi1EN4cute5tupleIJNS5_1CILi64EEES8_NS7_ILi256EEEEEENS_6half_tEfNS_4arch4Sm80ELb0ELb0ELb1ELb1ELb0ELb0ELb0ELb0ELi2ELi4ELi2ELi2ELb0EEENS1_21CollectiveEpilogueBwdISA_SB_SD_Li256ELb1ELb0ELi4EEENS1_19SingleTileSchedulerILb1ELb0ELb0ELi64EEEEEEEEEvNT_6ParamsE,@function
        .size           _ZN7cutlass13device_kernelIN5flash19enable_sm80_to_sm89INS1_16FlashAttnBwdSm80INS1_25CollectiveMainloopBwdSm80ILi1ELi1EN4cute5tupleIJNS5_1CILi64EEES8_NS7_ILi256EEEEEENS_6half_tEfNS_4arch4Sm80ELb0ELb0ELb1ELb1ELb0ELb0ELb0ELb0ELi2ELi4ELi2ELi2ELb0EEENS1_21CollectiveEpilogueBwdISA_SB_SD_Li256ELb1ELb0ELi4EEENS1_19SingleTileSchedulerILb1ELb0ELb0ELi64EEEEEEEEEvNT_6ParamsE,(.L_x_147 - _ZN7cutlass13device_kernelIN5flash19enable_sm80_to_sm89INS1_16FlashAttnBwdSm80INS1_25CollectiveMainloopBwdSm80ILi1ELi1EN4cute5tupleIJNS5_1CILi64EEES8_NS7_ILi256EEEEEENS_6half_tEfNS_4arch4Sm80ELb0ELb0ELb1ELb1ELb0ELb0ELb0ELb0ELi2ELi4ELi2ELi2ELb0EEENS1_21CollectiveEpilogueBwdISA_SB_SD_Li256ELb1ELb0ELi4EEENS1_19SingleTileSchedulerILb1ELb0ELb0ELi64EEEEEEEEEvNT_6ParamsE)
        .other          _ZN7cutlass13device_kernelIN5flash19enable_sm80_to_sm89INS1_16FlashAttnBwdSm80INS1_25CollectiveMainloopBwdSm80ILi1ELi1EN4cute5tupleIJNS5_1CILi64EEES8_NS7_ILi256EEEEEENS_6half_tEfNS_4arch4Sm80ELb0ELb0ELb1ELb1ELb0ELb0ELb0ELb0ELi2ELi4ELi2ELi2ELb0EEENS1_21CollectiveEpilogueBwdISA_SB_SD_Li256ELb1ELb0ELi4EEENS1_19SingleTileSchedulerILb1ELb0ELb0ELi64EEEEEEEEEvNT_6ParamsE,@"STO_CUDA_ENTRY STV_DEFAULT"
_ZN7cutlass13device_kernelIN5flash19enable_sm80_to_sm89INS1_16FlashAttnBwdSm80INS1_25CollectiveMainloopBwdSm80ILi1ELi1EN4cute5tupleIJNS5_1CILi64EEES8_NS7_ILi256EEEEEENS_6half_tEfNS_4arch4Sm80ELb0ELb0ELb1ELb1ELb0ELb0ELb0ELb0ELi2ELi4ELi2ELi2ELb0EEENS1_21CollectiveEpilogueBwdISA_SB_SD_Li256ELb1ELb0ELi4EEENS1_19SingleTileSchedulerILb1ELb0ELb0ELi64EEEEEEEEEvNT_6ParamsE:
[----:B------:R-:W-:Y:S01]  /*0000*/  LDC R1, c[0x0][0x37c] ;  /* 0x0000df00ff017b82 */ /* 0x000fe20000000800 */
[----:B------:R-:W-:Y:S05]  /*0010*/  EXIT ;  /* 0x000000000000794d */ /* 0x000fea0003800000 */
.L_x_55:
        /* <DEDUP_REMOVED lines=14> */
.L_x_147:


//--------------------- .text._ZN7cutlass13device_kernelIN5flash19enable_sm80_to_sm89INS1_16FlashAttnBwdSm80INS1_25CollectiveMainloopBwdSm80ILi1ELi1EN4cute5tupleIJNS5_1CILi64EEES8_NS7_ILi256EEEEEENS_6half_tEfNS_4arch4Sm80ELb0ELb0ELb1ELb1ELb0ELb0ELb0ELb0ELi2ELi4ELi2ELi2ELb0EEENS1_24CollectiveEpilogueBwdGQAISA_fSD_Li256ELb1ELb0EEENS1_19SingleTileSchedulerILb1ELb0ELb0ELi64EEEEEEEEEvNT_6ParamsE --------------------------
	.section	.text._ZN7cutlass13device_kernelIN5flash19enable_sm80_to_sm89INS1_16FlashAttnBwdSm80INS1_25CollectiveMainloopBwdSm80ILi1ELi1EN4cute5tupleIJNS5_1CILi64EEES8_NS7_ILi256EEEEEENS_6half_tEfNS_4arch4Sm80ELb0ELb0ELb1ELb1ELb0ELb0ELb0ELb0ELi2ELi4ELi2ELi2ELb0EEENS1_24CollectiveEpilogueBwdGQAISA_fSD_Li256ELb1ELb0EEENS1_19SingleTileSchedulerILb1ELb0ELb0ELi64EEEEEEEEEvNT_6ParamsE,"ax",@progbits
	.align	128
.text._ZN7cutlass13device_kernelIN5flash19enable_sm80_to_sm89INS1_16FlashAttnBwdSm80INS1_25CollectiveMainloopBwdSm80ILi1ELi1EN4cute5tupleIJNS5_1CILi64EEES8_NS7_ILi256EEEEEENS_6half_tEfNS_4arch4Sm80ELb0ELb0ELb1ELb1ELb0ELb0ELb0ELb0ELi2ELi4ELi2ELi2ELb0EEENS1_24CollectiveEpilogueBwdGQAISA_fSD_Li256ELb1ELb0EEENS1_19SingleTileSchedulerILb1ELb0ELb0ELi64EEEEEEEEEvNT_6ParamsE:
        .type           _ZN7cutlass13device_kernelIN5flash19enable_sm80_to_sm89INS1_16FlashAttnBwdSm80INS1_25CollectiveMainloopBwdSm80ILi1ELi1EN4cute5tupleIJNS5_1CILi64EEES8_NS7_ILi256EEEEEENS_6half_tEfNS_4arch4Sm80ELb0ELb0ELb1ELb1ELb0ELb0ELb0ELb0ELi2ELi4ELi2ELi2ELb0EEENS1_24CollectiveEpilogueBwdGQAISA_fSD_Li256ELb1ELb0EEENS1_19SingleTileSchedulerILb1ELb0ELb0ELi64EEEEEEEEEvNT_6ParamsE,@function
        .size           _ZN7cutlass13device_kernelIN5flash19enable_sm80_to_sm89INS1_16FlashAttnBwdSm80INS1_25CollectiveMainloopBwdSm80ILi1ELi1EN4cute5tupleIJNS5_1CILi64EEES8_NS7_ILi256EEEEEENS_6half_tEfNS_4arch4Sm80ELb0ELb0ELb1ELb1ELb0ELb0ELb0ELb0ELi2ELi4ELi2ELi2ELb0EEENS1_24CollectiveEpilogueBwdGQAISA_fSD_Li256ELb1ELb0EEENS1_19SingleTileSchedulerILb1ELb0ELb0ELi64EEEEEEEEEvNT_6ParamsE,(.L_x_148 - _ZN7cutlass13device_kernelIN5flash19enable_sm80_to_sm89INS1_16FlashAttnBwdSm80INS1_25CollectiveMainloopBwdSm80ILi1ELi1EN4cute5tupleIJNS5_1CILi64EEES8_NS7_ILi256EEEEEENS_6half_tEfNS_4arch4Sm80ELb0ELb0ELb1ELb1ELb0ELb0ELb0ELb0ELi2ELi4ELi2ELi2ELb0EEENS1_24CollectiveEpilogueBwdGQAISA_fSD_Li256ELb1ELb0EEENS1_19SingleTileSchedulerILb1ELb0ELb0ELi64EEEEEEEEEvNT_6ParamsE)
        .other          _ZN7cutlass13device_kernelIN5flash19enable_sm80_to_sm89INS1_16FlashAttnBwdSm80INS1_25CollectiveMainloopBwdSm80ILi1ELi1EN4cute5tupleIJNS5_1CILi64EEES8_NS7_ILi256EEEEEENS_6half_tEfNS_4arch4Sm80ELb0ELb0ELb1ELb1ELb0ELb0ELb0ELb0ELi2ELi4ELi2ELi2ELb0EEENS1_24CollectiveEpilogueBwdGQAISA_fSD_Li256ELb1ELb0EEENS1_19SingleTileSchedulerILb1ELb0ELb0ELi64EEEEEEEEEvNT_6ParamsE,@"STO_CUDA_ENTRY STV_DEFAULT"
_ZN7cutlass13device_kernelIN5flash19enable_sm80_to_sm89INS1_16FlashAttnBwdSm80INS1_25CollectiveMainloopBwdSm80ILi1ELi1EN4cute5tupleIJNS5_1CILi64EEES8_NS7_ILi256EEEEEENS_6half_tEfNS_4arch4Sm80ELb0ELb0ELb1ELb1ELb0ELb0ELb0ELb0ELi2ELi4ELi2ELi2ELb0EEENS1_24CollectiveEpilogueBwdGQAISA_fSD_Li256ELb1ELb0EEENS1_19SingleTileSchedulerILb1ELb0ELb0ELi64EEEEEEEEEvNT_6ParamsE:
[----:B------:R-:W-:Y:S01]  /*0000*/  LDC R1, c[0x0][0x37c] ;  /* 0x0000df00ff017b82 */ /* 0x000fe20000000800 */
[----:B------:R-:W-:Y:S05]  /*0010*/  EXIT ;  /* 0x000000000000794d */ /* 0x000fea0003800000 */
.L_x_56:
        /* <DEDUP_REMOVED lines=14> */
.L_x_148:


//--------------------- .text._ZN7cutlass13device_kernelIN5flash19enable_sm80_to_sm89INS1_16FlashAttnBwdSm80INS1_25CollectiveMainloopBwdSm80ILi1ELi1EN4cute5tupleIJNS5_1CILi64EEES8_NS7_ILi256EEEEEENS_6half_tEfNS_4arch4Sm80ELb0ELb1ELb1ELb0ELb0ELb0ELb0ELb0ELi2ELi4ELi2ELi2ELb0EEENS1_21CollectiveEpilogueBwdISA_SB_SD_Li256ELb0ELb0ELi4EEENS1_19SingleTileSchedulerILb0ELb0ELb0ELi64EEEEEEEEEvNT_6ParamsE --------------------------
	.section	.text._ZN7cutlass13device_kernelIN5flash19enable_sm80_to_sm89INS1_16FlashAttnBwdSm80INS1_25CollectiveMainloopBwdSm80ILi1ELi1EN4cute5tupleIJNS5_1CILi64EEES8_NS7_ILi256EEEEEENS_6half_tEfNS_4arch4Sm80ELb0ELb1ELb1ELb0ELb0ELb0ELb0ELb0ELi2ELi4ELi2ELi2ELb0EEENS1_21CollectiveEpilogueBwdISA_SB_SD_Li256ELb0ELb0ELi4EEENS1_19SingleTileSchedulerILb0ELb0ELb0ELi64EEEEEEEEEvNT_6ParamsE,"ax",@progbits
	.align	128
.text._ZN7cutlass13device_kernelIN5flash19enable_sm80_to_sm89INS1_16FlashAttnBwdSm80INS1_25CollectiveMainloopBwdSm80ILi1ELi1EN4cute5tupleIJNS5_1CILi64EEES8_NS7_ILi256EEEEEENS_6half_tEfNS_4arch4Sm80ELb0ELb1ELb1ELb0ELb0ELb0ELb0ELb0ELi2ELi4ELi2ELi2ELb0EEENS1_21CollectiveEpilogueBwdISA_SB_SD_Li256ELb0ELb0ELi4EEENS1_19SingleTileSchedulerILb0ELb0ELb0ELi64EEEEEEEEEvNT_6ParamsE:
        .type           _ZN7cutlass13device_kernelIN5flash19enable_sm80_to_sm89INS1_16FlashAttnBwdSm80INS1_25CollectiveMainloopBwdSm80ILi1ELi1EN4cute5tupleIJNS5_1CILi64EEES8_NS7_ILi256EEEEEENS_6half_tEfNS_4arch4Sm80ELb0ELb1ELb1ELb0ELb0ELb0ELb0ELb0ELi2ELi4ELi2ELi2ELb0EEENS1_21CollectiveEpilogueBwdISA_SB_SD_Li256ELb0ELb0ELi4EEENS1_19SingleTileSchedulerILb0ELb0ELb0ELi64EEEEEEEEEvNT_6ParamsE,@function
        .size           _ZN7cutlass13device_kernelIN5flash19enable_sm80_to_sm89INS1_16FlashAttnBwdSm80INS1_25CollectiveMainloopBwdSm80ILi1ELi1EN4cute5tupleIJNS5_1CILi64EEES8_NS7_ILi256EEEEEENS_6half_tEfNS_4arch4Sm80ELb0ELb1ELb1ELb0ELb0ELb0ELb0ELb0ELi2ELi4ELi2ELi2ELb0EEENS1_21CollectiveEpilogueBwdISA_SB_SD_Li256ELb0ELb0ELi4EEENS1_19SingleTileSchedulerILb0ELb0ELb0ELi64EEEEEEEEEvNT_6ParamsE,(.L_x_149 - _ZN7cutlass13device_kernelIN5flash19enable_sm80_to_sm89INS1_16FlashAttnBwdSm80INS1_25CollectiveMainloopBwdSm80ILi1ELi1EN4cute5tupleIJNS5_1CILi64EEES8_NS7_ILi256EEEEEENS_6half_tEfNS_4arch4Sm80ELb0ELb1ELb1ELb0ELb0ELb0ELb0ELb0ELi2ELi4ELi2ELi2ELb0EEENS1_21CollectiveEpilogueBwdISA_SB_SD_Li256ELb0ELb0ELi4EEENS1_19SingleTileSchedulerILb0ELb0ELb0ELi64EEEEEEEEEvNT_6ParamsE)
        .other          _ZN7cutlass13device_kernelIN5flash19enable_sm80_to_sm89INS1_16FlashAttnBwdSm80INS1_25CollectiveMainloopBwdSm80ILi1ELi1EN4cute5tupleIJNS5_1CILi64EEES8_NS7_ILi256EEEEEENS_6half_tEfNS_4arch4Sm80ELb0ELb1ELb1ELb0ELb0ELb0ELb0ELb0ELi2ELi4ELi2ELi2ELb0EEENS1_21CollectiveEpilogueBwdISA_SB_SD_Li256ELb0ELb0ELi4EEENS1_19SingleTileSchedulerILb0ELb0ELb0ELi64EEEEEEEEEvNT_6ParamsE,@"STO_CUDA_ENTRY STV_DEFAULT"
_ZN7cutlass13device_kernelIN5flash19enable_sm80_to_sm89INS1_16FlashAttnBwdSm80INS1_25CollectiveMainloopBwdSm80ILi1ELi1EN4cute5tupleIJNS5_1CILi64EEES8_NS7_ILi256EEEEEENS_6half_tEfNS_4arch4Sm80ELb0ELb1ELb1ELb0ELb0ELb0ELb0ELb0ELi2ELi4ELi2ELi2ELb0EEENS1_21CollectiveEpilogueBwdISA_SB_SD_Li256ELb0ELb0ELi4EEENS1_19SingleTileSchedulerILb0ELb0ELb0ELi64EEEEEEEEEvNT_6ParamsE:
[----:B------:R-:W-:Y:S01]  /*0000*/  LDC R1, c[0x0][0x37c] ;  /* 0x0000df00ff017b82 */ /* 0x000fe20000000800 */
[----:B------:R-:W-:Y:S05]  /*0010*/  EXIT ;  /* 0x000000000000794d */ /* 0x000fea0003800000 */
.L_x_57:
        /* <DEDUP_REMOVED lines=14> */
.L_x_149:


//--------------------- .text._ZN7cutlass13device_kernelIN5flash19enable_sm80_to_sm89INS1_16FlashAttnBwdSm80INS1_25CollectiveMainloopBwdSm80ILi1ELi1EN4cute5tupleIJNS5_1CILi64EEES8_NS7_ILi256EEEEEENS_6half_tEfNS_4arch4Sm80ELb0ELb1ELb1ELb0ELb0ELb0ELb0ELb0ELi2ELi4ELi2ELi2ELb0EEENS1_24CollectiveEpilogueBwdGQAISA_fSD_Li256ELb0ELb0EEENS1_19SingleTileSchedulerILb0ELb0ELb0ELi64EEEEEEEEEvNT_6ParamsE --------------------------
	.section	.text._ZN7cutlass13device_kernelIN5flash19enable_sm80_to_sm89INS1_16FlashAttnBwdSm80INS1_25CollectiveMainloopBwdSm80ILi1ELi1EN4cute5tupleIJNS5_1CILi64EEES8_NS7_ILi256EEEEEENS_6half_tEfNS_4arch4Sm80ELb0ELb1ELb1ELb0ELb0ELb0ELb0ELb0ELi2ELi4ELi2ELi2ELb0EEENS1_24CollectiveEpilogueBwdGQAISA_fSD_Li256ELb0ELb0EEENS1_19SingleTileSchedulerILb0ELb0ELb0ELi64EEEEEEEEEvNT_6ParamsE,"ax",@progbits
	.align	128
.text._ZN7cutlass13device_kernelIN5flash19enable_sm80_to_sm89INS1_16FlashAttnBwdSm80INS1_25CollectiveMainloopBwdSm80ILi1ELi1EN4cute5tupleIJNS5_1CILi64EEES8_NS7_ILi256EEEEEENS_6half_tEfNS_4arch4Sm80ELb0ELb1ELb1ELb0ELb0ELb0ELb0ELb0ELi2ELi4ELi2ELi2ELb0EEENS1_24CollectiveEpilogueBwdGQAISA_fSD_Li256ELb0ELb0EEENS1_19SingleTileSchedulerILb0ELb0ELb0ELi64EEEEEEEEEvNT_6ParamsE:
        .type           _ZN7cutlass13device_kernelIN5flash19enable_sm80_to_sm89INS1_16FlashAttnBwdSm80INS1_25CollectiveMainloopBwdSm80ILi1ELi1EN4cute5tupleIJNS5_1CILi64EEES8_NS7_ILi256EEEEEENS_6half_tEfNS_4arch4Sm80ELb0ELb1ELb1ELb0ELb0ELb0ELb0ELb0ELi2ELi4ELi2ELi2ELb0EEENS1_24CollectiveEpilogueBwdGQAISA_fSD_Li256ELb0ELb0EEENS1_19SingleTileSchedulerILb0ELb0ELb0ELi64EEEEEEEEEvNT_6ParamsE,@function
        .size           _ZN7cutlass13device_kernelIN5flash19enable_sm80_to_sm89INS1_16FlashAttnBwdSm80INS1_25CollectiveMainloopBwdSm80ILi1ELi1EN4cute5tupleIJNS5_1CILi64EEES8_NS7_ILi256EEEEEENS_6half_tEfNS_4arch4Sm80ELb0ELb1ELb1ELb0ELb0ELb0ELb0ELb0ELi2ELi4ELi2ELi2ELb0EEENS1_24CollectiveEpilogueBwdGQAISA_fSD_Li256ELb0ELb0EEENS1_19SingleTileSchedulerILb0ELb0ELb0ELi64EEEEEEEEEvNT_6ParamsE,(.L_x_150 - _ZN7cutlass13device_kernelIN5flash19enable_sm80_to_sm89INS1_16FlashAttnBwdSm80INS1_25CollectiveMainloopBwdSm80ILi1ELi1EN4cute5tupleIJNS5_1CILi64EEES8_NS7_ILi256EEEEEENS_6half_tEfNS_4arch4Sm80ELb0ELb1ELb1ELb0ELb0ELb0ELb0ELb0ELi2ELi4ELi2ELi2ELb0EEENS1_24CollectiveEpilogueBwdGQAISA_fSD_Li256ELb0ELb0EEENS1_19SingleTileSchedulerILb0ELb0ELb0ELi64EEEEEEEEEvNT_6ParamsE)
        .other          _ZN7cutlass13device_kernelIN5flash19enable_sm80_to_sm89INS1_16FlashAttnBwdSm80INS1_25CollectiveMainloopBwdSm80ILi1ELi1EN4cute5tupleIJNS5_1CILi64EEES8_NS7_ILi256EEEEEENS_6half_tEfNS_4arch4Sm80ELb0ELb1ELb1ELb0ELb0ELb0ELb0ELb0ELi2ELi4ELi2ELi2ELb0EEENS1_24CollectiveEpilogueBwdGQAISA_fSD_Li256ELb0ELb0EEENS1_19SingleTileSchedulerILb0ELb0ELb0ELi64EEEEEEEEEvNT_6ParamsE,@"STO_CUDA_ENTRY STV_DEFAULT"
_ZN7cutlass13device_kernelIN5flash19enable_sm80_to_sm89INS1_16FlashAttnBwdSm80INS1_25CollectiveMainloopBwdSm80ILi1ELi1EN4cute5tupleIJNS5_1CILi64EEES8_NS7_ILi256EEEEEENS_6half_tEfNS_4arch4Sm80ELb0ELb1ELb1ELb0ELb0ELb0ELb0ELb0ELi2ELi4ELi2ELi2ELb0EEENS1_24CollectiveEpilogueBwdGQAISA_fSD_Li256ELb0ELb0EEENS1_19SingleTileSchedulerILb0ELb0ELb0ELi64EEEEEEEEEvNT_6ParamsE:
[----:B------:R-:W-:Y:S01]  /*0000*/  LDC R1, c[0x0][0x37c] ;  /* 0x0000df00ff017b82 */ /* 0x000fe20000000800 */
[----:B------:R-:W-:Y:S05]  /*0010*/  EXIT ;  /* 0x000000000000794d */ /* 0x000fea0003800000 */
.L_x_58:
        /* <DEDUP_REMOVED lines=14> */
.L_x_150:


//--------------------- .text._ZN7cutlass13device_kernelIN5flash19enable_sm80_to_sm89INS1_16FlashAttnBwdSm80INS1_25CollectiveMainloopBwdSm80ILi1ELi1EN4cute5tupleIJNS5_1CILi64EEES8_NS7_ILi256EEEEEENS_6half_tEfNS_4arch4Sm80ELb0ELb1ELb1ELb1ELb0ELb0ELb0ELb0ELi2ELi4ELi2ELi2ELb0EEENS1_21CollectiveEpilogueBwdISA_SB_SD_Li256ELb1ELb0ELi4EEENS1_19SingleTileSchedulerILb1ELb0ELb0ELi64EEEEEEEEEvNT_6ParamsE --------------------------
	.section	.text._ZN7cutlass13device_kernelIN5flash19enable_sm80_to_sm89INS1_16FlashAttnBwdSm80INS1_25CollectiveMainloopBwdSm80ILi1ELi1EN4cute5tupleIJNS5_1CILi64EEES8_NS7_ILi256EEEEEENS_6half_tEfNS_4arch4Sm80ELb0ELb1ELb1ELb1ELb0ELb0ELb0ELb0ELi2ELi4ELi2ELi2ELb0EEENS1_21CollectiveEpilogueBwdISA_SB_SD_Li256ELb1ELb0ELi4EEENS1_19SingleTileSchedulerILb1ELb0ELb0ELi64EEEEEEEEEvNT_6ParamsE,"ax",@progbits
	.align	128
.text._ZN7cutlass13device_kernelIN5flash19enable_sm80_to_sm89INS1_16FlashAttnBwdSm80INS1_25CollectiveMainloopBwdSm80ILi1ELi1EN4cute5tupleIJNS5_1CILi64EEES8_NS7_ILi256EEEEEENS_6half_tEfNS_4arch4Sm80ELb0ELb1ELb1ELb1ELb0ELb0ELb0ELb0ELi2ELi4ELi2ELi2ELb0EEENS1_21CollectiveEpilogueBwdISA_SB_SD_Li256ELb1ELb0ELi4EEENS1_19SingleTileSchedulerILb1ELb0ELb0ELi64EEEEEEEEEvNT_6ParamsE:
        .type           _ZN7cutlass13device_kernelIN5flash19enable_sm80_to_sm89INS1_16FlashAttnBwdSm80INS1_25CollectiveMainloopBwdSm80ILi1ELi1EN4cute5tupleIJNS5_1CILi64EEES8_NS7_ILi256EEEEEENS_6half_tEfNS_4arch4Sm80ELb0ELb1ELb1ELb1ELb0ELb0ELb0ELb0ELi2ELi4ELi2ELi2ELb0EEENS1_21CollectiveEpilogueBwdISA_SB_SD_Li256ELb1ELb0ELi4EEENS1_19SingleTileSchedulerILb1ELb0ELb0ELi64EEEEEEEEEvNT_6ParamsE,@function
        .size           _ZN7cutlass13device_kernelIN5flash19enable_sm80_to_sm89INS1_16FlashAttnBwdSm80INS1_25CollectiveMainloopBwdSm80ILi1ELi1EN4cute5tupleIJNS5_1CILi64EEES8_NS7_ILi256EEEEEENS_6half_tEfNS_4arch4Sm80ELb0ELb1ELb1ELb1ELb0ELb0ELb0ELb0ELi2ELi4ELi2ELi2ELb0EEENS1_21CollectiveEpilogueBwdISA_SB_SD_Li256ELb1ELb0ELi4EEENS1_19SingleTileSchedulerILb1ELb0ELb0ELi64EEEEEEEEEvNT_6ParamsE,(.L_x_151 - _ZN7cutlass13device_kernelIN5flash19enable_sm80_to_sm89INS1_16FlashAttnBwdSm80INS1_25CollectiveMainloopBwdSm80ILi1ELi1EN4cute5tupleIJNS5_1CILi64EEES8_NS7_ILi256EEEEEENS_6half_tEfNS_4arch4Sm80ELb0ELb1ELb1ELb1ELb0ELb0ELb0ELb0ELi2ELi4ELi2ELi2ELb0EEENS1_21CollectiveEpilogueBwdISA_SB_SD_Li256ELb1ELb0ELi4EEENS1_19SingleTileSchedulerILb1ELb0ELb0ELi64EEEEEEEEEvNT_6ParamsE)
        .other          _ZN7cutlass13device_kernelIN5flash19enable_sm80_to_sm89INS1_16FlashAttnBwdSm80INS1_25CollectiveMainloopBwdSm80ILi1ELi1EN4cute5tupleIJNS5_1CILi64EEES8_NS7_ILi256EEEEEENS_6half_tEfNS_4arch4Sm80ELb0ELb1ELb1ELb1ELb0ELb0ELb0ELb0ELi2ELi4ELi2ELi2ELb0EEENS1_21CollectiveEpilogueBwdISA_SB_SD_Li256ELb1ELb0ELi4EEENS1_19SingleTileSchedulerILb1ELb0ELb0ELi64EEEEEEEEEvNT_6ParamsE,@"STO_CUDA_ENTRY STV_DEFAULT"
_ZN7cutlass13device_kernelIN5flash19enable_sm80_to_sm89INS1_16FlashAttnBwdSm80INS1_25CollectiveMainloopBwdSm80ILi1ELi1EN4cute5tupleIJNS5_1CILi64EEES8_NS7_ILi256EEEEEENS_6half_tEfNS_4arch4Sm80ELb0ELb1ELb1ELb1ELb0ELb0ELb0ELb0ELi2ELi4ELi2ELi2ELb0EEENS1_21CollectiveEpilogueBwdISA_SB_SD_Li256ELb1ELb0ELi4EEENS1_19SingleTileSchedulerILb1ELb0ELb0ELi64EEEEEEEEEvNT_6ParamsE:
[----:B------:R-:W-:Y:S01]  /*0000*/  LDC R1, c[0x0][0x37c] ;  /* 0x0000df00ff017b82 */ /* 0x000fe20000000800 */
[----:B------:R-:W-:Y:S05]  /*0010*/  EXIT ;  /* 0x000000000000794d */ /* 0x000fea0003800000 */
.L_x_59:
        /* <DEDUP_REMOVED lines=14> */
.L_x_151:


//--------------------- .text._ZN7cutlass13device_kernelIN5flash19enable_sm80_to_sm89INS1_16FlashAttnBwdSm80INS1_25CollectiveMainloopBwdSm80ILi1ELi1EN4cute5tupleIJNS5_1CILi64EEES8_NS7_ILi256EEEEEENS_6half_tEfNS_4arch4Sm80ELb0ELb1ELb1ELb1ELb0ELb0ELb0ELb0ELi2ELi4ELi2ELi2ELb0EEENS1_24CollectiveEpilogueBwdGQAISA_fSD_Li256ELb1ELb0EEENS1_19SingleTileSchedulerILb1ELb0ELb0ELi64EEEEEEEEEvNT_6ParamsE --------------------------
	.section	.text._ZN7cutlass13device_kernelIN5flash19enable_sm80_to_sm89INS1_16FlashAttnBwdSm80INS1_25CollectiveMainloopBwdSm80ILi1ELi1EN4cute5tupleIJNS5_1CILi64EEES8_NS7_ILi256EEEEEENS_6half_tEfNS_4arch4Sm80ELb0ELb1ELb1ELb1ELb0ELb0ELb0ELb0ELi2ELi4ELi2ELi2ELb0EEENS1_24CollectiveEpilogueBwdGQAISA_fSD_Li256ELb1ELb0EEENS1_19SingleTileSchedulerILb1ELb0ELb0ELi64EEEEEEEEEvNT_6ParamsE,"ax",@progbits
	.align	128
.text._ZN7cutlass13device_kernelIN5flash19enable_sm80_to_sm89INS1_16FlashAttnBwdSm80INS1_25CollectiveMainloopBwdSm80ILi1ELi1EN4cute5tupleIJNS5_1CILi64EEES8_NS7_ILi256EEEEEENS_6half_tEfNS_4arch4Sm80ELb0ELb1ELb1ELb1ELb0ELb0ELb0ELb0ELi2ELi4ELi2ELi2ELb0EEENS1_24CollectiveEpilogueBwdGQAISA_fSD_Li256ELb1ELb0EEENS1_19SingleTileSchedulerILb1ELb0ELb0ELi64EEEEEEEEEvNT_6ParamsE:
        .type           _ZN7cutlass13device_kernelIN5flash19enable_sm80_to_sm89INS1_16FlashAttnBwdSm80INS1_25CollectiveMainloopBwdSm80ILi1ELi1EN4cute5tupleIJNS5_1CILi64EEES8_NS7_ILi256EEEEEENS_6half_tEfNS_4arch4Sm80ELb0ELb1ELb1ELb1ELb0ELb0ELb0ELb0ELi2ELi4ELi2ELi2ELb0EEENS1_24CollectiveEpilogueBwdGQAISA_fSD_Li256ELb1ELb0EEENS1_19SingleTileSchedulerILb1ELb0ELb0ELi64EEEEEEEEEvNT_6ParamsE,@function
        .size           _ZN7cutlass13device_kernelIN5flash19enable_sm80_to_sm89INS1_16FlashAttnBwdSm80INS1_25CollectiveMainloopBwdSm80ILi1ELi1EN4cute5tupleIJNS5_1CILi64EEES8_NS7_ILi256EEEEEENS_6half_tEfNS_4arch4Sm80ELb0ELb1ELb1ELb1ELb0ELb0ELb0ELb0ELi2ELi4ELi2ELi2ELb0EEENS1_24CollectiveEpilogueBwdGQAISA_fSD_Li256ELb1ELb0EEENS1_19SingleTileSchedulerILb1ELb0ELb0ELi64EEEEEEEEEvNT_6ParamsE,(.L_x_152 - _ZN7cutlass13device_kernelIN5flash19enable_sm80_to_sm89INS1_16FlashAttnBwdSm80INS1_25CollectiveMainloopBwdSm80ILi1ELi1EN4cute5tupleIJNS5_1CILi64EEES8_NS7_ILi256EEEEEENS_6half_tEfNS_4arch4Sm80ELb0ELb1ELb1ELb1ELb0ELb0ELb0ELb0ELi2ELi4ELi2ELi2ELb0EEENS1_24CollectiveEpilogueBwdGQAISA_fSD_Li256ELb1ELb0EEENS1_19SingleTileSchedulerILb1ELb0ELb0ELi64EEEEEEEEEvNT_6ParamsE)
        .other          _ZN7cutlass13device_kernelIN5flash19enable_sm80_to_sm89INS1_16FlashAttnBwdSm80INS1_25CollectiveMainloopBwdSm80ILi1ELi1EN4cute5tupleIJNS5_1CILi64EEES8_NS7_ILi256EEEEEENS_6half_tEfNS_4arch4Sm80ELb0ELb1ELb1ELb1ELb0ELb0ELb0ELb0ELi2ELi4ELi2ELi2ELb0EEENS1_24CollectiveEpilogueBwdGQAISA_fSD_Li256ELb1ELb0EEENS1_19SingleTileSchedulerILb1ELb0ELb0ELi64EEEEEEEEEvNT_6ParamsE,@"STO_CUDA_ENTRY STV_DEFAULT"
_ZN7cutlass13device_kernelIN5flash19enable_sm80_to_sm89INS1_16FlashAttnBwdSm80INS1_25CollectiveMainloopBwdSm80ILi1ELi1EN4cute5tupleIJNS5_1CILi64EEES8_NS7_ILi256EEEEEENS_6half_tEfNS_4arch4Sm80ELb0ELb1ELb1ELb1ELb0ELb0ELb0ELb0ELi2ELi4ELi2ELi2ELb0EEENS1_24CollectiveEpilogueBwdGQAISA_fSD_Li256ELb1ELb0EEENS1_19SingleTileSchedulerILb1ELb0ELb0ELi64EEEEEEEEEvNT_6ParamsE:
[----:B------:R-:W-:Y:S01]  /*0000*/  LDC R1, c[0x0][0x37c] ;  /* 0x0000df00ff017b82 */ /* 0x000fe20000000800 */
[----:B------:R-:W-:Y:S05]  /*0010*/  EXIT ;  /* 0x000000000000794d */ /* 0x000fea0003800000 */
.L_x_60:
        /* <DEDUP_REMOVED lines=14> */
.L_x_152:


//--------------------- .text._ZN7cutlass13device_kernelIN5flash19enable_sm80_to_sm89INS1_16FlashAttnBwdSm80INS1_25CollectiveMainloopBwdSm80ILi1ELi1EN4cute5tupleIJNS5_1CILi64EEES8_NS7_ILi256EEEEEENS_6half_tEfNS_4arch4Sm80ELb1ELb0ELb1ELb0ELb0ELb0ELb0ELb0ELi2ELi4ELi2ELi2ELb0EEENS1_21CollectiveEpilogueBwdISA_SB_SD_Li256ELb0ELb0ELi4EEENS1_25SingleTileBwdLPTSchedulerILb0ELi64ELb0EEEEEEEEEvNT_6ParamsE --------------------------
	.section	.text._ZN7cutlass13device_kernelIN5flash19enable_sm80_to_sm89INS1_16FlashAttnBwdSm80INS1_25CollectiveMainloopBwdSm80ILi1ELi1EN4cute5tupleIJNS5_1CILi64EEES8_NS7_ILi256EEEEEENS_6half_tEfNS_4arch4Sm80ELb1ELb0ELb1ELb0ELb0ELb0ELb0ELb0ELi2ELi4ELi2ELi2ELb0EEENS1_21CollectiveEpilogueBwdISA_SB_SD_Li256ELb0ELb0ELi4EEENS1_25SingleTileBwdLPTSchedulerILb0ELi64ELb0EEEEEEEEEvNT_6ParamsE,"ax",@progbits
	.align	128
.text._ZN7cutlass13device_kernelIN5flash19enable_sm80_to_sm89INS1_16FlashAttnBwdSm80INS1_25CollectiveMainloopBwdSm80ILi1ELi1EN4cute5tupleIJNS5_1CILi64EEES8_NS7_ILi256EEEEEENS_6half_tEfNS_4arch4Sm80ELb1ELb0ELb1ELb0ELb0ELb0ELb0ELb0ELi2ELi4ELi2ELi2ELb0EEENS1_21CollectiveEpilogueBwdISA_SB_SD_Li256ELb0ELb0ELi4EEENS1_25SingleTileBwdLPTSchedulerILb0ELi64ELb0EEEEEEEEEvNT_6ParamsE:
        .type           _ZN7cutlass13device_kernelIN5flash19enable_sm80_to_sm89INS1_16FlashAttnBwdSm80INS1_25CollectiveMainloopBwdSm80ILi1ELi1EN4cute5tupleIJNS5_1CILi64EEES8_NS7_ILi256EEEEEENS_6half_tEfNS_4arch4Sm80ELb1ELb0ELb1ELb0ELb0ELb0ELb0ELb0ELi2ELi4ELi2ELi2ELb0EEENS1_21CollectiveEpilogueBwdISA_SB_SD_Li256ELb0ELb0ELi4EEENS1_25SingleTileBwdLPTSchedulerILb0ELi64ELb0EEEEEEEEEvNT_6ParamsE,@function
        .size           _ZN7cutlass13device_kernelIN5flash19enable_sm80_to_sm89INS1_16FlashAttnBwdSm80INS1_25CollectiveMainloopBwdSm80ILi1ELi1EN4cute5tupleIJNS5_1CILi64EEES8_NS7_ILi256EEEEEENS_6half_tEfNS_4arch4Sm80ELb1ELb0ELb1ELb0ELb0ELb0ELb0ELb0ELi2ELi4ELi2ELi2ELb0EEENS1_21CollectiveEpilogueBwdISA_SB_SD_Li256ELb0ELb0ELi4EEENS1_25SingleTileBwdLPTSchedulerILb0ELi64ELb0EEEEEEEEEvNT_6ParamsE,(.L_x_153 - _ZN7cutlass13device_kernelIN5flash19enable_sm80_to_sm89INS1_16FlashAttnBwdSm80INS1_25CollectiveMainloopBwdSm80ILi1ELi1EN4cute5tupleIJNS5_1CILi64EEES8_NS7_ILi256EEEEEENS_6half_tEfNS_4arch4Sm80ELb1ELb0ELb1ELb0ELb0ELb0ELb0ELb0ELi2ELi4ELi2ELi2ELb0EEENS1_21CollectiveEpilogueBwdISA_SB_SD_Li256ELb0ELb0ELi4EEENS1_25SingleTileBwdLPTSchedulerILb0ELi64ELb0EEEEEEEEEvNT_6ParamsE)
        .other          _ZN7cutlass13device_kernelIN5flash19enable_sm80_to_sm89INS1_16FlashAttnBwdSm80INS1_25CollectiveMainloopBwdSm80ILi1ELi1EN4cute5tupleIJNS5_1CILi64EEES8_NS7_ILi256EEEEEENS_6half_tEfNS_4arch4Sm80ELb1ELb0ELb1ELb0ELb0ELb0ELb0ELb0ELi2ELi4ELi2ELi2ELb0EEENS1_21CollectiveEpilogueBwdISA_SB_SD_Li256ELb0ELb0ELi4EEENS1_25SingleTileBwdLPTSchedulerILb0ELi64ELb0EEEEEEEEEvNT_6ParamsE,@"STO_CUDA_ENTRY STV_DEFAULT"
_ZN7cutlass13device_kernelIN5flash19enable_sm80_to_sm89INS1_16FlashAttnBwdSm80INS1_25CollectiveMainloopBwdSm80ILi1ELi1EN4cute5tupleIJNS5_1CILi64EEES8_NS7_ILi256EEEEEENS_6half_tEfNS_4arch4Sm80ELb1ELb0ELb1ELb0ELb0ELb0ELb0ELb0ELi2ELi4ELi2ELi2ELb0EEENS1_21CollectiveEpilogueBwdISA_SB_SD_Li256ELb0ELb0ELi4EEENS1_25SingleTileBwdLPTSchedulerILb0ELi64ELb0EEEEEEEEEvNT_6ParamsE:
[----:B------:R-:W-:Y:S01]  /*0000*/  LDC R1, c[0x0][0x37c] ;  /* 0x0000df00ff017b82 */ /* 0x000fe20000000800 */
[----:B------:R-:W-:Y:S05]  /*0010*/  EXIT ;  /* 0x000000000000794d */ /* 0x000fea0003800000 */
.L_x_61:
        /* <DEDUP_REMOVED lines=14> */
.L_x_153:


//--------------------- .text._ZN7cutlass13device_kernelIN5flash19enable_sm80_to_sm89INS1_16FlashAttnBwdSm80INS1_25CollectiveMainloopBwdSm80ILi1ELi1EN4cute5tupleIJNS5_1CILi64EEES8_NS7_ILi256EEEEEENS_6half_tEfNS_4arch4Sm80ELb1ELb0ELb1ELb0ELb0ELb0ELb0ELb0ELi2ELi4ELi2ELi2ELb0EEENS1_24CollectiveEpilogueBwdGQAISA_fSD_Li256ELb0ELb0EEENS1_25SingleTileBwdLPTSchedulerILb0ELi64ELb0EEEEEEEEEvNT_6ParamsE --------------------------
	.section	.text._ZN7cutlass13device_kernelIN5flash19enable_sm80_to_sm89INS1_16FlashAttnBwdSm80INS1_25CollectiveMainloopBwdSm80ILi1ELi1EN4cute5tupleIJNS5_1CILi64EEES8_NS7_ILi256EEEEEENS_6half_tEfNS_4arch4Sm80ELb1ELb0ELb1ELb0ELb0ELb0ELb0ELb0ELi2ELi4ELi2ELi2ELb0EEENS1_24CollectiveEpilogueBwdGQAISA_fSD_Li256ELb0ELb0EEENS1_25SingleTileBwdLPTSchedulerILb0ELi64ELb0EEEEEEEEEvNT_6ParamsE,"ax",@progbits
	.align	128
.text._ZN7cutlass13device_kernelIN5flash19enable_sm80_to_sm89INS1_16FlashAttnBwdSm80INS1_25CollectiveMainloopBwdSm80ILi1ELi1EN4cute5tupleIJNS5_1CILi64EEES8_NS7_ILi256EEEEEENS_6half_tEfNS_4arch4Sm80ELb1ELb0ELb1ELb0ELb0ELb0ELb0ELb0ELi2ELi4ELi2ELi2ELb0EEENS1_24CollectiveEpilogueBwdGQAISA_fSD_Li256ELb0ELb0EEENS1_25SingleTileBwdLPTSchedulerILb0ELi64ELb0EEEEEEEEEvNT_6ParamsE:
        .type           _ZN7cutlass13device_kernelIN5flash19enable_sm80_to_sm89INS1_16FlashAttnBwdSm80INS1_25CollectiveMainloopBwdSm80ILi1ELi1EN4cute5tupleIJNS5_1CILi64EEES8_NS7_ILi256EEEEEENS_6half_tEfNS_4arch4Sm80ELb1ELb0ELb1ELb0ELb0ELb0ELb0ELb0ELi2ELi4ELi2ELi2ELb0EEENS1_24CollectiveEpilogueBwdGQAISA_fSD_Li256ELb0ELb0EEENS1_25SingleTileBwdLPTSchedulerILb0ELi64ELb0EEEEEEEEEvNT_6ParamsE,@function
        .size           _ZN7cutlass13device_kernelIN5flash19enable_sm80_to_sm89INS1_16FlashAttnBwdSm80INS1_25CollectiveMainloopBwdSm80ILi1ELi1EN4cute5tupleIJNS5_1CILi64EEES8_NS7_ILi256EEEEEENS_6half_tEfNS_4arch4Sm80ELb1ELb0ELb1ELb0ELb0ELb0ELb0ELb0ELi2ELi4ELi2ELi2ELb0EEENS1_24CollectiveEpilogueBwdGQAISA_fSD_Li256ELb0ELb0EEENS1_25SingleTileBwdLPTSchedulerILb0ELi64ELb0EEEEEEEEEvNT_6ParamsE,(.L_x_154 - _ZN7cutlass13device_kernelIN5flash19enable_sm80_to_sm89INS1_16FlashAttnBwdSm80INS1_25CollectiveMainloopBwdSm80ILi1ELi1EN4cute5tupleIJNS5_1CILi64EEES8_NS7_ILi256EEEEEENS_6half_tEfNS_4arch4Sm80ELb1ELb0ELb1ELb0ELb0ELb0ELb0ELb0ELi2ELi4ELi2ELi2ELb0EEENS1_24CollectiveEpilogueBwdGQAISA_fSD_Li256ELb0ELb0EEENS1_25SingleTileBwdLPTSchedulerILb0ELi64ELb0EEEEEEEEEvNT_6ParamsE)
        .other          _ZN7cutlass13device_kernelIN5flash19enable_sm80_to_sm89INS1_16FlashAttnBwdSm80INS1_25CollectiveMainloopBwdSm80ILi1ELi1EN4cute5tupleIJNS5_1CILi64EEES8_NS7_ILi256EEEEEENS_6half_tEfNS_4arch4Sm80ELb1ELb0ELb1ELb0ELb0ELb0ELb0ELb0ELi2ELi4ELi2ELi2ELb0EEENS1_24CollectiveEpilogueBwdGQAISA_fSD_Li256ELb0ELb0EEENS1_25SingleTileBwdLPTSchedulerILb0ELi64ELb0EEEEEEEEEvNT_6ParamsE,@"STO_CUDA_ENTRY STV_DEFAULT"
_ZN7cutlass13device_kernelIN5flash19enable_sm80_to_sm89INS1_16FlashAttnBwdSm80INS1_25CollectiveMainloopBwdSm80ILi1ELi1EN4cute5tupleIJNS5_1CILi64EEES8_NS7_ILi256EEEEEENS_6half_tEfNS_4arch4Sm80ELb1ELb0ELb1ELb0ELb0ELb0ELb0ELb0ELi2ELi4ELi2ELi2ELb0EEENS1_24CollectiveEpilogueBwdGQAISA_fSD_Li256ELb0ELb0EEENS1_25SingleTileBwdLPTSchedulerILb0ELi64ELb0EEEEEEEEEvNT_6ParamsE:
[----:B------:R-:W-:Y:S01]  /*0000*/  LDC R1, c[0x0][0x37c] ;  /* 0x0000df00ff017b82 */ /* 0x000fe20000000800 */
[----:B------:R-:W-:Y:S05]  /*0010*/  EXIT ;  /* 0x000000000000794d */ /* 0x000fea0003800000 */
.L_x_62:
        /* <DEDUP_REMOVED lines=14> */
.L_x_154:


//--------------------- .text._ZN7cutlass13device_kernelIN5flash22FlashAttnBwdPreprocessIN4cute5tupleIJNS3_1CILi64EEENS5_ILi256EEEEEENS_6half_tEfNS_4arch4Sm80ELb1ELb0EEEEEvNT_6ParamsE --------------------------
	.section	.text._ZN7cutlass13device_kernelIN5flash22FlashAttnBwdPreprocessIN4cute5tupleIJNS3_1CILi64EEENS5_ILi256EEEEEENS_6half_tEfNS_4arch4Sm80ELb1ELb0EEEEEvNT_6ParamsE,"ax",@progbits
	.align	128
.text._ZN7cutlass13device_kernelIN5flash22FlashAttnBwdPreprocessIN4cute5tupleIJNS3_1CILi64EEENS5_ILi256EEEEEENS_6half_tEfNS_4arch4Sm80ELb1ELb0EEEEEvNT_6ParamsE:
        .type           _ZN7cutlass13device_kernelIN5flash22FlashAttnBwdPreprocessIN4cute5tupleIJNS3_1CILi64EEENS5_ILi256EEEEEENS_6half_tEfNS_4arch4Sm80ELb1ELb0EEEEEvNT_6ParamsE,@function
        .size           _ZN7cutlass13device_kernelIN5flash22FlashAttnBwdPreprocessIN4cute5tupleIJNS3_1CILi64EEENS5_ILi256EEEEEENS_6half_tEfNS_4arch4Sm80ELb1ELb0EEEEEvNT_6ParamsE,(.L_x_155 - _ZN7cutlass13device_kernelIN5flash22FlashAttnBwdPreprocessIN4cute5tupleIJNS3_1CILi64EEENS5_ILi256EEEEEENS_6half_tEfNS_4arch4Sm80ELb1ELb0EEEEEvNT_6ParamsE)
        .other          _ZN7cutlass13device_kernelIN5flash22FlashAttnBwdPreprocessIN4cute5tupleIJNS3_1CILi64EEENS5_ILi256EEEEEENS_6half_tEfNS_4arch4Sm80ELb1ELb0EEEEEvNT_6ParamsE,@"STO_CUDA_ENTRY STV_DEFAULT"
_ZN7cutlass13device_kernelIN5flash22FlashAttnBwdPreprocessIN4cute5tupleIJNS3_1CILi64EEENS5_ILi256EEEEEENS_6half_tEfNS_4arch4Sm80ELb1ELb0EEEEEvNT_6ParamsE:
[----:B------:R-:W-:Y:S08]  /*0000*/  LDC R1, c[0x0][0x37c] ;  /* 0x0000df00ff017b82 */ /* 0x000ff00000000800 */
[----:B------:R-:W0:Y:S01]  /*0010*/  S2UR UR12, SR_CTAID.X ;  /* 0x00000000000c79c3 */ /* 0x000e220000002500 */
[----:B------:R-:W1:Y:S01]  /*0020*/  S2R R73, SR_TID.X ;  /* 0x0000000000497919 */ /* 0x000e620000002100 */
[----:B------:R-:W2:Y:S01]  /*0030*/  LDCU UR6, c[0x0][0x388] ;  /* 0x00007100ff0677ac */ /* 0x000ea20008000800 */
[----:B------:R-:W-:Y:S01]  /*0040*/  MOV R96, 0x7f800000 ;  /* 0x7f80000000607802 */ /* 0x000fe20000000f00 */
[----:B------:R-:W3:Y:S01]  /*0050*/  S2R R0, SR_CTAID.Z ;  /* 0x0000000000007919 */ /* 0x000ee20000002700 */
[----:B------:R-:W4:Y:S03]  /*0060*/  LDCU.64 UR10, c[0x0][0x358] ;  /* 0x00006b00ff0a77ac */ /* 0x000f260008000a00 */
[----:B------:R-:W4:Y:S08]  /*0070*/  S2UR UR13, SR_CTAID.Y ;  /* 0x00000000000d79c3 */ /* 0x000f300000002600 */
[----:B------:R-:W4:Y:S01]  /*0080*/  LDC.64 R4, c[0x0][0x400] ;  /* 0x00010000ff047b82 */ /* 0x000f220000000a00 */
[----:B0-----:R-:W-:-:S07]  /*0090*/  USHF.L.U32 UR4, UR12, 0x6, URZ ;  /* 0x000000060c047899 */ /* 0x001fce00080006ff */
[----:B------:R-:W3:Y:S01]  /*00a0*/  LDC.64 R6, c[0x0][0x408] ;  /* 0x00010200ff067b82 */ /* 0x000ee20000000a00 */
[----:B--2---:R-:W-:-:S07]  /*00b0*/  UIADD3 UR5, UPT, UPT, -UR4, UR6, URZ ;  /* 0x0000000604057290 */ /* 0x004fce000fffe1ff */
[----:B------:R-:W0:Y:S01]  /*00c0*/  LDC.64 R10, c[0x0][0x3a0] ;  /* 0x0000e800ff0a7b82 */ /* 0x000e220000000a00 */
[----:B-1----:R-:W-:-:S04]  /*00d0*/  ISETP.GE.AND P0, PT, R73, UR5, PT ;  /* 0x0000000549007c0c */ /* 0x002fc8000bf06270 */
[----:B------:R-:W-:-:S03]  /*00e0*/  ISETP.GT.U32.OR P0, PT, R73, 0x3f, P0 ;  /* 0x0000003f4900780c */ /* 0x000fc60000704470 */
[----:B------:R-:W1:Y:S08]  /*00f0*/  LDC.64 R12, c[0x0][0x3c0] ;  /* 0x0000f000ff0c7b82 */ /* 0x000e700000000a00 */
[----:B------:R-:W2:Y:S02]  /*0100*/  LDC.64 R18, c[0x0][0x3a8] ;  /* 0x0000ea00ff127b82 */ /* 0x000ea40000000a00 */
[----:B------:R-:W-:-:S02]  /*0110*/  @!P0 IADD3 R2, PT, PT, R73, UR4, RZ ;  /* 0x0000000449028c10 */ /* 0x000fc4000fffe0ff */
[----:B------:R-:W-:-:S04]  /*0120*/  @!P0 MOV R3, RZ ;  /* 0x000000ff00038202 */ /* 0x000fc80000000f00 */
[----:B------:R-:W0:Y:S01]  /*0130*/  @!P0 LDC.64 R8, c[0x0][0x3f8] ;  /* 0x0000fe00ff088b82 */ /* 0x000e220000000a00 */
[----:B----4-:R-:W-:-:S04]  /*0140*/  @!P0 IMAD.WIDE.U32 R2, R4, UR13, R2 ;  /* 0x0000000d04028c25 */ /* 0x010fc8000f8e0002 */
[----:B------:R-:W-:-:S03]  /*0150*/  @!P0 IMAD R3, R5, UR13, R3 ;  /* 0x0000000d05038c24 */ /* 0x000fc6000f8e0203 */
[----:B------:R-:W4:Y:S01]  /*0160*/  LDC.64 R66, c[0x0][0x3c8] ;  /* 0x0000f200ff427b82 */ /* 0x000f220000000a00 */
[----:B---3--:R-:W-:-:S04]  /*0170*/  @!P0 IMAD.WIDE.U32 R2, R0, R6, R2 ;  /* 0x0000000600028225 */ /* 0x008fc800078e0002 */
[----:B------:R-:W-:Y:S01]  /*0180*/  @!P0 IMAD R3, R0, R7, R3 ;  /* 0x0000000700038224 */ /* 0x000fe200078e0203 */
[----:B0-----:R-:W-:-:S04]  /*0190*/  @!P0 LEA R4, P1, R2, R8, 0x2 ;  /* 0x0000000802048211 */ /* 0x001fc800078210ff */
[----:B------:R-:W-:Y:S01]  /*01a0*/  @!P0 LEA.HI.X R5, R2, R9, R3, 0x2, P1 ;  /* 0x0000000902058211 */ /* 0x000fe200008f1403 */
[----:B------:R-:W-:Y:S01]  /*01b0*/  HFMA2 R3, -RZ, RZ, 0, 0 ;  /* 0x00000000ff037431 */ /* 0x000fe200000001ff */
[----:B------:R-:W-:Y:S02]  /*01c0*/  SHF.L.U32 R2, R73, 0x3, RZ ;  /* 0x0000000349027819 */ /* 0x000fe400000006ff */
[----:B------:R-:W-:Y:S01]  /*01d0*/  SHF.R.U32.HI R73, RZ, 0x4, R73 ;  /* 0x00000004ff497819 */ /* 0x000fe20000011649 */
[----:B------:R0:W5:Y:S01]  /*01e0*/  @!P0 LDG.E R96, desc[UR10][R4.64] ;  /* 0x0000000a04608981 */ /* 0x000162000c1e1900 */
[----:B------:R-:W-:Y:S01]  /*01f0*/  LOP3.LUT R2, R2, 0x78, RZ, 0xc0, !PT ;  /* 0x0000007802027812 */ /* 0x000fe200078ec0ff */
[----:B------:R-:W-:Y:S01]  /*0200*/  UIMAD.WIDE.U32 UR8, UR12, 0x40, URZ ;  /* 0x000000400c0878a5 */ /* 0x000fe2000f8e00ff */
[----:B------:R-:W-:Y:S01]  /*0210*/  ISETP.GE.AND P3, PT, R73, UR5, PT ;  /* 0x0000000549007c0c */ /* 0x000fe2000bf66270 */
[----:B------:R-:W-:Y:S01]  /*0220*/  BSSY.RECONVERGENT B0, `(.L_x_63) ;  /* 0x0000030000007945 */ /* 0x000fe20003800200 */
[----:B------:R-:W-:Y:S01]  /*0230*/  CS2R R68, SRZ ;  /* 0x0000000000447805 */ /* 0x000fe2000001ff00 */
[----:B------:R-:W-:Y:S01]  /*0240*/  IMAD.WIDE.U32 R6, R10, UR13, R2 ;  /* 0x0000000d0a067c25 */ /* 0x000fe2000f8e0002 */
[----:B------:R-:W-:-:S02]  /*0250*/  CS2R R70, SRZ ;  /* 0x0000000000467805 */ /* 0x000fc4000001ff00 */
[----:B------:R-:W-:Y:S02]  /*0260*/  CS2R R48, SRZ ;  /* 0x0000000000307805 */ /* 0x000fe4000001ff00 */
[----:B------:R-:W-:Y:S01]  /*0270*/  CS2R R50, SRZ ;  /* 0x0000000000327805 */ /* 0x000fe2000001ff00 */
[----:B-1----:R-:W-:Y:S01]  /*0280*/  IMAD.WIDE.U32 R8, R12, UR13, R2 ;  /* 0x0000000d0c087c25 */ /* 0x002fe2000f8e0002 */
[C---:B0-----:R-:W-:Y:S02]  /*0290*/  IADD3 R4, PT, PT, R73.reuse, 0x10, RZ ;  /* 0x0000001049047810 */ /* 0x041fe40007ffe0ff */
[----:B------:R-:W-:Y:S02]  /*02a0*/  CS2R R60, SRZ ;  /* 0x00000000003c7805 */ /* 0x000fe4000001ff00 */
[----:B------:R-:W-:Y:S01]  /*02b0*/  IADD3 R5, PT, PT, R73, 0x30, RZ ;  /* 0x0000003049057810 */ /* 0x000fe20007ffe0ff */
[----:B------:R-:W-:Y:S01]  /*02c0*/  IMAD R7, R11, UR13, R7 ;  /* 0x0000000d0b077c24 */ /* 0x000fe2000f8e0207 */
[----:B------:R-:W-:Y:S01]  /*02d0*/  ISETP.GE.AND P0, PT, R4, UR5, PT ;  /* 0x0000000504007c0c */ /* 0x000fe2000bf06270 */
[----:B------:R-:W-:Y:S01]  /*02e0*/  IMAD R9, R13, UR13, R9 ;  /* 0x0000000d0d097c24 */ /* 0x000fe2000f8e0209 */
[----:B------:R-:W-:Y:S01]  /*02f0*/  IADD3 R4, PT, PT, R73, 0x20, RZ ;  /* 0x0000002049047810 */ /* 0x000fe20007ffe0ff */
[----:B--2---:R-:W-:Y:S01]  /*0300*/  IMAD.WIDE.U32 R10, R0, R18, R6 ;  /* 0x00000012000a7225 */ /* 0x004fe200078e0006 */
[----:B------:R-:W-:-:S02]  /*0310*/  ISETP.GE.AND P2, PT, R5, UR5, PT ;  /* 0x0000000505007c0c */ /* 0x000fc4000bf46270 */
[----:B------:R-:W-:Y:S02]  /*0320*/  CS2R R62, SRZ ;  /* 0x00000000003e7805 */ /* 0x000fe4000001ff00 */
[----:B------:R-:W-:Y:S01]  /*0330*/  ISETP.GE.AND P1, PT, R4, UR5, PT ;  /* 0x0000000504007c0c */ /* 0x000fe2000bf26270 */
[C---:B----4-:R-:W-:Y:S01]  /*0340*/  IMAD.WIDE.U32 R64, R0.reuse, R66, R8 ;  /* 0x0000004200407225 */ /* 0x050fe200078e0008 */
[----:B------:R-:W-:Y:S02]  /*0350*/  CS2R R40, SRZ ;  /* 0x0000000000287805 */ /* 0x000fe4000001ff00 */
[----:B------:R-:W-:Y:S02]  /*0360*/  CS2R R42, SRZ ;  /* 0x00000000002a7805 */ /* 0x000fe4000001ff00 */
[----:B------:R-:W-:Y:S01]  /*0370*/  CS2R R12, SRZ ;  /* 0x00000000000c7805 */ /* 0x000fe2000001ff00 */
[C---:B------:R-:W-:Y:S01]  /*0380*/  IMAD R19, R0.reuse, R19, R11 ;  /* 0x0000001300137224 */ /* 0x040fe200078e020b */
[----:B------:R-:W-:Y:S01]  /*0390*/  CS2R R14, SRZ ;  /* 0x00000000000e7805 */ /* 0x000fe2000001ff00 */
[----:B------:R-:W-:Y:S01]  /*03a0*/  IMAD R67, R0, R67, R65 ;  /* 0x0000004300437224 */ /* 0x000fe200078e0241 */
[----:B------:R-:W-:-:S02]  /*03b0*/  CS2R R32, SRZ ;  /* 0x0000000000207805 */ /* 0x000fc4000001ff00 */
[----:B------:R-:W-:Y:S02]  /*03c0*/  CS2R R34, SRZ ;  /* 0x0000000000227805 */ /* 0x000fe4000001ff00 */
[----:B------:R-:W-:Y:S02]  /*03d0*/  CS2R R4, SRZ ;  /* 0x0000000000047805 */ /* 0x000fe4000001ff00 */
[----:B------:R-:W-:Y:S02]  /*03e0*/  CS2R R6, SRZ ;  /* 0x0000000000067805 */ /* 0x000fe4000001ff00 */
[----:B------:R-:W-:Y:S02]  /*03f0*/  CS2R R24, SRZ ;  /* 0x0000000000187805 */ /* 0x000fe4000001ff00 */
[----:B------:R-:W-:Y:S02]  /*0400*/  CS2R R26, SRZ ;  /* 0x00000000001a7805 */ /* 0x000fe4000001ff00 */
[----:B------:R-:W-:-:S02]  /*0410*/  LOP3.LUT R73, R73, UR8, RZ, 0xfc, !PT ;  /* 0x0000000849497c12 */ /* 0x000fc4000f8efcff */
[----:B------:R-:W-:Y:S01]  /*0420*/  LOP3.LUT R78, R2, 0x80, RZ, 0xfc, !PT ;  /* 0x00000080024e7812 */ /* 0x000fe200078efcff */
[----:B------:R-:W-:Y:S06]  /*0430*/  @P3 BRA `(.L_x_64) ;  /* 0x0000000000383947 */ /* 0x000fec0003800000 */
[----:B------:R-:W0:Y:S01]  /*0440*/  LDC.64 R20, c[0x0][0x398] ;  /* 0x0000e600ff147b82 */ /* 0x000e220000000a00 */
[----:B------:R-:W1:Y:S01]  /*0450*/  LDCU UR4, c[0x0][0x38c] ;  /* 0x00007180ff0477ac */ /* 0x000e620008000800 */
[----:B------:R-:W-:Y:S01]  /*0460*/  MOV R18, R10 ;  /* 0x0000000a00127202 */ /* 0x000fe20000000f00 */
[----:B------:R-:W2:Y:S01]  /*0470*/  LDCU.64 UR14, c[0x0][0x380] ;  /* 0x00007000ff0e77ac */ /* 0x000ea20008000a00 */
[----:B-1----:R-:W-:Y:S02]  /*0480*/  ISETP.GE.AND P4, PT, R2, UR4, PT ;  /* 0x0000000402007c0c */ /* 0x002fe4000bf86270 */
[----:B------:R-:W-:Y:S01]  /*0490*/  ISETP.GE.AND P5, PT, R78, UR4, PT ;  /* 0x000000044e007c0c */ /* 0x000fe2000bfa6270 */
[----:B0-----:R-:W-:Y:S02]  /*04a0*/  IMAD R8, R20, UR9, RZ ;  /* 0x0000000914087c24 */ /* 0x001fe4000f8e02ff */
[----:B------:R-:W-:-:S04]  /*04b0*/  IMAD.WIDE.U32 R16, R73, R20, R18 ;  /* 0x0000001449107225 */ /* 0x000fc800078e0012 */
[----:B------:R-:W-:Y:S01]  /*04c0*/  IMAD R9, R73, R21, R8 ;  /* 0x0000001549097224 */ /* 0x000fe200078e0208 */
[----:B--2---:R-:W-:-:S04]  /*04d0*/  LEA R8, P6, R16, UR14, 0x1 ;  /* 0x0000000e10087c11 */ /* 0x004fc8000f8c08ff */
[----:B------:R-:W-:-:S04]  /*04e0*/  IADD3 R9, PT, PT, R17, R9, RZ ;  /* 0x0000000911097210 */ /* 0x000fc80007ffe0ff */
[----:B------:R-:W-:-:S05]  /*04f0*/  LEA.HI.X R9, R16, UR15, R9, 0x1, P6 ;  /* 0x0000000f10097c11 */ /* 0x000fca000b0f0c09 */
[----:B------:R0:W5:Y:S04]  /*0500*/  @!P4 LDG.E.128 R68, desc[UR10][R8.64] ;  /* 0x0000000a0844c981 */ /* 0x000168000c1e1d00 */
[----:B------:R0:W5:Y:S02]  /*0510*/  @!P5 LDG.E.128 R48, desc[UR10][R8.64+0x100] ;  /* 0x0001000a0830d981 */ /* 0x000164000c1e1d00 */
.L_x_64:
[----:B------:R-:W-:Y:S05]  /*0520*/  BSYNC.RECONVERGENT B0 ;  /* 0x0000000000007941 */ /* 0x000fea0003800200 */
.L_x_63:
[----:B------:R-:W-:Y:S04]  /*0530*/  BSSY.RECONVERGENT B0, `(.L_x_65) ;  /* 0x0000013000007945 */ /* 0x000fe80003800200 */
[----:B------:R-:W-:Y:S05]  /*0540*/  @P0 BRA `(.L_x_66) ;  /* 0x0000000000440947 */ /* 0x000fea0003800000 */
[----:B------:R-:W1:Y:S01]  /*0550*/  LDCU.64 UR14, c[0x0][0x398] ;  /* 0x00007300ff0e77ac */ /* 0x000e620008000a00 */
[----:B0-----:R-:W-:Y:S02]  /*0560*/  IADD3 R9, P4, PT, R73, 0x10, RZ ;  /* 0x0000001049097810 */ /* 0x001fe40007f9e0ff */
[----:B------:R-:W-:Y:S01]  /*0570*/  MOV R16, R10 ;  /* 0x0000000a00107202 */ /* 0x000fe20000000f00 */
[----:B------:R-:W0:Y:S01]  /*0580*/  LDCU UR4, c[0x0][0x38c] ;  /* 0x00007180ff0477ac */ /* 0x000e220008000800 */
[----:B------:R-:W-:Y:S02]  /*0590*/  IADD3.X R8, PT, PT, RZ, UR9, RZ, P4, !PT ;  /* 0x00000009ff087c10 */ /* 0x000fe4000a7fe4ff */
[----:B------:R-:W-:Y:S01]  /*05a0*/  MOV R17, R19 ;  /* 0x0000001300117202 */ /* 0x000fe20000000f00 */
[----:B------:R-:W2:Y:S02]  /*05b0*/  LDCU.64 UR16, c[0x0][0x380] ;  /* 0x00007000ff1077ac */ /* 0x000ea40008000a00 */
[----:B-1----:R-:W-:-:S02]  /*05c0*/  IMAD R8, R8, UR14, RZ ;  /* 0x0000000e08087c24 */ /* 0x002fc4000f8e02ff */
[----:B------:R-:W-:Y:S01]  /*05d0*/  IMAD.WIDE.U32 R16, R9, UR14, R16 ;  /* 0x0000000e09107c25 */ /* 0x000fe2000f8e0010 */
[----:B0-----:R-:W-:-:S03]  /*05e0*/  ISETP.GE.AND P5, PT, R2, UR4, PT ;  /* 0x0000000402007c0c */ /* 0x001fc6000bfa6270 */
[----:B------:R-:W-:Y:S01]  /*05f0*/  IMAD R9, R9, UR15, R8 ;  /* 0x0000000f09097c24 */ /* 0x000fe2000f8e0208 */
[----:B------:R-:W-:Y:S02]  /*0600*/  ISETP.GE.AND P6, PT, R78, UR4, PT ;  /* 0x000000044e007c0c */ /* 0x000fe4000bfc6270 */
[----:B--2---:R-:W-:Y:S02]  /*0610*/  LEA R8, P4, R16, UR16, 0x1 ;  /* 0x0000001010087c11 */ /* 0x004fe4000f8808ff */
[----:B------:R-:W-:-:S04]  /*0620*/  IADD3 R9, PT, PT, R17, R9, RZ ;  /* 0x0000000911097210 */ /* 0x000fc80007ffe0ff */
[----:B------:R-:W-:-:S05]  /*0630*/  LEA.HI.X R9, R16, UR17, R9, 0x1, P4 ;  /* 0x0000001110097c11 */ /* 0x000fca000a0f0c09 */
[----:B------:R1:W5:Y:S04]  /*0640*/  @!P5 LDG.E.128 R60, desc[UR10][R8.64] ;  /* 0x0000000a083cd981 */ /* 0x000368000c1e1d00 */
[----:B------:R1:W5:Y:S02]  /*0650*/  @!P6 LDG.E.128 R40, desc[UR10][R8.64+0x100] ;  /* 0x0001000a0828e981 */ /* 0x000364000c1e1d00 */
.L_x_66:
[----:B------:R-:W-:Y:S05]  /*0660*/  BSYNC.RECONVERGENT B0 ;  /* 0x0000000000007941 */ /* 0x000fea0003800200 */
.L_x_65:
[----:B------:R-:W-:Y:S04]  /*0670*/  BSSY.RECONVERGENT B0, `(.L_x_67) ;  /* 0x0000013000007945 */ /* 0x000fe80003800200 */
[----:B------:R-:W-:Y:S05]  /*0680*/  @P1 BRA `(.L_x_68) ;  /* 0x0000000000441947 */ /* 0x000fea0003800000 */
[----:B------:R-:W2:Y:S01]  /*0690*/  LDCU.64 UR14, c[0x0][0x398] ;  /* 0x00007300ff0e77ac */ /* 0x000ea20008000a00 */
[----:B01----:R-:W-:Y:S02]  /*06a0*/  IADD3 R9, P4, PT, R73, 0x20, RZ ;  /* 0x0000002049097810 */ /* 0x003fe40007f9e0ff */
[----:B------:R-:W-:Y:S01]  /*06b0*/  MOV R16, R10 ;  /* 0x0000000a00107202 */ /* 0x000fe20000000f00 */
[----:B------:R-:W0:Y:S01]  /*06c0*/  LDCU UR4, c[0x0][0x38c] ;  /* 0x00007180ff0477ac */ /* 0x000e220008000800 */
[----:B------:R-:W-:Y:S02]  /*06d0*/  IADD3.X R8, PT, PT, RZ, UR9, RZ, P4, !PT ;  /* 0x00000009ff087c10 */ /* 0x000fe4000a7fe4ff */
[----:B------:R-:W-:Y:S01]  /*06e0*/  MOV R17, R19 ;  /* 0x0000001300117202 */ /* 0x000fe20000000f00 */
[----:B------:R-:W1:Y:S02]  /*06f0*/  LDCU.64 UR16, c[0x0][0x380] ;  /* 0x00007000ff1077ac */ /* 0x000e640008000a00 */
[----:B--2---:R-:W-:-:S02]  /*0700*/  IMAD R8, R8, UR14, RZ ;  /* 0x0000000e08087c24 */ /* 0x004fc4000f8e02ff */
[----:B------:R-:W-:Y:S01]  /*0710*/  IMAD.WIDE.U32 R16, R9, UR14, R16 ;  /* 0x0000000e09107c25 */ /* 0x000fe2000f8e0010 */
[----:B0-----:R-:W-:-:S03]  /*0720*/  ISETP.GE.AND P5, PT, R2, UR4, PT ;  /* 0x0000000402007c0c */ /* 0x001fc6000bfa6270 */
[----:B------:R-:W-:Y:S01]  /*0730*/  IMAD R9, R9, UR15, R8 ;  /* 0x0000000f09097c24 */ /* 0x000fe2000f8e0208 */
[----:B------:R-:W-:Y:S02]  /*0740*/  ISETP.GE.AND P6, PT, R78, UR4, PT ;  /* 0x000000044e007c0c */ /* 0x000fe4000bfc6270 */
[----:B-1----:R-:W-:Y:S02]  /*0750*/  LEA R8, P4, R16, UR16, 0x1 ;  /* 0x0000001010087c11 */ /* 0x002fe4000f8808ff */
[----:B------:R-:W-:-:S04]  /*0760*/  IADD3 R9, PT, PT, R17, R9, RZ ;  /* 0x0000000911097210 */ /* 0x000fc80007ffe0ff */
[----:B------:R-:W-:-:S05]  /*0770*/  LEA.HI.X R9, R16, UR17, R9, 0x1, P4 ;  /* 0x0000001110097c11 */ /* 0x000fca000a0f0c09 */
[----:B------:R2:W5:Y:S04]  /*0780*/  @!P5 LDG.E.128 R12, desc[UR10][R8.64] ;  /* 0x0000000a080cd981 */ /* 0x000568000c1e1d00 */
[----:B------:R2:W5:Y:S02]  /*0790*/  @!P6 LDG.E.128 R32, desc[UR10][R8.64+0x100] ;  /* 0x0001000a0820e981 */ /* 0x000564000c1e1d00 */
.L_x_68:
[----:B------:R-:W-:Y:S05]  /*07a0*/  BSYNC.RECONVERGENT B0 ;  /* 0x0000000000007941 */ /* 0x000fea0003800200 */
.L_x_67:
[----:B------:R-:W-:Y:S04]  /*07b0*/  BSSY.RECONVERGENT B0, `(.L_x_69) ;  /* 0x0000012000007945 */ /* 0x000fe80003800200 */
[----:B------:R-:W-:Y:S05]  /*07c0*/  @P2 BRA `(.L_x_70) ;  /* 0x0000000000402947 */ /* 0x000fea0003800000 */
[----:B------:R-:W3:Y:S01]  /*07d0*/  LDCU.64 UR14, c[0x0][0x398] ;  /* 0x00007300ff0e77ac */ /* 0x000ee20008000a00 */
[----:B012---:R-:W-:Y:S02]  /*07e0*/  IADD3 R9, P4, PT, R73, 0x30, RZ ;  /* 0x0000003049097810 */ /* 0x007fe40007f9e0ff */
[----:B------:R-:W-:Y:S01]  /*07f0*/  MOV R11, R19 ;  /* 0x00000013000b7202 */ /* 0x000fe20000000f00 */
[----:B------:R-:W0:Y:S01]  /*0800*/  LDCU UR4, c[0x0][0x38c] ;  /* 0x00007180ff0477ac */ /* 0x000e220008000800 */
[----:B------:R-:W-:Y:S01]  /*0810*/  IADD3.X R8, PT, PT, RZ, UR9, RZ, P4, !PT ;  /* 0x00000009ff087c10 */ /* 0x000fe2000a7fe4ff */
[----:B------:R-:W1:Y:S04]  /*0820*/  LDCU.64 UR16, c[0x0][0x380] ;  /* 0x00007000ff1077ac */ /* 0x000e680008000a00 */
[----:B---3--:R-:W-:-:S02]  /*0830*/  IMAD R8, R8, UR14, RZ ;  /* 0x0000000e08087c24 */ /* 0x008fc4000f8e02ff */
        /* <DEDUP_REMOVED lines=9> */
.L_x_70:
[----:B------:R-:W-:Y:S05]  /*08d0*/  BSYNC.RECONVERGENT B0 ;  /* 0x0000000000007941 */ /* 0x000fea0003800200 */
.L_x_69:
[----:B------:R-:W-:Y:S01]  /*08e0*/  BSSY.RECONVERGENT B0, `(.L_x_71) ;  /* 0x0000020000007945 */ /* 0x000fe20003800200 */
[----:B------:R-:W-:Y:S02]  /*08f0*/  CS2R R16, SRZ ;  /* 0x0000000000107805 */ /* 0x000fe4000001ff00 */
[----:B------:R-:W-:Y:S02]  /*0900*/  CS2R R18, SRZ ;  /* 0x0000000000127805 */ /* 0x000fe4000001ff00 */
[----:B------:R-:W-:Y:S02]  /*0910*/  CS2R R52, SRZ ;  /* 0x0000000000347805 */ /* 0x000fe4000001ff00 */
[----:B------:R-:W-:Y:S02]  /*0920*/  CS2R R54, SRZ ;  /* 0x0000000000367805 */ /* 0x000fe4000001ff00 */
[----:B------:R-:W-:Y:S02]  /*0930*/  CS2R R56, SRZ ;  /* 0x0000000000387805 */ /* 0x000fe4000001ff00 */
[----:B------:R-:W-:-:S02]  /*0940*/  CS2R R58, SRZ ;  /* 0x00000000003a7805 */ /* 0x000fc4000001ff00 */
[----:B------:R-:W-:Y:S02]  /*0950*/  CS2R R44, SRZ ;  /* 0x00000000002c7805 */ /* 0x000fe4000001ff00 */
[----:B------:R-:W-:Y:S02]  /*0960*/  CS2R R46, SRZ ;  /* 0x00000000002e7805 */ /* 0x000fe4000001ff00 */
[----:B0123--:R-:W-:Y:S02]  /*0970*/  CS2R R8, SRZ ;  /* 0x0000000000087805 */ /* 0x00ffe4000001ff00 */
[----:B------:R-:W-:Y:S02]  /*0980*/  CS2R R10, SRZ ;  /* 0x00000000000a7805 */ /* 0x000fe4000001ff00 */
[----:B------:R-:W-:Y:S02]  /*0990*/  CS2R R36, SRZ ;  /* 0x0000000000247805 */ /* 0x000fe4000001ff00 */
[----:B------:R-:W-:-:S02]  /*09a0*/  CS2R R38, SRZ ;  /* 0x0000000000267805 */ /* 0x000fc4000001ff00 */
[----:B------:R-:W-:Y:S02]  /*09b0*/  CS2R R20, SRZ ;  /* 0x0000000000147805 */ /* 0x000fe4000001ff00 */
[----:B------:R-:W-:Y:S02]  /*09c0*/  CS2R R22, SRZ ;  /* 0x0000000000167805 */ /* 0x000fe4000001ff00 */
[----:B------:R-:W-:Y:S02]  /*09d0*/  CS2R R28, SRZ ;  /* 0x00000000001c7805 */ /* 0x000fe4000001ff00 */
[----:B------:R-:W-:Y:S01]  /*09e0*/  CS2R R30, SRZ ;  /* 0x00000000001e7805 */ /* 0x000fe2000001ff00 */
[----:B------:R-:W-:Y:S06]  /*09f0*/  @P3 BRA `(.L_x_72) ;  /* 0x0000000000383947 */ /* 0x000fec0003800000 */
[----:B------:R-:W0:Y:S01]  /*0a00*/  LDC.64 R74, c[0x0][0x3b8] ;  /* 0x0000ee00ff4a7b82 */ /* 0x000e220000000a00 */
[----:B------:R-:W1:Y:S01]  /*0a10*/  LDCU UR4, c[0x0][0x38c] ;  /* 0x00007180ff0477ac */ /* 0x000e620008000800 */
[----:B------:R-:W-:-:S06]  /*0a20*/  MOV R66, R64 ;  /* 0x0000004000427202 */ /* 0x000fcc0000000f00 */
[----:B------:R-:W2:Y:S01]  /*0a30*/  LDC.64 R80, c[0x0][0x3b0] ;  /* 0x0000ec00ff507b82 */ /* 0x000ea20000000a00 */
[----:B-1----:R-:W-:Y:S02]  /*0a40*/  ISETP.GE.AND P4, PT, R2, UR4, PT ;  /* 0x0000000402007c0c */ /* 0x002fe4000bf86270 */
[----:B------:R-:W-:Y:S01]  /*0a50*/  ISETP.GE.AND P5, PT, R78, UR4, PT ;  /* 0x000000044e007c0c */ /* 0x000fe2000bfa6270 */
[----:B0-----:R-:W-:Y:S02]  /*0a60*/  IMAD R72, R74, UR9, RZ ;  /* 0x000000094a487c24 */ /* 0x001fe4000f8e02ff */
[----:B------:R-:W-:-:S04]  /*0a70*/  IMAD.WIDE.U32 R76, R73, R74, R66 ;  /* 0x0000004a494c7225 */ /* 0x000fc800078e0042 */
[----:B------:R-:W-:Y:S01]  /*0a80*/  IMAD R75, R73, R75, R72 ;  /* 0x0000004b494b7224 */ /* 0x000fe200078e0248 */
[----:B--2---:R-:W-:-:S04]  /*0a90*/  LEA R74, P3, R76, R80, 0x1 ;  /* 0x000000504c4a7211 */ /* 0x004fc800078608ff */
[----:B------:R-:W-:-:S04]  /*0aa0*/  IADD3 R72, PT, PT, R77, R75, RZ ;  /* 0x0000004b4d487210 */ /* 0x000fc80007ffe0ff */
[----:B------:R-:W-:-:S05]  /*0ab0*/  LEA.HI.X R75, R76, R81, R72, 0x1, P3 ;  /* 0x000000514c4b7211 */ /* 0x000fca00018f0c48 */
[----:B------:R0:W5:Y:S04]  /*0ac0*/  @!P4 LDG.E.128 R16, desc[UR10][R74.64] ;  /* 0x0000000a4a10c981 */ /* 0x000168000c1e1d00 */
[----:B------:R0:W5:Y:S02]  /*0ad0*/  @!P5 LDG.E.128 R52, desc[UR10][R74.64+0x100] ;  /* 0x0001000a4a34d981 */ /* 0x000164000c1e1d00 */
.L_x_72:
[----:B------:R-:W-:Y:S05]  /*0ae0*/  BSYNC.RECONVERGENT B0 ;  /* 0x0000000000007941 */ /* 0x000fea0003800200 */
.L_x_71:
[----:B------:R-:W-:Y:S04]  /*0af0*/  BSSY.RECONVERGENT B0, `(.L_x_73) ;  /* 0x0000012000007945 */ /* 0x000fe80003800200 */
[----:B------:R-:W-:Y:S05]  /*0b00*/  @P0 BRA `(.L_x_74) ;  /* 0x0000000000400947 */ /* 0x000fea0003800000 */
[----:B------:R-:W1:Y:S01]  /*0b10*/  LDCU.128 UR16, c[0x0][0x3b0] ;  /* 0x00007600ff1077ac */ /* 0x000e620008000c00 */
[----:B0-----:R-:W-:Y:S02]  /*0b20*/  IADD3 R75, P0, PT, R73, 0x10, RZ ;  /* 0x00000010494b7810 */ /* 0x001fe40007f1e0ff */
[----:B------:R-:W-:Y:S01]  /*0b30*/  MOV R76, R64 ;  /* 0x00000040004c7202 */ /* 0x000fe20000000f00 */
[----:B------:R-:W0:Y:S01]  /*0b40*/  LDCU UR4, c[0x0][0x38c] ;  /* 0x00007180ff0477ac */ /* 0x000e220008000800 */
[----:B------:R-:W-:Y:S02]  /*0b50*/  IADD3.X R72, PT, PT, RZ, UR9, RZ, P0, !PT ;  /* 0x00000009ff487c10 */ /* 0x000fe400087fe4ff */
        /* <DEDUP_REMOVED lines=11> */
.L_x_74:
[----:B------:R-:W-:Y:S05]  /*0c10*/  BSYNC.RECONVERGENT B0 ;  /* 0x0000000000007941 */ /* 0x000fea0003800200 */
.L_x_73:
[----:B------:R-:W-:Y:S04]  /*0c20*/  BSSY.RECONVERGENT B0, `(.L_x_75) ;  /* 0x0000012000007945 */ /* 0x000fe80003800200 */
[----:B------:R-:W-:Y:S05]  /*0c30*/  @P1 BRA `(.L_x_76) ;  /* 0x0000000000401947 */ /* 0x000fea0003800000 */
[----:B------:R-:W2:Y:S01]  /*0c40*/  LDCU.128 UR16, c[0x0][0x3b0] ;  /* 0x00007600ff1077ac */ /* 0x000ea20008000c00 */
[----:B01----:R-:W-:Y:S02]  /*0c50*/  IADD3 R75, P0, PT, R73, 0x20, RZ ;  /* 0x00000020494b7810 */ /* 0x003fe40007f1e0ff */
[----:B------:R-:W-:Y:S01]  /*0c60*/  MOV R76, R64 ;  /* 0x00000040004c7202 */ /* 0x000fe20000000f00 */
[----:B------:R-:W0:Y:S01]  /*0c70*/  LDCU UR4, c[0x0][0x38c] ;  /* 0x00007180ff0477ac */ /* 0x000e220008000800 */
[----:B------:R-:W-:Y:S02]  /*0c80*/  IADD3.X R72, PT, PT, RZ, UR9, RZ, P0, !PT ;  /* 0x00000009ff487c10 */ /* 0x000fe400087fe4ff */
[----:B------:R-:W-:-:S03]  /*0c90*/  MOV R77, R67 ;  /* 0x00000043004d7202 */ /* 0x000fc60000000f00 */
[----:B--2---:R-:W-:Y:S02]  /*0ca0*/  IMAD R72, R72, UR18, RZ ;  /* 0x0000001248487c24 */ /* 0x004fe4000f8e02ff */
        /* <DEDUP_REMOVED lines=9> */
.L_x_76:
[----:B------:R-:W-:Y:S05]  /*0d40*/  BSYNC.RECONVERGENT B0 ;  /* 0x0000000000007941 */ /* 0x000fea0003800200 */
.L_x_75:
[----:B------:R-:W-:Y:S04]  /*0d50*/  BSSY.RECONVERGENT B0, `(.L_x_77) ;  /* 0x0000011000007945 */ /* 0x000fe80003800200 */
[----:B------:R-:W-:Y:S05]  /*0d60*/  @P2 BRA `(.L_x_78) ;  /* 0x00000000003c2947 */ /* 0x000fea0003800000 */
[----:B------:R-:W3:Y:S01]  /*0d70*/  LDCU.128 UR16, c[0x0][0x3b0] ;  /* 0x00007600ff1077ac */ /* 0x000ee20008000c00 */
[----:B------:R-:W-:Y:S02]  /*0d80*/  IADD3 R73, P0, PT, R73, 0x30, RZ ;  /* 0x0000003049497810 */ /* 0x000fe40007f1e0ff */
[----:B------:R-:W-:Y:S01]  /*0d90*/  MOV R65, R67 ;  /* 0x0000004300417202 */ /* 0x000fe20000000f00 */
[----:B------:R-:W4:Y:S01]  /*0da0*/  LDCU UR4, c[0x0][0x38c] ;  /* 0x00007180ff0477ac */ /* 0x000f220008000800 */
[----:B------:R-:W-:-:S05]  /*0db0*/  IADD3.X R3, PT, PT, RZ, UR9, RZ, P0, !PT ;  /* 0x00000009ff037c10 */ /* 0x000fca00087fe4ff */
[----:B---3--:R-:W-:Y:S02]  /*0dc0*/  IMAD R3, R3, UR18, RZ ;  /* 0x0000001203037c24 */ /* 0x008fe4000f8e02ff */
[----:B------:R-:W-:Y:S01]  /*0dd0*/  IMAD.WIDE.U32 R64, R73, UR18, R64 ;  /* 0x0000001249407c25 */ /* 0x000fe2000f8e0040 */
[----:B----4-:R-:W-:-:S03]  /*0de0*/  ISETP.GE.AND P1, PT, R2, UR4, PT ;  /* 0x0000000402007c0c */ /* 0x010fc6000bf26270 */
[----:B------:R-:W-:Y:S01]  /*0df0*/  IMAD R3, R73, UR19, R3 ;  /* 0x0000001349037c24 */ /* 0x000fe2000f8e0203 */
[----:B------:R-:W-:Y:S02]  /*0e00*/  ISETP.GE.AND P2, PT, R78, UR4, PT ;  /* 0x000000044e007c0c */ /* 0x000fe4000bf46270 */
[----:B------:R-:W-:Y:S02]  /*0e10*/  LEA R2, P0, R64, UR16, 0x1 ;  /* 0x0000001040027c11 */ /* 0x000fe4000f8008ff */
[----:B------:R-:W-:-:S04]  /*0e20*/  IADD3 R3, PT, PT, R65, R3, RZ ;  /* 0x0000000341037210 */ /* 0x000fc80007ffe0ff */
[----:B------:R-:W-:-:S05]  /*0e30*/  LEA.HI.X R3, R64, UR17, R3, 0x1, P0 ;  /* 0x0000001140037c11 */ /* 0x000fca00080f0c03 */
[----:B------:R3:W5:Y:S04]  /*0e40*/  @!P1 LDG.E.128 R20, desc[UR10][R2.64] ;  /* 0x0000000a02149981 */ /* 0x000768000c1e1d00 */
[----:B------:R3:W5:Y:S02]  /*0e50*/  @!P2 LDG.E.128 R28, desc[UR10][R2.64+0x100] ;  /* 0x0001000a021ca981 */ /* 0x000764000c1e1d00 */
.L_x_78:
[----:B------:R-:W-:Y:S05]  /*0e60*/  BSYNC.RECONVERGENT B0 ;  /* 0x0000000000007941 */ /* 0x000fea0003800200 */
.L_x_77:
[----:B-----5:R-:W-:Y:S01]  /*0e70*/  HADD2.F32 R82, -RZ, R60.H1_H1 ;  /* 0x3000003cff527230 */ /* 0x020fe20000004100 */
[----:B------:R-:W-:Y:S01]  /*0e80*/  USHF.L.U32 UR7, UR12, 0x6, URZ ;  /* 0x000000060c077899 */ /* 0x000fe200080006ff */
[----:B------:R-:W-:Y:S01]  /*0e90*/  HADD2.F32 R87, -RZ, R56.H1_H1 ;  /* 0x30000038ff577230 */ /* 0x000fe20000004100 */
[----:B------:R-:W-:Y:S01]  /*0ea0*/  BSSY.RECONVERGENT B0, `(.L_x_79) ;  /* 0x0000101000007945 */ /* 0x000fe20003800200 */
[--C-:B------:R-:W-:Y:S02]  /*0eb0*/  HADD2.F32 R66, -RZ, R68.reuse.H0_H0 ;  /* 0x20000044ff427230 */ /* 0x100fe40000004100 */
[----:B---3--:R-:W-:Y:S02]  /*0ec0*/  HADD2.F32 R2, -RZ, R68.H1_H1 ;  /* 0x30000044ff027230 */ /* 0x008fe40000004100 */
[----:B------:R-:W-:Y:S01]  /*0ed0*/  FMUL.FTZ R114, R82, R87 ;  /* 0x0000005752727220 */ /* 0x000fe20000410000 */
[--C-:B------:R-:W-:Y:S02]  /*0ee0*/  HADD2.F32 R83, -RZ, R55.reuse.H0_H0 ;  /* 0x20000037ff537230 */ /* 0x100fe40000004100 */
[----:B------:R-:W-:-:S02]  /*0ef0*/  HADD2.F32 R80, -RZ, R55.H1_H1 ;  /* 0x30000037ff507230 */ /* 0x000fc40000004100 */
[--C-:B------:R-:W-:Y:S02]  /*0f00*/  HADD2.F32 R68, -RZ, R71.reuse.H0_H0 ;  /* 0x20000047ff447230 */ /* 0x100fe40000004100 */
[----:B------:R-:W-:Y:S02]  /*0f10*/  HADD2.F32 R67, -RZ, R71.H1_H1 ;  /* 0x30000047ff437230 */ /* 0x000fe40000004100 */
[----:B------:R-:W-:Y:S02]  /*0f20*/  HADD2.F32 R55, -RZ, R60.H0_H0 ;  /* 0x2000003cff377230 */ /* 0x000fe40000004100 */
[----:B------:R-:W-:Y:S02]  /*0f30*/  HADD2.F32 R86, -RZ, R56.H0_H0 ;  /* 0x20000038ff567230 */ /* 0x000fe40000004100 */
[----:B------:R-:W-:Y:S02]  /*0f40*/  HADD2.F32 R100, -RZ, R12.H1_H1 ;  /* 0x3000000cff647230 */ /* 0x000fe40000004100 */
[----:B------:R-:W-:-:S02]  /*0f50*/  HADD2.F32 R113, -RZ, R8.H1_H1 ;  /* 0x30000008ff717230 */ /* 0x000fc40000004100 */
[----:B------:R-:W-:Y:S01]  /*0f60*/  FFMA.FTZ R55, R55, R86, R114 ;  /* 0x0000005637377223 */ /* 0x000fe20000010072 */
[----:B------:R-:W-:Y:S02]  /*0f70*/  HADD2.F32 R71, -RZ, R16.H1_H1 ;  /* 0x30000010ff477230 */ /* 0x000fe40000004100 */
[----:B------:R-:W-:Y:S02]  /*0f80*/  HADD2.F32 R82, -RZ, R4.H1_H1 ;  /* 0x30000004ff527230 */ /* 0x000fe40000004100 */
[----:B------:R-:W-:Y:S01]  /*0f90*/  FMUL.FTZ R100, R100, R113 ;  /* 0x0000007164647220 */ /* 0x000fe20000410000 */
[----:B------:R-:W-:Y:S02]  /*0fa0*/  HADD2.F32 R87, -RZ, R20.H1_H1 ;  /* 0x30000014ff577230 */ /* 0x000fe40000004100 */
[----:B------:R-:W-:Y:S01]  /*0fb0*/  FMUL.FTZ R115, R2, R71 ;  /* 0x0000004702737220 */ /* 0x000fe20000410000 */
[----:B------:R-:W-:Y:S02]  /*0fc0*/  HADD2.F32 R65, -RZ, R16.H0_H0 ;  /* 0x20000010ff417230 */ /* 0x000fe40000004100 */
[----:B------:R-:W-:-:S02]  /*0fd0*/  HADD2.F32 R99, -RZ, R47.H0_H0 ;  /* 0x2000002fff637230 */ /* 0x000fc40000004100 */
[----:B------:R-:W-:Y:S01]  /*0fe0*/  FMUL.FTZ R116, R82, R87 ;  /* 0x0000005752747220 */ /* 0x000fe20000410000 */
[----:B------:R-:W-:Y:S02]  /*0ff0*/  HADD2.F32 R98, -RZ, R47.H1_H1 ;  /* 0x3000002fff627230 */ /* 0x000fe40000004100 */
[----:B------:R-:W-:Y:S01]  /*1000*/  FFMA.FTZ R66, R66, R65, R115 ;  /* 0x0000004142427223 */ /* 0x000fe20000010073 */
[----:B------:R-:W-:Y:S02]  /*1010*/  HADD2.F32 R47, -RZ, R12.H0_H0 ;  /* 0x2000000cff2f7230 */ /* 0x000fe40000004100 */
[----:B------:R-:W-:Y:S02]  /*1020*/  HADD2.F32 R104, -RZ, R8.H0_H0 ;  /* 0x20000008ff687230 */ /* 0x000fe40000004100 */
[----:B------:R-:W-:Y:S02]  /*1030*/  HADD2.F32 R113, -RZ, R4.H0_H0 ;  /* 0x20000004ff717230 */ /* 0x000fe40000004100 */
[----:B------:R-:W-:-:S02]  /*1040*/  HADD2.F32 R114, -RZ, R20.H0_H0 ;  /* 0x20000014ff727230 */ /* 0x000fc40000004100 */
[----:B------:R-:W-:Y:S01]  /*1050*/  FFMA.FTZ R47, R47, R104, R100 ;  /* 0x000000682f2f7223 */ /* 0x000fe20000010064 */
[----:B------:R-:W-:Y:S02]  /*1060*/  HADD2.F32 R3, -RZ, R69.H0_H0 ;  /* 0x20000045ff037230 */ /* 0x000fe40000004100 */
[----:B------:R-:W-:Y:S02]  /*1070*/  HADD2.F32 R16, -RZ, R17.H0_H0 ;  /* 0x20000011ff107230 */ /* 0x000fe40000004100 */
[--C-:B------:R-:W-:Y:S02]  /*1080*/  HADD2.F32 R87, -RZ, R21.reuse.H0_H0 ;  /* 0x20000015ff577230 */ /* 0x100fe40000004100 */
[----:B------:R-:W-:Y:S02]  /*1090*/  HADD2.F32 R82, -RZ, R21.H1_H1 ;  /* 0x30000015ff527230 */ /* 0x000fe40000004100 */
[----:B------:R-:W-:Y:S01]  /*10a0*/  FFMA.FTZ R117, R3, R16, R66 ;  /* 0x0000001003757223 */ /* 0x000fe20000010042 */
[----:B------:R-:W-:-:S02]  /*10b0*/  HADD2.F32 R60, -RZ, R61.H0_H0 ;  /* 0x2000003dff3c7230 */ /* 0x000fc40000004100 */
[----:B------:R-:W-:Y:S02]  /*10c0*/  HADD2.F32 R89, -RZ, R57.H0_H0 ;  /* 0x20000039ff597230 */ /* 0x000fe40000004100 */
[----:B------:R-:W-:Y:S02]  /*10d0*/  HADD2.F32 R12, -RZ, R13.H0_H0 ;  /* 0x2000000dff0c7230 */ /* 0x000fe40000004100 */
[----:B------:R-:W-:Y:S02]  /*10e0*/  HADD2.F32 R103, -RZ, R9.H0_H0 ;  /* 0x20000009ff677230 */ /* 0x000fe40000004100 */
[----:B------:R-:W-:Y:S01]  /*10f0*/  FFMA.FTZ R66, R60, R89, R55 ;  /* 0x000000593c427223 */ /* 0x000fe20000010037 */
[----:B------:R-:W-:Y:S02]  /*1100*/  HADD2.F32 R4, -RZ, R5.H0_H0 ;  /* 0x20000005ff047230 */ /* 0x000fe40000004100 */
[--C-:B------:R-:W-:Y:S02]  /*1110*/  HADD2.F32 R21, -RZ, R23.reuse.H0_H0 ;  /* 0x20000017ff157230 */ /* 0x100fe40000004100 */
[----:B------:R-:W-:Y:S01]  /*1120*/  FFMA.FTZ R12, R12, R103, R47 ;  /* 0x000000670c0c7223 */ /* 0x000fe2000001002f */
[----:B------:R-:W-:-:S02]  /*1130*/  HADD2.F32 R86, -RZ, R23.H1_H1 ;  /* 0x30000017ff567230 */ /* 0x000fc40000004100 */
[----:B------:R-:W-:Y:S01]  /*1140*/  FFMA.FTZ R23, R113, R114, R116 ;  /* 0x0000007271177223 */ /* 0x000fe20000010074 */
[--C-:B------:R-:W-:Y:S02]  /*1150*/  HADD2.F32 R2, -RZ, R37.reuse.H0_H0 ;  /* 0x20000025ff027230 */ /* 0x100fe40000004100 */
[----:B------:R-:W-:Y:S02]  /*1160*/  HADD2.F32 R110, -RZ, R37.H1_H1 ;  /* 0x30000025ff6e7230 */ /* 0x000fe40000004100 */
[----:B------:R-:W-:Y:S01]  /*1170*/  FFMA.FTZ R4, R4, R87, R23 ;  /* 0x0000005704047223 */ /* 0x000fe20000010017 */
[--C-:B------:R-:W-:Y:S02]  /*1180*/  HADD2.F32 R37, -RZ, R39.reuse.H0_H0 ;  /* 0x20000027ff257230 */ /* 0x100fe40000004100 */
[----:B------:R-:W-:Y:S02]  /*1190*/  HADD2.F32 R112, -RZ, R39.H1_H1 ;  /* 0x30000027ff707230 */ /* 0x000fe40000004100 */
[----:B------:R-:W-:-:S02]  /*11a0*/  HADD2.F32 R64, -RZ, R69.H1_H1 ;  /* 0x30000045ff407230 */ /* 0x000fc40000004100 */
[----:B------:R-:W-:Y:S02]  /*11b0*/  HADD2.F32 R17, -RZ, R17.H1_H1 ;  /* 0x30000011ff117230 */ /* 0x000fe40000004100 */
[----:B------:R-:W-:Y:S02]  /*11c0*/  HADD2.F32 R61, -RZ, R61.H1_H1 ;  /* 0x3000003dff3d7230 */ /* 0x000fe40000004100 */
[----:B------:R-:W-:Y:S02]  /*11d0*/  HADD2.F32 R56, -RZ, R57.H1_H1 ;  /* 0x30000039ff387230 */ /* 0x000fe40000004100 */
[----:B------:R-:W-:Y:S01]  /*11e0*/  FFMA.FTZ R64, R64, R17, R117 ;  /* 0x0000001140407223 */ /* 0x000fe20000010075 */
[----:B------:R-:W-:Y:S02]  /*11f0*/  HADD2.F32 R101, -RZ, R13.H1_H1 ;  /* 0x3000000dff657230 */ /* 0x000fe40000004100 */
        /* <DEDUP_REMOVED lines=8> */
[----:B------:R-:W-:Y:S02]  /*1280*/  HADD2.F32 R57, -RZ, R58.H0_H0 ;  /* 0x2000003aff397230 */ /* 0x000fe40000004100 */
        /* <DEDUP_REMOVED lines=8> */
[----:B012---:R-:W-:-:S02]  /*1310*/  HADD2.F32 R75, -RZ, R18.H1_H1 ;  /* 0x30000012ff4b7230 */ /* 0x007fc40000004100 */
[----:B------:R-:W-:Y:S01]  /*1320*/  FFMA.FTZ R4, R5, R20, R4 ;  /* 0x0000001405047223 */ /* 0x000fe20000010004 */
[----:B------:R-:W-:Y:S02]  /*1330*/  HADD2.F32 R85, -RZ, R62.H1_H1 ;  /* 0x3000003eff557230 */ /* 0x000fe40000004100 */
[----:B------:R-:W-:Y:S02]  /*1340*/  HADD2.F32 R58, -RZ, R58.H1_H1 ;  /* 0x3000003aff3a7230 */ /* 0x000fe40000004100 */
[----:B------:R-:W-:Y:S01]  /*1350*/  FFMA.FTZ R69, R70, R75, R69 ;  /* 0x0000004b46457223 */ /* 0x000fe20000010045 */
[----:B------:R-:W-:Y:S02]  /*1360*/  HADD2.F32 R102, -RZ, R14.H1_H1 ;  /* 0x3000000eff667230 */ /* 0x000fe40000004100 */
[----:B------:R-:W-:Y:S02]  /*1370*/  HADD2.F32 R105, -RZ, R10.H1_H1 ;  /* 0x3000000aff697230 */ /* 0x000fe40000004100 */
[----:B------:R-:W-:Y:S01]  /*1380*/  FFMA.FTZ R85, R85, R58, R84 ;  /* 0x0000003a55557223 */ /* 0x000fe20000010054 */
[----:B------:R-:W-:-:S02]  /*1390*/  HADD2.F32 R65, -RZ, R6.H1_H1 ;  /* 0x30000006ff417230 */ /* 0x000fc40000004100 */
[----:B------:R-:W-:Y:S02]  /*13a0*/  HADD2.F32 R22, -RZ, R22.H1_H1 ;  /* 0x30000016ff167230 */ /* 0x000fe40000004100 */
[----:B------:R-:W-:Y:S01]  /*13b0*/  FFMA.FTZ R13, R102, R105, R13 ;  /* 0x00000069660d7223 */ /* 0x000fe2000001000d */
[----:B------:R-:W-:Y:S02]  /*13c0*/  HADD2.F32 R73, -RZ, R19.H0_H0 ;  /* 0x20000013ff497230 */ /* 0x000fe40000004100 */
[----:B------:R-:W-:Y:S02]  /*13d0*/  HADD2.F32 R62, -RZ, R63.H0_H0 ;  /* 0x2000003fff3e7230 */ /* 0x000fe40000004100 */
[----:B------:R-:W-:Y:S01]  /*13e0*/  FFMA.FTZ R65, R65, R22, R4 ;  /* 0x0000001641417223 */ /* 0x000fe20000010004 */
[----:B------:R-:W-:Y:S02]  /*13f0*/  HADD2.F32 R91, -RZ, R59.H0_H0 ;  /* 0x2000003bff5b7230 */ /* 0x000fe40000004100 */
[----:B------:R-:W-:Y:S01]  /*1400*/  FFMA.FTZ R68, R68, R73, R69 ;  /* 0x0000004944447223 */ /* 0x000fe20000010045 */
[----:B------:R-:W-:-:S02]  /*1410*/  HADD2.F32 R14, -RZ, R15.H0_H0 ;  /* 0x2000000fff0e7230 */ /* 0x000fc40000004100 */
[----:B------:R-:W-:Y:S02]  /*1420*/  HADD2.F32 R9, -RZ, R11.H0_H0 ;  /* 0x2000000bff097230 */ /* 0x000fe40000004100 */
[----:B------:R-:W-:Y:S01]  /*1430*/  FFMA.FTZ R62, R62, R91, R85 ;  /* 0x0000005b3e3e7223 */ /* 0x000fe20000010055 */
[----:B------:R-:W-:Y:S02]  /*1440*/  HADD2.F32 R6, -RZ, R7.H0_H0 ;  /* 0x20000007ff067230 */ /* 0x000fe40000004100 */
[----:B------:R-:W-:Y:S02]  /*1450*/  HADD2.F32 R74, -RZ, R19.H1_H1 ;  /* 0x30000013ff4a7230 */ /* 0x000fe40000004100 */
[----:B------:R-:W-:Y:S01]  /*1460*/  FFMA.FTZ R14, R14, R9, R13 ;  /* 0x000000090e0e7223 */ /* 0x000fe2000001000d */
[----:B------:R-:W-:Y:S02]  /*1470*/  HADD2.F32 R63, -RZ, R63.H1_H1 ;  /* 0x3000003fff3f7230 */ /* 0x000fe40000004100 */
[----:B------:R-:W-:Y:S01]  /*1480*/  FFMA.FTZ R6, R6, R21, R65 ;  /* 0x0000001506067223 */ /* 0x000fe20000010041 */
[----:B------:R-:W-:-:S02]  /*1490*/  HADD2.F32 R88, -RZ, R59.H1_H1 ;  /* 0x3000003bff587230 */ /* 0x000fc40000004100 */
[----:B------:R-:W-:Y:S01]  /*14a0*/  FFMA.FTZ R67, R67, R74, R68 ;  /* 0x0000004a43437223 */ /* 0x000fe20000010044 */
[----:B------:R-:W-:Y:S02]  /*14b0*/  HADD2.F32 R15, -RZ, R15.H1_H1 ;  /* 0x3000000fff0f7230 */ /* 0x000fe40000004100 */
[----:B------:R-:W-:Y:S02]  /*14c0*/  HADD2.F32 R108, -RZ, R11.H1_H1 ;  /* 0x3000000bff6c7230 */ /* 0x000fe40000004100 */
[----:B------:R-:W-:Y:S01]  /*14d0*/  FFMA.FTZ R62, R63, R88, R62 ;  /* 0x000000583f3e7223 */ /* 0x000fe2000001003e */
[----:B------:R-:W-:Y:S02]  /*14e0*/  HADD2.F32 R7, -RZ, R7.H1_H1 ;  /* 0x30000007ff077230 */ /* 0x000fe40000004100 */
[----:B------:R-:W-:Y:S02]  /*14f0*/  HADD2.F32 R18, -RZ, R48.H0_H0 ;  /* 0x20000030ff127230 */ /* 0x000fe40000004100 */
[----:B------:R-:W-:Y:S01]  /*1500*/  FFMA.FTZ R15, R15, R108, R14 ;  /* 0x0000006c0f0f7223 */ /* 0x000fe2000001000e */
[----:B------:R-:W-:-:S02]  /*1510*/  HADD2.F32 R79, -RZ, R52.H0_H0 ;  /* 0x20000034ff4f7230 */ /* 0x000fc40000004100 */
[----:B------:R-:W-:Y:S01]  /*1520*/  FFMA.FTZ R7, R7, R86, R6 ;  /* 0x0000005607077223 */ /* 0x000fe20000010006 */
[----:B------:R-:W-:Y:S01]  /*1530*/  HADD2.F32 R59, -RZ, R40.H0_H0 ;  /* 0x20000028ff3b7230 */ /* 0x000fe20000004100 */
[----:B------:R-:W0:Y:S01]  /*1540*/  S2R R14, SR_TID.X ;  /* 0x00000000000e7919 */ /* 0x000e220000002100 */
        /* <DEDUP_REMOVED lines=14> */
[----:B------:R-:W-:Y:S02]  /*1630*/  HADD2.F32 R32, -RZ, R32.H1_H1 ;  /* 0x30000020ff207230 */ /* 0x000fe40000004100 */
[----:B------:R-:W-:Y:S02]  /*1640*/  HADD2.F32 R111, -RZ, R36.H1_H1 ;  /* 0x30000024ff6f7230 */ /* 0x000fe40000004100 */
[----:B------:R-:W-:Y:S01]  /*1650*/  FFMA.FTZ R59, R90, R97, R59 ;  /* 0x000000615a3b7223 */ /* 0x000fe2000001003b */
[----:B------:R-:W-:Y:S02]  /*1660*/  HADD2.F32 R104, -RZ, R24.H1_H1 ;  /* 0x30000018ff687230 */ /* 0x000fe40000004100 */
        /* <DEDUP_REMOVED lines=52> */
[----:B------:R-:W-:Y:S01]  /*19b0*/  FFMA.FTZ R50, R50, R83, R77 ;  /* 0x0000005332327223 */ /* 0x000fe2000001004d */
        /* <DEDUP_REMOVED lines=9> */
[----:B------:R-:W-:Y:S02]  /*1a50*/  HADD2.F32 R27, -RZ, R27.H1_H1 ;  /* 0x3000001bff1b7230 */ /* 0x000fe40000004100 */
[----:B------:R-:W-:Y:S01]  /*1a60*/  FFMA.FTZ R42, R43, R98, R42 ;  /* 0x000000622b2a7223 */ /* 0x000fe2000001002a */
[----:B------:R-:W-:Y:S02]  /*1a70*/  HADD2.F32 R16, -RZ, R31.H1_H1 ;  /* 0x3000001fff107230 */ /* 0x000fe40000004100 */
[----:B------:R-:W-:Y:S01]  /*1a80*/  FFMA.FTZ R34, R35, R112, R34 ;  /* 0x0000007023227223 */ /* 0x000fe20000010022 */
[----:B------:R-:W1:Y:S02]  /*1a90*/  SHFL.BFLY PT, R3, R50, 0x8, 0x1f ;  /* 0x0d001f0032037f89 */ /* 0x000e6400000e0000 */
[----:B------:R-:W-:-:S02]  /*1aa0*/  FFMA.FTZ R16, R27, R16, R26 ;  /* 0x000000101b107223 */ /* 0x000fc4000001001a */
[----:B------:R-:W2:Y:S04]  /*1ab0*/  SHFL.BFLY PT, R5, R42, 0x8, 0x1f ;  /* 0x0d001f002a057f89 */ /* 0x000ea800000e0000 */
[----:B------:R-:W3:Y:S04]  /*1ac0*/  SHFL.BFLY PT, R7, R34, 0x8, 0x1f ;  /* 0x0d001f0022077f89 */ /* 0x000ee800000e0000 */
[----:B------:R-:W4:Y:S01]  /*1ad0*/  SHFL.BFLY PT, R9, R16, 0x8, 0x1f ;  /* 0x0d001f0010097f89 */ /* 0x000f2200000e0000 */
[----:B-1----:R-:W-:Y:S01]  /*1ae0*/  FADD.FTZ R3, R50, R3 ;  /* 0x0000000332037221 */ /* 0x002fe20000010000 */
[----:B--2---:R-:W-:-:S04]  /*1af0*/  FADD.FTZ R4, R42, R5 ;  /* 0x000000052a047221 */ /* 0x004fc80000010000 */
[----:B------:R-:W1:Y:S01]  /*1b00*/  SHFL.BFLY PT, R2, R3, 0x4, 0x1f ;  /* 0x0c801f0003027f89 */ /* 0x000e6200000e0000 */
[----:B---3--:R-:W-:-:S03]  /*1b10*/  FADD.FTZ R8, R34, R7 ;  /* 0x0000000722087221 */ /* 0x008fc60000010000 */
[----:B------:R-:W2:Y:S01]  /*1b20*/  SHFL.BFLY PT, R5, R4, 0x4, 0x1f ;  /* 0x0c801f0004057f89 */ /* 0x000ea200000e0000 */
[----:B----4-:R-:W-:-:S03]  /*1b30*/  FADD.FTZ R11, R16, R9 ;  /* 0x00000009100b7221 */ /* 0x010fc60000010000 */
        /* <DEDUP_REMOVED lines=13> */
[----:B0-----:R-:W-:Y:S01]  /*1c10*/  SHF.L.U32 R6, R14, 0x3, RZ ;  /* 0x000000030e067819 */ /* 0x001fe200000006ff */
[----:B---3--:R-:W-:Y:S02]  /*1c20*/  FADD.FTZ R10, R9, R10 ;  /* 0x0000000a090a7221 */ /* 0x008fe40000010000 */
[----:B------:R-:W0:Y:S01]  /*1c30*/  SHFL.BFLY PT, R8, R7, 0x1, 0x1f ;  /* 0x0c201f0007087f89 */ /* 0x000e2200000e0000 */
[----:B------:R-:W-:Y:S01]  /*1c40*/  LOP3.LUT P0, RZ, R6, 0x78, RZ, 0xc0, !PT ;  /* 0x0000007806ff7812 */ /* 0x000fe2000780c0ff */
[----:B----4-:R-:W-:Y:S02]  /*1c50*/  FADD.FTZ R11, R12, R3 ;  /* 0x000000030c0b7221 */ /* 0x010fe40000010000 */
[----:B------:R-:W2:Y:S04]  /*1c60*/  SHFL.BFLY PT, R3, R10, 0x1, 0x1f ;  /* 0x0c201f000a037f89 */ /* 0x000ea800000e0000 */
[----:B------:R-:W3:Y:S01]  /*1c70*/  SHFL.BFLY PT, R2, R11, 0x1, 0x1f ;  /* 0x0c201f000b027f89 */ /* 0x000ee200000e0000 */
[----:B-1----:R-:W-:Y:S01]  /*1c80*/  FADD.FTZ R6, R5, R4 ;  /* 0x0000000405067221 */ /* 0x002fe20000010000 */
[----:B0-----:R-:W-:Y:S01]  /*1c90*/  FADD.FTZ R8, R7, R8 ;  /* 0x0000000807087221 */ /* 0x001fe20000010000 */
[----:B--2---:R-:W-:Y:S01]  /*1ca0*/  FADD.FTZ R9, R10, R3 ;  /* 0x000000030a097221 */ /* 0x004fe20000010000 */
[----:B---3--:R-:W-:-:S02]  /*1cb0*/  FADD.FTZ R12, R11, R2 ;  /* 0x000000020b0c7221 */ /* 0x008fc40000010000 */
[----:B------:R-:W-:Y:S05]  /*1cc0*/  @P0 BRA `(.L_x_80) ;  /* 0x0000000000780947 */ /* 0x000fea0003800000 */
[----:B------:R-:W0:Y:S01]  /*1cd0*/  LDCU.64 UR8, c[0x0][0x3e8] ;  /* 0x00007d00ff0877ac */ /* 0x000e220008000a00 */
[----:B------:R-:W1:Y:S01]  /*1ce0*/  LDC.64 R4, c[0x0][0x3f0] ;  /* 0x0000fc00ff047b82 */ /* 0x000e620000000a00 */
[----:B------:R-:W-:Y:S01]  /*1cf0*/  SHF.R.U32.HI R7, RZ, 0x4, R14 ;  /* 0x00000004ff077819 */ /* 0x000fe2000001160e */
[----:B------:R-:W-:Y:S01]  /*1d00*/  UMOV UR4, UR7 ;  /* 0x0000000700047c82 */ /* 0x000fe20008000000 */
[----:B------:R-:W-:Y:S01]  /*1d10*/  UMOV UR5, URZ ;  /* 0x000000ff00057c82 */ /* 0x000fe20008000000 */
[----:B------:R-:W2:Y:S01]  /*1d20*/  LDCU.64 UR14, c[0x0][0x3d0] ;  /* 0x00007a00ff0e77ac */ /* 0x000ea20008000a00 */
[----:B------:R-:W-:Y:S01]  /*1d30*/  IADD3 R10, PT, PT, R7, 0x20, RZ ;  /* 0x00000020070a7810 */ /* 0x000fe20007ffe0ff */
[----:B0-----:R-:W-:Y:S02]  /*1d40*/  UIMAD.WIDE.U32 UR4, UR13, UR8, UR4 ;  /* 0x000000080d0472a5 */ /* 0x001fe4000f8e0004 */
[----:B------:R-:W-:Y:S02]  /*1d50*/  UIADD3 UR8, UPT, UPT, -UR7, UR6, URZ ;  /* 0x0000000607087290 */ /* 0x000fe4000fffe1ff */
[----:B------:R-:W-:-:S04]  /*1d60*/  UIMAD UR5, UR13, UR9, UR5 ;  /* 0x000000090d0572a4 */ /* 0x000fc8000f8e0205 */
[----:B------:R-:W-:Y:S02]  /*1d70*/  ISETP.GE.AND P3, PT, R7, UR8, PT ;  /* 0x0000000807007c0c */ /* 0x000fe4000bf66270 */
[----:B-1----:R-:W-:Y:S01]  /*1d80*/  IMAD.WIDE.U32 R2, R0, R4, UR4 ;  /* 0x0000000400027e25 */ /* 0x002fe2000f8e0004 */
[----:B------:R-:W-:-:S03]  /*1d90*/  ISETP.GE.AND P1, PT, R10, UR8, PT ;  /* 0x000000080a007c0c */ /* 0x000fc6000bf26270 */
[----:B------:R-:W-:Y:S01]  /*1da0*/  IMAD R4, R0, R5, R3 ;  /* 0x0000000500047224 */ /* 0x000fe200078e0203 */
[C---:B------:R-:W-:Y:S02]  /*1db0*/  IADD3 R3, P0, PT, R7.reuse, R2, RZ ;  /* 0x0000000207037210 */ /* 0x040fe40007f1e0ff */
[C---:B------:R-:W-:Y:S02]  /*1dc0*/  IADD3 R5, PT, PT, R7.reuse, 0x10, RZ ;  /* 0x0000001007057810 */ /* 0x040fe40007ffe0ff */
[----:B------:R-:W-:Y:S02]  /*1dd0*/  IADD3 R7, PT, PT, R7, 0x30, RZ ;  /* 0x0000003007077810 */ /* 0x000fe40007ffe0ff */
[----:B------:R-:W-:Y:S02]  /*1de0*/  IADD3.X R4, PT, PT, RZ, R4, RZ, P0, !PT ;  /* 0x00000004ff047210 */ /* 0x000fe400007fe4ff */
[----:B--2---:R-:W-:Y:S02]  /*1df0*/  LEA R2, P4, R3, UR14, 0x2 ;  /* 0x0000000e03027c11 */ /* 0x004fe4000f8810ff */
[----:B------:R-:W-:-:S02]  /*1e00*/  ISETP.GE.AND P2, PT, R5, UR8, PT ;  /* 0x0000000805007c0c */ /* 0x000fc4000bf46270 */
[----:B------:R-:W-:Y:S02]  /*1e10*/  ISETP.GE.AND P0, PT, R7, UR8, PT ;  /* 0x0000000807007c0c */ /* 0x000fe4000bf06270 */
[----:B------:R-:W-:Y:S02]  /*1e20*/  LEA.HI.X R3, R3, UR15, R4, 0x2, P4 ;  /* 0x0000000f03037c11 */ /* 0x000fe4000a0f1404 */
[----:B------:R-:W-:Y:S02]  /*1e30*/  FSEL R5, R6, RZ, !P3 ;  /* 0x000000ff06057208 */ /* 0x000fe40005800000 */
[----:B------:R-:W-:Y:S02]  /*1e40*/  FSEL R7, R8, RZ, !P2 ;  /* 0x000000ff08077208 */ /* 0x000fe40005000000 */
[----:B------:R-:W-:Y:S01]  /*1e50*/  FSEL R9, R9, RZ, !P1 ;  /* 0x000000ff09097208 */ /* 0x000fe20004800000 */
[----:B------:R0:W-:Y:S01]  /*1e60*/  STG.E desc[UR10][R2.64], R5 ;  /* 0x0000000502007986 */ /* 0x0001e2000c10190a */
[----:B------:R-:W-:-:S03]  /*1e70*/  FSEL R11, R12, RZ, !P0 ;  /* 0x000000ff0c0b7208 */ /* 0x000fc60004000000 */
[----:B------:R0:W-:Y:S04]  /*1e80*/  STG.E desc[UR10][R2.64+0x40], R7 ;  /* 0x0000400702007986 */ /* 0x0001e8000c10190a */
[----:B------:R0:W-:Y:S04]  /*1e90*/  STG.E desc[UR10][R2.64+0x80], R9 ;  /* 0x0000800902007986 */ /* 0x0001e8000c10190a */
[----:B------:R0:W-:Y:S02]  /*1ea0*/  STG.E desc[UR10][R2.64+0xc0], R11 ;  /* 0x0000c00b02007986 */ /* 0x0001e4000c10190a */
.L_x_80:
[----:B------:R-:W-:Y:S05]  /*1eb0*/  BSYNC.RECONVERGENT B0 ;  /* 0x0000000000007941 */ /* 0x000fea0003800200 */
.L_x_79:
[----:B------:R-:W-:Y:S01]  /*1ec0*/  UIADD3 UR4, UPT, UPT, UR6, 0x3f, URZ ;  /* 0x0000003f06047890 */ /* 0x000fe2000fffe0ff */
[----:B0-----:R-:W0:Y:S01]  /*1ed0*/  LDC.64 R10, c[0x0][0x440] ;  /* 0x00011000ff0a7b82 */ /* 0x001e220000000a00 */
[----:B------:R-:W-:Y:S02]  /*1ee0*/  BSSY.RECONVERGENT B0, `(.L_x_81) ;  /* 0x0000019000007945 */ /* 0x000fe40003800200 */
[----:B------:R-:W-:-:S04]  /*1ef0*/  USHF.R.S32.HI UR5, URZ, 0x1f, UR4 ;  /* 0x0000001fff057899 */ /* 0x000fc80008011404 */
[----:B------:R-:W-:Y:S01]  /*1f00*/  ULEA.HI UR5, UR5, UR4, URZ, 0x6 ;  /* 0x0000000405057291 */ /* 0x000fe2000f8f30ff */
[----:B------:R-:W1:Y:S03]  /*1f10*/  LDC.64 R12, c[0x0][0x448] ;  /* 0x00011200ff0c7b82 */ /* 0x000e660000000a00 */
[----:B------:R-:W-:-:S04]  /*1f20*/  ULOP3.LUT UR5, UR5, 0xffffffc0, URZ, 0xc0, !UPT ;  /* 0xffffffc005057892 */ /* 0x000fc8000f8ec0ff */
[----:B------:R-:W-:-:S04]  /*1f30*/  UIADD3 UR5, UPT, UPT, UR7, UR4, -UR5 ;  /* 0x0000000407057290 */ /* 0x000fc8000fffe805 */
[----:B------:R-:W-:-:S06]  /*1f40*/  UIADD3 UR5, UPT, UPT, UR4, -UR5, URZ ;  /* 0x8000000504057290 */ /* 0x000fcc000fffe0ff */
[----:B------:R-:W-:-:S04]  /*1f50*/  ISETP.GE.AND P0, PT, R14, UR5, PT ;  /* 0x000000050e007c0c */ /* 0x000fc8000bf06270 */
[----:B------:R-:W-:-:S13]  /*1f60*/  ISETP.GT.U32.OR P0, PT, R14, 0x3f, P0 ;  /* 0x0000003f0e00780c */ /* 0x000fda0000704470 */
[----:B------:R-:W-:Y:S05]  /*1f70*/  @P0 BRA `(.L_x_82) ;  /* 0x00000000003c0947 */ /* 0x000fea0003800000 */
[----:B------:R-:W2:Y:S01]  /*1f80*/  LDC.64 R4, c[0x0][0x418] ;  /* 0x00010600ff047b82 */ /* 0x000ea20000000a00 */
[----:B------:R-:W3:Y:S01]  /*1f90*/  LDCU.64 UR4, c[0x0][0x420] ;  /* 0x00008400ff0477ac */ /* 0x000ee20008000a00 */
[----:B------:R-:W-:Y:S01]  /*1fa0*/  HFMA2 R3, -RZ, RZ, 0, 0 ;  /* 0x00000000ff037431 */ /* 0x000fe200000001ff */
[----:B------:R-:W-:Y:S01]  /*1fb0*/  IADD3 R2, PT, PT, R14, UR7, RZ ;  /* 0x000000070e027c10 */ /* 0x000fe2000fffe0ff */
[C---:B------:R-:W-:Y:S01]  /*1fc0*/  FMUL.FTZ R6, R96.reuse, 1.4426950216293334961 ;  /* 0x3fb8aa3b60067820 */ /* 0x040fe20000410000 */
[----:B------:R-:W-:-:S03]  /*1fd0*/  FSETP.NEU.FTZ.AND P0, PT, R96, -INF , PT ;  /* 0xff8000006000780b */ /* 0x000fc60003f1d000 */
[----:B------:R-:W4:Y:S01]  /*1fe0*/  LDC.64 R8, c[0x0][0x410] ;  /* 0x00010400ff087b82 */ /* 0x000f220000000a00 */
[----:B--2---:R-:W-:-:S04]  /*1ff0*/  IMAD.WIDE.U32 R2, R4, UR13, R2 ;  /* 0x0000000d04027c25 */ /* 0x004fc8000f8e0002 */
[----:B------:R-:W-:Y:S02]  /*2000*/  IMAD R3, R5, UR13, R3 ;  /* 0x0000000d05037c24 */ /* 0x000fe4000f8e0203 */
[----:B---3--:R-:W-:-:S04]  /*2010*/  IMAD.WIDE.U32 R2, R0, UR4, R2 ;  /* 0x0000000400027c25 */ /* 0x008fc8000f8e0002 */
[----:B------:R-:W-:Y:S01]  /*2020*/  IMAD R3, R0, UR5, R3 ;  /* 0x0000000500037c24 */ /* 0x000fe2000f8e0203 */
[----:B----4-:R-:W-:-:S04]  /*2030*/  LEA R4, P1, R2, R8, 0x2 ;  /* 0x0000000802047211 */ /* 0x010fc800078210ff */
[----:B------:R-:W-:Y:S02]  /*2040*/  LEA.HI.X R5, R2, R9, R3, 0x2, P1 ;  /* 0x0000000902057211 */ /* 0x000fe400008f1403 */
[----:B------:R-:W-:-:S05]  /*2050*/  FSEL R3, R6, RZ, P0 ;  /* 0x000000ff06037208 */ /* 0x000fca0000000000 */
[----:B------:R2:W-:Y:S02]  /*2060*/  STG.E desc[UR10][R4.64], R3 ;  /* 0x0000000304007986 */ /* 0x0005e4000c10190a */
.L_x_82:
[----:B------:R-:W-:Y:S05]  /*2070*/  BSYNC.RECONVERGENT B0 ;  /* 0x0000000000007941 */ /* 0x000fea0003800200 */
.L_x_81:
[----:B------:R-:W-:Y:S01]  /*2080*/  USHF.L.U32 UR4, UR12, 0xe, URZ ;  /* 0x0000000e0c047899 */ /* 0x000fe200080006ff */
[----:B------:R-:W-:Y:S01]  /*2090*/  SHF.L.U32 R2, R14, 0x2, RZ ;  /* 0x000000020e027819 */ /* 0x000fe200000006ff */
[----:B------:R-:W3:Y:S01]  /*20a0*/  LDCU.64 UR8, c[0x0][0x458] ;  /* 0x00008b00ff0877ac */ /* 0x000ee20008000a00 */
[----:B--2---:R-:W-:-:S03]  /*20b0*/  MOV R3, RZ ;  /* 0x000000ff00037202 */ /* 0x004fc60000000f00 */
[----:B------:R-:W-:-:S05]  /*20c0*/  LOP3.LUT R2, R2, UR4, RZ, 0xfc, !PT ;  /* 0x0000000402027c12 */ /* 0x000fca000f8efcff */
[----:B------:R-:W2:Y:S01]  /*20d0*/  LDCU.64 UR4, c[0x0][0x428] ;  /* 0x00008500ff0477ac */ /* 0x000ea20008000a00 */
[----:B0-----:R-:W-:-:S04]  /*20e0*/  IMAD.WIDE.U32 R2, R10, UR13, R2 ;  /* 0x0000000d0a027c25 */ /* 0x001fc8000f8e0002 */
[----:B------:R-:W-:Y:S01]  /*20f0*/  IMAD R3, R11, UR13, R3 ;  /* 0x0000000d0b037c24 */ /* 0x000fe2000f8e0203 */
[----:B---3--:R-:W-:Y:S01]  /*2100*/  ISETP.NE.U32.AND P0, PT, RZ, UR8, PT ;  /* 0x00000008ff007c0c */ /* 0x008fe2000bf05070 */
[----:B-1----:R-:W-:-:S03]  /*2110*/  IMAD.WIDE.U32 R2, R0, R12, R2 ;  /* 0x0000000c00027225 */ /* 0x002fc600078e0002 */
[----:B------:R-:W-:Y:S01]  /*2120*/  ISETP.NE.AND.EX P0, PT, RZ, UR9, PT, P0 ;  /* 0x00000009ff007c0c */ /* 0x000fe2000bf05300 */
[----:B------:R-:W-:-:S03]  /*2130*/  IMAD R3, R0, R13, R3 ;  /* 0x0000000d00037224 */ /* 0x000fc600078e0203 */
[----:B------:R-:W-:Y:S02]  /*2140*/  ISETP.NE.OR P0, PT, R14, RZ, !P0 ;  /* 0x000000ff0e00720c */ /* 0x000fe40004705670 */
[----:B--2---:R-:W-:-:S04]  /*2150*/  LEA R4, P1, R2, UR4, 0x2 ;  /* 0x0000000402047c11 */ /* 0x004fc8000f8210ff */
        /* <DEDUP_REMOVED lines=18> */
[----:B0-----:R-:W0:Y:S08]  /*2280*/  LDC R5, c[0x0][0x450] ;  /* 0x00011400ff057b82 */ /* 0x001e300000000800 */
[----:B------:R-:W1:Y:S08]  /*2290*/  LDC R7, c[0x0][0x390] ;  /* 0x0000e400ff077b82 */ /* 0x000e700000000800 */
[----:B------:R-:W2:Y:S01]  /*22a0*/  LDC.64 R2, c[0x0][0x458] ;  /* 0x00011600ff027b82 */ /* 0x000ea20000000a00 */
[----:B0-----:R-:W-:-:S04]  /*22b0*/  IMAD R0, R5, UR12, R0 ;  /* 0x0000000c05007c24 */ /* 0x001fc8000f8e0200 */
[----:B-1----:R-:W-:-:S04]  /*22c0*/  IMAD R5, R0, R7, UR13 ;  /* 0x0000000d00057e24 */ /* 0x002fc8000f8e0207 */
[----:B--2---:R-:W-:-:S05]  /*22d0*/  IMAD.WIDE R2, R5, 0x4, R2 ;  /* 0x0000000405027825 */ /* 0x004fca00078e0202 */
[----:B------:R-:W-:Y:S01]  /*22e0*/  STG.E desc[UR10][R2.64], RZ ;  /* 0x000000ff02007986 */ /* 0x000fe2000c10190a */
[----:B------:R-:W-:Y:S05]  /*22f0*/  EXIT ;  /* 0x000000000000794d */ /* 0x000fea0003800000 */
.L_x_83:
        /* <DEDUP_REMOVED lines=16> */
.L_x_155:


//--------------------- .text._ZN7cutlass13device_kernelIN5flash19enable_sm80_to_sm89INS1_16FlashAttnBwdSm80INS1_25CollectiveMainloopBwdSm80ILi1ELi1EN4cute5tupleIJNS5_1CILi64EEES8_NS7_ILi256EEEEEENS_6half_tEfNS_4arch4Sm80ELb1ELb0ELb1ELb1ELb0ELb0ELb0ELb0ELi2ELi4ELi2ELi2ELb0EEENS1_21CollectiveEpilogueBwdISA_SB_SD_Li256ELb1ELb0ELi4EEENS1_25SingleTileBwdLPTSchedulerILb1ELi64ELb0EEEEEEEEEvNT_6ParamsE --------------------------
	.section	.text._ZN7cutlass13device_kernelIN5flash19enable_sm80_to_sm89INS1_16FlashAttnBwdSm80INS1_25CollectiveMainloopBwdSm80ILi1ELi1EN4cute5tupleIJNS5_1CILi64EEES8_NS7_ILi256EEEEEENS_6half_tEfNS_4arch4Sm80ELb1ELb0ELb1ELb1ELb0ELb0ELb0ELb0ELi2ELi4ELi2ELi2ELb0EEENS1_21CollectiveEpilogueBwdISA_SB_SD_Li256ELb1ELb0ELi4EEENS1_25SingleTileBwdLPTSchedulerILb1ELi64ELb0EEEEEEEEEvNT_6ParamsE,"ax",@progbits
	.align	128
.text._ZN7cutlass13device_kernelIN5flash19enable_sm80_to_sm89INS1_16FlashAttnBwdSm80INS1_25CollectiveMainloopBwdSm80ILi1ELi1EN4cute5tupleIJNS5_1CILi64EEES8_NS7_ILi256EEEEEENS_6half_tEfNS_4arch4Sm80ELb1ELb0ELb1ELb1ELb0ELb0ELb0ELb0ELi2ELi4ELi2ELi2ELb0EEENS1_21CollectiveEpilogueBwdISA_SB_SD_Li256ELb1ELb0ELi4EEENS1_25SingleTileBwdLPTSchedulerILb1ELi64ELb0EEEEEEEEEvNT_6ParamsE:
        .type           _ZN7cutlass13device_kernelIN5flash19enable_sm80_to_sm89INS1_16FlashAttnBwdSm80INS1_25CollectiveMainloopBwdSm80ILi1ELi1EN4cute5tupleIJNS5_1CILi64EEES8_NS7_ILi256EEEEEENS_6half_tEfNS_4arch4Sm80ELb1ELb0ELb1ELb1ELb0ELb0ELb0ELb0ELi2ELi4ELi2ELi2ELb0EEENS1_21CollectiveEpilogueBwdISA_SB_SD_Li256ELb1ELb0ELi4EEENS1_25SingleTileBwdLPTSchedulerILb1ELi64ELb0EEEEEEEEEvNT_6ParamsE,@function
        .size           _ZN7cutlass13device_kernelIN5flash19enable_sm80_to_sm89INS1_16FlashAttnBwdSm80INS1_25CollectiveMainloopBwdSm80ILi1ELi1EN4cute5tupleIJNS5_1CILi64EEES8_NS7_ILi256EEEEEENS_6half_tEfNS_4arch4Sm80ELb1ELb0ELb1ELb1ELb0ELb0ELb0ELb0ELi2ELi4ELi2ELi2ELb0EEENS1_21CollectiveEpilogueBwdISA_SB_SD_Li256ELb1ELb0ELi4EEENS1_25SingleTileBwdLPTSchedulerILb1ELi64ELb0EEEEEEEEEvNT_6ParamsE,(.L_x_156 - _ZN7cutlass13device_kernelIN5flash19enable_sm80_to_sm89INS1_16FlashAttnBwdSm80INS1_25CollectiveMainloopBwdSm80ILi1ELi1EN4cute5tupleIJNS5_1CILi64EEES8_NS7_ILi256EEEEEENS_6half_tEfNS_4arch4Sm80ELb1ELb0ELb1ELb1ELb0ELb0ELb0ELb0ELi2ELi4ELi2ELi2ELb0EEENS1_21CollectiveEpilogueBwdISA_SB_SD_Li256ELb1ELb0ELi4EEENS1_25SingleTileBwdLPTSchedulerILb1ELi64ELb0EEEEEEEEEvNT_6ParamsE)
        .other          _ZN7cutlass13device_kernelIN5flash19enable_sm80_to_sm89INS1_16FlashAttnBwdSm80INS1_25CollectiveMainloopBwdSm80ILi1ELi1EN4cute5tupleIJNS5_1CILi64EEES8_NS7_ILi256EEEEEENS_6half_tEfNS_4arch4Sm80ELb1ELb0ELb1ELb1ELb0ELb0ELb0ELb0ELi2ELi4ELi2ELi2ELb0EEENS1_21CollectiveEpilogueBwdISA_SB_SD_Li256ELb1ELb0ELi4EEENS1_25SingleTileBwdLPTSchedulerILb1ELi64ELb0EEEEEEEEEvNT_6ParamsE,@"STO_CUDA_ENTRY STV_DEFAULT"
_ZN7cutlass13device_kernelIN5flash19enable_sm80_to_sm89INS1_16FlashAttnBwdSm80INS1_25CollectiveMainloopBwdSm80ILi1ELi1EN4cute5tupleIJNS5_1CILi64EEES8_NS7_ILi256EEEEEENS_6half_tEfNS_4arch4Sm80ELb1ELb0ELb1ELb1ELb0ELb0ELb0ELb0ELi2ELi4ELi2ELi2ELb0EEENS1_21CollectiveEpilogueBwdISA_SB_SD_Li256ELb1ELb0ELi4EEENS1_25SingleTileBwdLPTSchedulerILb1ELi64ELb0EEEEEEEEEvNT_6ParamsE:
[----:B------:R-:W-:Y:S01]  /*0000*/  LDC R1, c[0x0][0x37c] ;  /* 0x0000df00ff017b82 */ /* 0x000fe20000000800 */
[----:B------:R-:W-:Y:S05]  /*0010*/  EXIT ;  /* 0x000000000000794d */ /* 0x000fea0003800000 */
.L_x_84:
        /* <DEDUP_REMOVED lines=14> */
.L_x_156:


//--------------------- .text._ZN7cutlass13device_kernelIN5flash32FlashAttnBwdPostprocessConvertdQIN4cute5tupleIJNS3_1CILi64EEENS5_ILi256EEEEEENS_6half_tEfNS_4arch4Sm80ELi256ENS3_8TiledMMAINS3_8MMA_AtomIJNS3_28SM80_16x8x16_F32F16F16F32_TNEEEENS3_6LayoutINS4_IJNS5_ILi2EEENS5_ILi4EEENS5_ILi1EEEEEENS4_IJSJ_SH_NS5_ILi0EEEEEEEENS4_IJNS5_ILi32EEES6_NS5_ILi16EEEEEEEELb0EEEEEvNT_6ParamsE --------------------------
	.section	.text._ZN7cutlass13device_kernelIN5flash32FlashAttnBwdPostprocessConvertdQIN4cute5tupleIJNS3_1CILi64EEENS5_ILi256EEEEEENS_6half_tEfNS_4arch4Sm80ELi256ENS3_8TiledMMAINS3_8MMA_AtomIJNS3_28SM80_16x8x16_F32F16F16F32_TNEEEENS3_6LayoutINS4_IJNS5_ILi2EEENS5_ILi4EEENS5_ILi1EEEEEENS4_IJSJ_SH_NS5_ILi0EEEEEEEENS4_IJNS5_ILi32EEES6_NS5_ILi16EEEEEEEELb0EEEEEvNT_6ParamsE,"ax",@progbits
	.align	128
.text._ZN7cutlass13device_kernelIN5flash32FlashAttnBwdPostprocessConvertdQIN4cute5tupleIJNS3_1CILi64EEENS5_ILi256EEEEEENS_6half_tEfNS_4arch4Sm80ELi256ENS3_8TiledMMAINS3_8MMA_AtomIJNS3_28SM80_16x8x16_F32F16F16F32_TNEEEENS3_6LayoutINS4_IJNS5_ILi2EEENS5_ILi4EEENS5_ILi1EEEEEENS4_IJSJ_SH_NS5_ILi0EEEEEEEENS4_IJNS5_ILi32EEES6_NS5_ILi16EEEEEEEELb0EEEEEvNT_6ParamsE:
        .type           _ZN7cutlass13device_kernelIN5flash32FlashAttnBwdPostprocessConvertdQIN4cute5tupleIJNS3_1CILi64EEENS5_ILi256EEEEEENS_6half_tEfNS_4arch4Sm80ELi256ENS3_8TiledMMAINS3_8MMA_AtomIJNS3_28SM80_16x8x16_F32F16F16F32_TNEEEENS3_6LayoutINS4_IJNS5_ILi2EEENS5_ILi4EEENS5_ILi1EEEEEENS4_IJSJ_SH_NS5_ILi0EEEEEEEENS4_IJNS5_ILi32EEES6_NS5_ILi16EEEEEEEELb0EEEEEvNT_6ParamsE,@function
        .size           _ZN7cutlass13device_kernelIN5flash32FlashAttnBwdPostprocessConvertdQIN4cute5tupleIJNS3_1CILi64EEENS5_ILi256EEEEEENS_6half_tEfNS_4arch4Sm80ELi256ENS3_8TiledMMAINS3_8MMA_AtomIJNS3_28SM80_16x8x16_F32F16F16F32_TNEEEENS3_6LayoutINS4_IJNS5_ILi2EEENS5_ILi4EEENS5_ILi1EEEEEENS4_IJSJ_SH_NS5_ILi0EEEEEEEENS4_IJNS5_ILi32EEES6_NS5_ILi16EEEEEEEELb0EEEEEvNT_6ParamsE,(.L_x_157 - _ZN7cutlass13device_kernelIN5flash32FlashAttnBwdPostprocessConvertdQIN4cute5tupleIJNS3_1CILi64EEENS5_ILi256EEEEEENS_6half_tEfNS_4arch4Sm80ELi256ENS3_8TiledMMAINS3_8MMA_AtomIJNS3_28SM80_16x8x16_F32F16F16F32_TNEEEENS3_6LayoutINS4_IJNS5_ILi2EEENS5_ILi4EEENS5_ILi1EEEEEENS4_IJSJ_SH_NS5_ILi0EEEEEEEENS4_IJNS5_ILi32EEES6_NS5_ILi16EEEEEEEELb0EEEEEvNT_6ParamsE)
        .other          _ZN7cutlass13device_kernelIN5flash32FlashAttnBwdPostprocessConvertdQIN4cute5tupleIJNS3_1CILi64EEENS5_ILi256EEEEEENS_6half_tEfNS_4arch4Sm80ELi256ENS3_8TiledMMAINS3_8MMA_AtomIJNS3_28SM80_16x8x16_F32F16F16F32_TNEEEENS3_6LayoutINS4_IJNS5_ILi2EEENS5_ILi4EEENS5_ILi1EEEEEENS4_IJSJ_SH_NS5_ILi0EEEEEEEENS4_IJNS5_ILi32EEES6_NS5_ILi16EEEEEEEELb0EEEEEvNT_6ParamsE,@"STO_CUDA_ENTRY STV_DEFAULT"
_ZN7cutlass13device_kernelIN5flash32FlashAttnBwdPostprocessConvertdQIN4cute5tupleIJNS3_1CILi64EEENS5_ILi256EEEEEENS_6half_tEfNS_4arch4Sm80ELi256ENS3_8TiledMMAINS3_8MMA_AtomIJNS3_28SM80_16x8x16_F32F16F16F32_TNEEEENS3_6LayoutINS4_IJNS5_ILi2EEENS5_ILi4EEENS5_ILi1EEEEEENS4_IJSJ_SH_NS5_ILi0EEEEEEEENS4_IJNS5_ILi32EEES6_NS5_ILi16EEEEEEEELb0EEEEEvNT_6ParamsE:
        /* <DEDUP_REMOVED lines=17> */
.L_x_85:
[----:B------:R-:W0:Y:S01]  /*0110*/  LDC.64 R6, c[0x0][0x3e0] ;  /* 0x0000f800ff067b82 */ /* 0x000e220000000a00 */
[----:B------:R-:W1:Y:S01]  /*0120*/  LDCU.64 UR4, c[0x0][0x3e8] ;  /* 0x00007d00ff0477ac */ /* 0x000e620008000a00 */
[----:B0-----:R-:W-:-:S05]  /*0130*/  IMAD.WIDE.U32 R6, R9, 0x4, R6 ;  /* 0x0000000409067825 */ /* 0x001fca00078e0006 */
[----:B------:R-:W2:Y:S01]  /*0140*/  LDG.E R76, desc[UR6][R6.64] ;  /* 0x00000006064c7981 */ /* 0x000ea2000c1e1900 */
[----:B-1----:R-:W-:-:S04]  /*0150*/  UISETP.NE.U32.AND UP0, UPT, UR4, URZ, UPT ;  /* 0x000000ff0400728c */ /* 0x002fc8000bf05070 */
[----:B------:R-:W-:Y:S01]  /*0160*/  UISETP.NE.AND.EX UP0, UPT, UR5, URZ, UPT, UP0 ;  /* 0x000000ff0500728c */ /* 0x000fe2000bf05300 */
[--C-:B--2---:R-:W-:Y:S01]  /*0170*/  IMAD R2, R9, 0x40, R76.reuse ;  /* 0x0000004009027824 */ /* 0x104fe200078e024c */
[----:B------:R-:W-:-:S04]  /*0180*/  SHF.R.S32.HI R77, RZ, 0x1f, R76 ;  /* 0x0000001fff4d7819 */ /* 0x000fc8000001144c */
[----:B------:R-:W-:-:S04]  /*0190*/  SHF.R.S32.HI R3, RZ, 0x1f, R2 ;  /* 0x0000001fff037819 */ /* 0x000fc80000011402 */
[----:B------:R-:W-:-:S04]  /*01a0*/  LEA.HI R3, R3, R2, RZ, 0x6 ;  /* 0x0000000203037211 */ /* 0x000fc800078f30ff */
[----:B------:R-:W-:-:S04]  /*01b0*/  SHF.L.U32 R3, R3, 0x8, RZ ;  /* 0x0000000803037819 */ /* 0x000fc800000006ff */
[----:B------:R-:W-:-:S04]  /*01c0*/  LOP3.LUT R4, R3, 0xffffc000, RZ, 0xc0, !PT ;  /* 0xffffc00003047812 */ /* 0x000fc800078ec0ff */
[----:B------:R-:W-:Y:S01]  /*01d0*/  SHF.R.S32.HI R5, RZ, 0x1f, R4 ;  /* 0x0000001fff057819 */ /* 0x000fe20000011404 */
[----:B------:R-:W-:Y:S06]  /*01e0*/  BRA.U !UP0, `(.L_x_88) ;  /* 0x0000000108107547 */ /* 0x000fec000b800000 */
.L_x_87:
[----:B------:R-:W0:Y:S02]  /*01f0*/  LDC.64 R2, c[0x0][0x3e8] ;  /* 0x0000fa00ff027b82 */ /* 0x000e240000000a00 */
[----:B0-----:R-:W-:-:S06]  /*0200*/  IMAD.WIDE.U32 R2, R9, 0x4, R2 ;  /* 0x0000000409027825 */ /* 0x001fcc00078e0002 */
[----:B------:R0:W5:Y:S01]  /*0210*/  LDG.E R2, desc[UR6][R2.64] ;  /* 0x0000000602027981 */ /* 0x000162000c1e1900 */
[----:B------:R-:W-:Y:S05]  /*0220*/  BRA `(.L_x_86) ;  /* 0x0000000000087947 */ /* 0x000fea0003800000 */
.L_x_88:
[----:B------:R-:W2:Y:S02]  /*0230*/  LDG.E R7, desc[UR6][R6.64+0x4] ;  /* 0x0000040606077981 */ /* 0x000ea4000c1e1900 */
[----:B--2---:R-:W-:-:S07]  /*0240*/  IMAD.IADD R2, R7, 0x1, -R76 ;  /* 0x0000000107027824 */ /* 0x004fce00078e0a4c */
.L_x_86:
[----:B0-----:R-:W-:Y:S01]  /*0250*/  IMAD.SHL.U32 R3, R0, 0x40, RZ ;  /* 0x0000004000037824 */ /* 0x001fe200078e00ff */
[----:B------:R-:W-:-:S04]  /*0260*/  ISETP.NE.AND.EX P0, PT, R11, RZ, PT, P0 ;  /* 0x000000ff0b00720c */ /* 0x000fc80003f05300 */
[----:B-----5:R-:W-:-:S13]  /*0270*/  ISETP.GT.AND P2, PT, R2, R3, PT ;  /* 0x000000030200720c */ /* 0x020fda0003f44270 */
[----:B------:R-:W-:Y:S05]  /*0280*/  @!P2 EXIT P0 ;  /* 0x000000000000a94d */ /* 0x000fea0000000000 */
[----:B------:R-:W0:Y:S01]  /*0290*/  S2R R68, SR_TID.X ;  /* 0x0000000000447919 */ /* 0x000e220000002100 */
[----:B------:R-:W1:Y:S01]  /*02a0*/  S2UR UR8, SR_CTAID.Y ;  /* 0x00000000000879c3 */ /* 0x000e620000002600 */
[----:B------:R-:W2:Y:S01]  /*02b0*/  LDCU.64 UR4, c[0x0][0x3a0] ;  /* 0x00007400ff0477ac */ /* 0x000ea20008000a00 */
[----:B------:R-:W-:Y:S01]  /*02c0*/  SEL R72, R9, RZ, !P1 ;  /* 0x000000ff09487207 */ /* 0x000fe20004800000 */
[----:B------:R-:W3:Y:S05]  /*02d0*/  LDCU.64 UR10, c[0x0][0x380] ;  /* 0x00007000ff0a77ac */ /* 0x000eea0008000a00 */
[----:B------:R-:W1:Y:S01]  /*02e0*/  LDC.64 R10, c[0x0][0x398] ;  /* 0x0000e600ff0a7b82 */ /* 0x000e620000000a00 */
[----:B0-----:R-:W-:-:S05]  /*02f0*/  SHF.L.U32 R69, R68, 0x2, RZ ;  /* 0x0000000244457819 */ /* 0x001fca00000006ff */
[----:B------:R-:W-:-:S05]  /*0300*/  IMAD R7, R0, 0x4000, R69 ;  /* 0x0000400000077824 */ /* 0x000fca00078e0245 */
[----:B------:R-:W-:-:S04]  /*0310*/  IADD3 R4, P0, PT, R7, R4, RZ ;  /* 0x0000000407047210 */ /* 0x000fc80007f1e0ff */
[----:B------:R-:W-:-:S03]  /*0320*/  IADD3.X R5, PT, PT, RZ, R5, RZ, P0, !PT ;  /* 0x00000005ff057210 */ /* 0x000fc600007fe4ff */
[----:B-1----:R-:W-:-:S04]  /*0330*/  IMAD.WIDE.U32 R4, R10, UR8, R4 ;  /* 0x000000080a047c25 */ /* 0x002fc8000f8e0004 */
[----:B------:R-:W-:Y:S02]  /*0340*/  IMAD R5, R11, UR8, R5 ;  /* 0x000000080b057c24 */ /* 0x000fe4000f8e0205 */
[----:B--2---:R-:W-:-:S04]  /*0350*/  IMAD.WIDE.U32 R4, R72, UR4, R4 ;  /* 0x0000000448047c25 */ /* 0x004fc8000f8e0004 */
[----:B------:R-:W-:Y:S01]  /*0360*/  IMAD R5, R72, UR5, R5 ;  /* 0x0000000548057c24 */ /* 0x000fe2000f8e0205 */
[----:B---3--:R-:W-:-:S04]  /*0370*/  LEA R70, P0, R4, UR10, 0x2 ;  /* 0x0000000a04467c11 */ /* 0x008fc8000f8010ff */
[----:B------:R-:W-:Y:S01]  /*0380*/  LEA.HI.X R71, R4, UR11, R5, 0x2, P0 ;  /* 0x0000000b04477c11 */ /* 0x000fe200080f1405 */
[----:B------:R-:W0:Y:S01]  /*0390*/  S2UR UR5, SR_CgaCtaId ;  /* 0x00000000000579c3 */ /* 0x000e220000008800 */
[----:B------:R-:W-:Y:S01]  /*03a0*/  UMOV UR4, 0x400 ;  /* 0x0000040000047882 */ /* 0x000fe20000000000 */
[----:B------:R-:W-:Y:S01]  /*03b0*/  VIADDMNMX R2, R2, -R3, 0x40, PT ;  /* 0x0000004002027446 */ /* 0x000fe20003800903 */
[----:B------:R-:W1:Y:S01]  /*03c0*/  LDCU.64 UR10, c[0x0][0x3d0] ;  /* 0x00007a00ff0a77ac */ /* 0x000e620008000a00 */
[----:B------:R-:W2:Y:S04]  /*03d0*/  LDG.E.128 R4, desc[UR6][R70.64] ;  /* 0x0000000646047981 */ /* 0x000ea8000c1e1d00 */
[----:B------:R-:W3:Y:S04]  /*03e0*/  LDG.E.128 R8, desc[UR6][R70.64+0x1000] ;  /* 0x0010000646087981 */ /* 0x000ee8000c1e1d00 */
[----:B------:R-:W4:Y:S04]  /*03f0*/  LDG.E.128 R12, desc[UR6][R70.64+0x2000] ;  /* 0x00200006460c7981 */ /* 0x000f28000c1e1d00 */
[----:B------:R-:W5:Y:S04]  /*0400*/  LDG.E.128 R16, desc[UR6][R70.64+0x3000] ;  /* 0x0030000646107981 */ /* 0x000f68000c1e1d00 */
        /* <DEDUP_REMOVED lines=11> */
[----:B------:R1:W5:Y:S01]  /*04c0*/  LDG.E.128 R64, desc[UR6][R70.64+0xf000] ;  /* 0x00f0000646407981 */ /* 0x000362000c1e1d00 */
[----:B0-----:R-:W-:Y:S01]  /*04d0*/  ULEA UR4, UR5, UR4, 0x18 ;  /* 0x0000000405047291 */ /* 0x001fe2000f8ec0ff */
[----:B------:R-:W-:Y:S01]  /*04e0*/  SHF.L.U32 R3, R68, 0x1, RZ ;  /* 0x0000000144037819 */ /* 0x000fe200000006ff */
[----:B------:R-:W0:Y:S01]  /*04f0*/  LDCU UR5, c[0x0][0x3b4] ;  /* 0x00007680ff0577ac */ /* 0x000e220008000800 */
[----:B------:R-:W-:Y:S01]  /*0500*/  SHF.R.U32.HI R73, RZ, 0x5, R68 ;  /* 0x00000005ff497819 */ /* 0x000fe20000011644 */
[----:B------:R-:W-:Y:S01]  /*0510*/  BSSY.RECONVERGENT B0, `(.L_x_89) ;  /* 0x0000111000007945 */ /* 0x000fe20003800200 */
[----:B------:R-:W-:-:S02]  /*0520*/  LOP3.LUT R3, R3, 0x6, RZ, 0xc0, !PT ;  /* 0x0000000603037812 */ /* 0x000fc400078ec0ff */
[----:B------:R-:W-:Y:S02]  /*0530*/  LEA R75, R68, UR4, 0x4 ;  /* 0x00000004444b7c11 */ /* 0x000fe4000f8e20ff */
[----:B-1----:R-:W-:Y:S02]  /*0540*/  SHF.R.U32.HI R71, RZ, 0x3, R68 ;  /* 0x00000003ff477819 */ /* 0x002fe40000011644 */
[----:B------:R-:W-:Y:S02]  /*0550*/  LOP3.LUT R74, R69, 0x40, RZ, 0xc0, !PT ;  /* 0x00000040454a7812 */ /* 0x000fe400078ec0ff */
[----:B------:R-:W-:Y:S02]  /*0560*/  IADD3 R70, P0, PT, R73, R76, RZ ;  /* 0x0000004c49467210 */ /* 0x000fe40007f1e0ff */
[----:B------:R-:W-:-:S03]  /*0570*/  LOP3.LUT R74, R74, 0x8, R71, 0xf8, !PT ;  /* 0x000000084a4a7812 */ /* 0x000fc600078ef847 */
[----:B------:R-:W-:Y:S02]  /*0580*/  IMAD.X R71, RZ, RZ, R77, P0 ;  /* 0x000000ffff477224 */ /* 0x000fe400000e064d */
[----:B------:R-:W-:Y:S01]  /*0590*/  IMAD.WIDE.U32 R70, R0, 0x40, R70 ;  /* 0x0000004000467825 */ /* 0x000fe200078e0046 */
[----:B--2---:R1:W-:Y:S04]  /*05a0*/  STS.128 [R75], R4 ;  /* 0x000000044b007388 */ /* 0x0043e80000000c00 */
[----:B---3--:R2:W-:Y:S04]  /*05b0*/  STS.128 [R75+0x1000], R8 ;  /* 0x001000084b007388 */ /* 0x0085e80000000c00 */
[----:B----4-:R3:W-:Y:S04]  /*05c0*/  STS.128 [R75+0x2000], R12 ;  /* 0x0020000c4b007388 */ /* 0x0107e80000000c00 */
[----:B-----5:R4:W-:Y:S04]  /*05d0*/  STS.128 [R75+0x3000], R16 ;  /* 0x003000104b007388 */ /* 0x0209e80000000c00 */
[----:B------:R-:W-:Y:S01]  /*05e0*/  STS.128 [R75+0x4000], R20 ;  /* 0x004000144b007388 */ /* 0x000fe20000000c00 */
[C---:B-1----:R-:W-:Y:S01]  /*05f0*/  SHF.L.U32 R6, R68.reuse, 0x9, RZ ;  /* 0x0000000944067819 */ /* 0x042fe200000006ff */
[----:B------:R-:W-:-:S02]  /*0600*/  IMAD R5, R68, -0xc, R75 ;  /* 0xfffffff444057824 */ /* 0x000fc400078e024b */
[----:B------:R-:W-:Y:S01]  /*0610*/  STS.128 [R75+0x5000], R24 ;  /* 0x005000184b007388 */ /* 0x000fe20000000c00 */
[----:B------:R-:W-:Y:S01]  /*0620*/  IMAD.SHL.U32 R4, R68, 0x8, RZ ;  /* 0x0000000844047824 */ /* 0x000fe200078e00ff */
[----:B--2---:R-:W-:Y:S02]  /*0630*/  SHF.R.U32.HI R11, RZ, 0x1, R68 ;  /* 0x00000001ff0b7819 */ /* 0x004fe40000011644 */
[----:B------:R-:W-:Y:S01]  /*0640*/  STS.128 [R75+0x6000], R28 ;  /* 0x0060001c4b007388 */ /* 0x000fe20000000c00 */
[----:B---3--:R-:W-:Y:S01]  /*0650*/  LOP3.LUT R12, R6, 0x3c00, RZ, 0xc0, !PT ;  /* 0x00003c00060c7812 */ /* 0x008fe200078ec0ff */
[----:B------:R-:W-:Y:S01]  /*0660*/  VIADD R15, R73, 0x8 ;  /* 0x00000008490f7836 */ /* 0x000fe20000000000 */
[--C-:B------:R-:W-:Y:S01]  /*0670*/  LOP3.LUT R3, R3, 0x1c00, R4.reuse, 0xf8, !PT ;  /* 0x00001c0003037812 */ /* 0x100fe200078ef804 */
[----:B------:R-:W-:Y:S01]  /*0680*/  STS.128 [R75+0x7000], R32 ;  /* 0x007000204b007388 */ /* 0x000fe20000000c00 */
[----:B------:R-:W-:Y:S01]  /*0690*/  LOP3.LUT R10, R4, 0x8, RZ, 0xc0, !PT ;  /* 0x00000008040a7812 */ /* 0x000fe200078ec0ff */
[----:B----4-:R-:W-:Y:S01]  /*06a0*/  VIADD R19, R73, 0x28 ;  /* 0x0000002849137836 */ /* 0x010fe20000000000 */
[----:B------:R-:W-:Y:S01]  /*06b0*/  LOP3.LUT R14, R3, 0x100, R4, 0xf8, !PT ;  /* 0x00000100030e7812 */ /* 0x000fe200078ef804 */
[----:B------:R-:W-:Y:S01]  /*06c0*/  STS.128 [R75+0x8000], R36 ;  /* 0x008000244b007388 */ /* 0x000fe20000000c00 */
[----:B------:R-:W-:-:S02]  /*06d0*/  LOP3.LUT R3, R12, 0x30, R11, 0xf8, !PT ;  /* 0x000000300c037812 */ /* 0x000fc400078ef80b */
[----:B------:R-:W-:Y:S01]  /*06e0*/  LOP3.LUT R4, R4, 0xf8, RZ, 0xc0, !PT ;  /* 0x000000f804047812 */ /* 0x000fe200078ec0ff */
[----:B------:R-:W-:Y:S01]  /*06f0*/  STS.128 [R75+0x9000], R40 ;  /* 0x009000284b007388 */ /* 0x000fe20000000c00 */
[--C-:B------:R-:W-:Y:S02]  /*0700*/  LOP3.LUT R10, R10, 0x40, R11.reuse, 0xf8, !PT ;  /* 0x000000400a0a7812 */ /* 0x100fe400078ef80b */
[----:B0-----:R-:W-:Y:S01]  /*0710*/  ISETP.GE.AND P0, PT, R4, UR5, PT ;  /* 0x0000000504007c0c */ /* 0x001fe2000bf06270 */
[----:B------:R-:W-:Y:S01]  /*0720*/  STS.128 [R75+0xa000], R44 ;  /* 0x00a0002c4b007388 */ /* 0x000fe20000000c00 */
[----:B------:R-:W0:Y:S01]  /*0730*/  LDCU UR5, c[0x0][0x3d8] ;  /* 0x00007b00ff0577ac */ /* 0x000e220008000800 */
[----:B------:R-:W-:Y:S02]  /*0740*/  SHF.R.U32.HI R13, RZ, 0x4, R68 ;  /* 0x00000004ff0d7819 */ /* 0x000fe40000011644 */
[----:B------:R-:W-:Y:S01]  /*0750*/  STS.128 [R75+0xb000], R48 ;  /* 0x00b000304b007388 */ /* 0x000fe20000000c00 */
[----:B------:R-:W-:-:S02]  /*0760*/  LOP3.LUT R74, R74, 0x8, R11, 0x78, !PT ;  /* 0x000000084a4a7812 */ /* 0x000fc400078e780b */
[----:B------:R-:W-:Y:S01]  /*0770*/  LOP3.LUT R16, R10, 0x8, R13, 0x78, !PT ;  /* 0x000000080a107812 */ /* 0x000fe200078e780d */
[----:B------:R-:W-:Y:S01]  /*0780*/  STS.128 [R75+0xc000], R52 ;  /* 0x00c000344b007388 */ /* 0x000fe20000000c00 */
[----:B------:R-:W-:Y:S02]  /*0790*/  IADD3 R17, PT, PT, R73, 0x10, RZ ;  /* 0x0000001049117810 */ /* 0x000fe40007ffe0ff */
[-C--:B------:R-:W-:Y:S01]  /*07a0*/  ISETP.GE.OR P6, PT, R15, R2.reuse, P0 ;  /* 0x000000020f00720c */ /* 0x080fe200007c6670 */
[----:B------:R-:W-:Y:S01]  /*07b0*/  STS.128 [R75+0xd000], R56 ;  /* 0x00d000384b007388 */ /* 0x000fe20000000c00 */
[-C--:B------:R-:W-:Y:S01]  /*07c0*/  ISETP.GE.OR P5, PT, R17, R2.reuse, P0 ;  /* 0x000000021100720c */ /* 0x080fe200007a6670 */
[C---:B------:R-:W-:Y:S01]  /*07d0*/  VIADD R15, R73.reuse, 0x18 ;  /* 0x00000018490f7836 */ /* 0x040fe20000000000 */
[----:B------:R-:W-:Y:S01]  /*07e0*/  IADD3 R17, PT, PT, R73, 0x20, RZ ;  /* 0x0000002049117810 */ /* 0x000fe20007ffe0ff */
[----:B------:R-:W-:Y:S01]  /*07f0*/  STS.128 [R75+0xe000], R60 ;  /* 0x00e0003c4b007388 */ /* 0x000fe20000000c00 */
[----:B------:R-:W-:-:S02]  /*0800*/  ISETP.GE.OR P2, PT, R19, R2, P0 ;  /* 0x000000021300720c */ /* 0x000fc40000746670 */
[----:B------:R-:W-:Y:S01]  /*0810*/  ISETP.GE.OR P3, PT, R17, R2, P0 ;  /* 0x000000021100720c */ /* 0x000fe20000766670 */
[----:B------:R-:W-:Y:S01]  /*0820*/  STS.128 [R75+0xf000], R64 ;  /* 0x00f000404b007388 */ /* 0x000fe20000000c00 */
[----:B------:R-:W-:Y:S01]  /*0830*/  LOP3.LUT R3, R3, R16, RZ, 0xfc, !PT ;  /* 0x0000001003037212 */ /* 0x000fe200078efcff */
[----:B------:R-:W-:Y:S01]  /*0840*/  BAR.SYNC.DEFER_BLOCKING 0x0 ;  /* 0x0000000000007b1d */ /* 0x000fe20000010000 */
[-C--:B------:R-:W-:Y:S02]  /*0850*/  ISETP.GE.OR P4, PT, R15, R2.reuse, P0 ;  /* 0x000000020f00720c */ /* 0x080fe40000786670 */
[----:B------:R-:W-:Y:S02]  /*0860*/  LOP3.LUT R69, R14, 0x30, R69, 0xf8, !PT ;  /* 0x000000300e457812 */ /* 0x000fe400078ef845 */
[----:B------:R-:W-:Y:S02]  /*0870*/  ISETP.GE.OR P1, PT, R73, R2, P0 ;  /* 0x000000024900720c */ /* 0x000fe40000726670 */
[----:B------:R-:W-:-:S04]  /*0880*/  LOP3.LUT R0, R69, R74, RZ, 0xfc, !PT ;  /* 0x0000004a45007212 */ /* 0x000fc800078efcff */
[----:B------:R-:W-:Y:S01]  /*0890*/  LEA R0, R0, UR4, 0x1 ;  /* 0x0000000400007c11 */ /* 0x000fe2000f8e08ff */
[----:B------:R-:W0:Y:S04]  /*08a0*/  LDS R6, [R5] ;  /* 0x0000000005067984 */ /* 0x000e280000000800 */
[----:B------:R-:W1:Y:S04]  /*08b0*/  LDS R7, [R5+0x400] ;  /* 0x0004000005077984 */ /* 0x000e680000000800 */
        /* <DEDUP_REMOVED lines=13> */
[----:B--2---:R-:W-:Y:S01]  /*0990*/  FMUL.FTZ R8, R8, UR5 ;  /* 0x0000000508087c20 */ /* 0x004fe20008410000 */
[----:B------:R-:W-:Y:S02]  /*09a0*/  F2FP.F16.F32.PACK_AB R6, R7, R6 ;  /* 0x000000060706723e */ /* 0x000fe400000000ff */
[----:B------:R-:W2:Y:S01]  /*09b0*/  LDS R23, [R5+0x2c00] ;  /* 0x002c000005177984 */ /* 0x000ea20000000800 */
[----:B---3--:R-:W-:-:S03]  /*09c0*/  FMUL.FTZ R9, R9, UR5 ;  /* 0x0000000509097c20 */ /* 0x008fc60008410000 */
[----:B------:R-:W3:Y:S02]  /*09d0*/  LDS R30, [R5+0x4800] ;  /* 0x00480000051e7984 */ /* 0x000ee40000000800 */
[----:B------:R-:W-:Y:S01]  /*09e0*/  F2FP.F16.F32.PACK_AB R7, R9, R8 ;  /* 0x000000080907723e */ /* 0x000fe200000000ff */
[----:B----4-:R-:W-:Y:S01]  /*09f0*/  FMUL.FTZ R9, R12, UR5 ;  /* 0x000000050c097c20 */ /* 0x010fe20008410000 */
[----:B------:R-:W4:Y:S01]  /*0a00*/  LDS R31, [R5+0x4c00] ;  /* 0x004c0000051f7984 */ /* 0x000f220000000800 */
[----:B-----5:R-:W-:-:S03]  /*0a10*/  FMUL.FTZ R12, R24, UR5 ;  /* 0x00000005180c7c20 */ /* 0x020fc60008410000 */
        /* <DEDUP_REMOVED lines=12> */
[----:B------:R-:W-:Y:S02]  /*0ae0*/  F2FP.F16.F32.PACK_AB R9, R10, R9 ;  /* 0x000000090a09723e */ /* 0x000fe400000000ff */
[----:B------:R-:W5:Y:S01]  /*0af0*/  LDS R29, [R5+0x4400] ;  /* 0x00440000051d7984 */ /* 0x000f620000000800 */
[----:B0-----:R-:W-:-:S03]  /*0b00*/  FMUL.FTZ R21, R21, UR5 ;  /* 0x0000000515157c20 */ /* 0x001fc60008410000 */
[----:B------:R-:W0:Y:S01]  /*0b10*/  LDS R35, [R5+0x5c00] ;  /* 0x005c000005237984 */ /* 0x000e220000000800 */
[----:B-1----:R-:W-:Y:S01]  /*0b20*/  FMUL.FTZ R22, R22, UR5 ;  /* 0x0000000516167c20 */ /* 0x002fe20008410000 */
[----:B------:R-:W-:Y:S02]  /*0b30*/  F2FP.F16.F32.PACK_AB R10, R21, R20 ;  /* 0x00000014150a723e */ /* 0x000fe400000000ff */
[----:B------:R-:W1:Y:S01]  /*0b40*/  LDS R17, [R5+0x6400] ;  /* 0x0064000005117984 */ /* 0x000e620000000800 */
[----:B--2---:R-:W-:-:S03]  /*0b50*/  FMUL.FTZ R23, R23, UR5 ;  /* 0x0000000517177c20 */ /* 0x004fc60008410000 */
[----:B------:R-:W2:Y:S01]  /*0b60*/  LDS R25, [R5+0x7800] ;  /* 0x0078000005197984 */ /* 0x000ea20000000800 */
[----:B---3--:R-:W-:Y:S01]  /*0b70*/  FMUL.FTZ R21, R30, UR5 ;  /* 0x000000051e157c20 */ /* 0x008fe20008410000 */
[----:B------:R-:W-:Y:S02]  /*0b80*/  F2FP.F16.F32.PACK_AB R11, R23, R22 ;  /* 0x00000016170b723e */ /* 0x000fe400000000ff */
        /* <DEDUP_REMOVED lines=23> */
[----:B--2---:R-:W-:-:S03]  /*0d00*/  FMUL.FTZ R39, R25, UR5 ;  /* 0x0000000519277c20 */ /* 0x004fc60008410000 */
[----:B------:R-:W2:Y:S01]  /*0d10*/  LDS R49, [R5+0x8800] ;  /* 0x0088000005317984 */ /* 0x000ea20000000800 */
[----:B---3--:R-:W-:-:S03]  /*0d20*/  FMUL.FTZ R42, R24, UR5 ;  /* 0x00000005182a7c20 */ /* 0x008fc60008410000 */
[----:B------:R-:W3:Y:S01]  /*0d30*/  LDS R33, [R5+0x9400] ;  /* 0x0094000005217984 */ /* 0x000ee20000000800 */
[----:B----4-:R-:W-:Y:S01]  /*0d40*/  FMUL.FTZ R19, R19, UR5 ;  /* 0x0000000513137c20 */ /* 0x010fe20008410000 */
[----:B------:R-:W-:Y:S02]  /*0d50*/  F2FP.F16.F32.PACK_AB R39, R42, R39 ;  /* 0x000000272a27723e */ /* 0x000fe400000000ff */
[----:B------:R-:W4:Y:S01]  /*0d60*/  LDS R29, [R5+0x9000] ;  /* 0x00900000051d7984 */ /* 0x000f220000000800 */
[----:B-----5:R-:W-:-:S03]  /*0d70*/  FMUL.FTZ R16, R16, UR5 ;  /* 0x0000000510107c20 */ /* 0x020fc60008410000 */
[----:B------:R-:W5:Y:S01]  /*0d80*/  LDS R28, [R5+0x9800] ;  /* 0x00980000051c7984 */ /* 0x000f620000000800 */
[----:B------:R-:W-:Y:S01]  /*0d90*/  FMUL.FTZ R23, R34, UR5 ;  /* 0x0000000522177c20 */ /* 0x000fe20008410000 */
[----:B------:R-:W-:Y:S02]  /*0da0*/  F2FP.F16.F32.PACK_AB R16, R16, R19 ;  /* 0x000000131010723e */ /* 0x000fe400000000ff */
[----:B------:R-:W5:Y:S01]  /*0db0*/  LDS R32, [R5+0x9c00] ;  /* 0x009c000005207984 */ /* 0x000f620000000800 */
[----:B------:R-:W-:Y:S01]  /*0dc0*/  FMUL.FTZ R14, R14, UR5 ;  /* 0x000000050e0e7c20 */ /* 0x000fe20008410000 */
[----:B------:R-:W-:Y:S02]  /*0dd0*/  F2FP.F16.F32.PACK_AB R23, R26, R23 ;  /* 0x000000171a17723e */ /* 0x000fe400000000ff */
[----:B------:R-:W5:Y:S01]  /*0de0*/  LDS R31, [R5+0xa400] ;  /* 0x00a40000051f7984 */ /* 0x000f620000000800 */
[----:B------:R-:W-:Y:S01]  /*0df0*/  FMUL.FTZ R34, R18, UR5 ;  /* 0x0000000512227c20 */ /* 0x000fe20008410000 */
[----:B------:R-:W-:-:S02]  /*0e00*/  F2FP.F16.F32.PACK_AB R14, R35, R14 ;  /* 0x0000000e230e723e */ /* 0x000fc400000000ff */
[----:B------:R-:W5:Y:S01]  /*0e10*/  LDS R30, [R5+0xac00] ;  /* 0x00ac0000051e7984 */ /* 0x000f620000000800 */
[----:B------:R-:W-:-:S03]  /*0e20*/  FMUL.FTZ R15, R15, UR5 ;  /* 0x000000050f0f7c20 */ /* 0x000fc60008410000 */
[----:B------:R-:W5:Y:S01]  /*0e30*/  LDS R17, [R5+0xb000] ;  /* 0x00b0000005117984 */ /* 0x000f620000000800 */
[----:B------:R-:W-:Y:S01]  /*0e40*/  FMUL.FTZ R51, R47, UR5 ;  /* 0x000000052f337c20 */ /* 0x000fe20008410000 */
[----:B------:R-:W-:Y:S02]  /*0e50*/  F2FP.F16.F32.PACK_AB R15, R15, R34 ;  /* 0x000000220f0f723e */ /* 0x000fe400000000ff */
[----:B------:R-:W5:Y:S01]  /*0e60*/  LDS R25, [R5+0xd000] ;  /* 0x00d0000005197984 */ /* 0x000f620000000800 */
[----:B0-----:R-:W-:-:S03]  /*0e70*/  FMUL.FTZ R52, R48, UR5 ;  /* 0x0000000530347c20 */ /* 0x001fc60008410000 */
[----:B------:R-:W0:Y:S01]  /*0e80*/  LDS R41, [R5+0xd400] ;  /* 0x00d4000005297984 */ /* 0x000e220000000800 */
[----:B-1----:R-:W-:-:S03]  /*0e90*/  FMUL.FTZ R54, R50, UR5 ;  /* 0x0000000532367c20 */ /* 0x002fc60008410000 */
[----:B------:R-:W1:Y:S01]  /*0ea0*/  LDS R24, [R5+0xd800] ;  /* 0x00d8000005187984 */ /* 0x000e620000000800 */
[----:B--2---:R-:W-:Y:S01]  /*0eb0*/  FMUL.FTZ R53, R49, UR5 ;  /* 0x0000000531357c20 */ /* 0x004fe20008410000 */
[----:B------:R-:W-:Y:S02]  /*0ec0*/  F2FP.F16.F32.PACK_AB R49, R52, R51 ;  /* 0x000000333431723e */ /* 0x000fe400000000ff */
[----:B------:R-:W-:Y:S01]  /*0ed0*/  LDS R40, [R5+0xdc00] ;  /* 0x00dc000005287984 */ /* 0x000fe20000000800 */
[----:B---3--:R-:W-:Y:S01]  /*0ee0*/  FMUL.FTZ R52, R33, UR5 ;  /* 0x0000000521347c20 */ /* 0x008fe20008410000 */
[----:B------:R-:W-:Y:S02]  /*0ef0*/  F2FP.F16.F32.PACK_AB R51, R54, R53 ;  /* 0x000000353633723e */ /* 0x000fe400000000ff */
[----:B------:R-:W2:Y:S01]  /*0f00*/  LDS R19, [R5+0xc800] ;  /* 0x00c8000005137984 */ /* 0x000ea20000000800 */
[----:B----4-:R-:W-:-:S03]  /*0f10*/  FMUL.FTZ R29, R29, UR5 ;  /* 0x000000051d1d7c20 */ /* 0x010fc60008410000 */
[----:B------:R-:W3:Y:S01]  /*0f20*/  LDS R36, [R5+0xcc00] ;  /* 0x00cc000005247984 */ /* 0x000ee20000000800 */
[----:B-----5:R-:W-:-:S03]  /*0f30*/  FMUL.FTZ R28, R28, UR5 ;  /* 0x000000051c1c7c20 */ /* 0x020fc60008410000 */
[----:B------:R-:W4:Y:S01]  /*0f40*/  LDS R27, [R5+0xa000] ;  /* 0x00a00000051b7984 */ /* 0x000f220000000800 */
[----:B------:R-:W-:-:S03]  /*0f50*/  FMUL.FTZ R33, R32, UR5 ;  /* 0x0000000520217c20 */ /* 0x000fc60008410000 */
        /* <DEDUP_REMOVED lines=10> */
[----:B0-----:R-:W-:-:S03]  /*1000*/  FMUL.FTZ R28, R41, UR5 ;  /* 0x00000005291c7c20 */ /* 0x001fc60008410000 */
[----:B------:R-:W0:Y:S01]  /*1010*/  LDS R37, [R5+0xc400] ;  /* 0x00c4000005257984 */ /* 0x000e220000000800 */
[----:B-1----:R-:W-:Y:S01]  /*1020*/  FMUL.FTZ R24, R24, UR5 ;  /* 0x0000000518187c20 */ /* 0x002fe20008410000 */
[----:B------:R-:W-:Y:S02]  /*1030*/  F2FP.F16.F32.PACK_AB R28, R28, R25 ;  /* 0x000000191c1c723e */ /* 0x000fe400000000ff */
[----:B------:R-:W1:Y:S04]  /*1040*/  LDS R44, [R5+0xe000] ;  /* 0x00e00000052c7984 */ /* 0x000e680000000800 */
        /* <DEDUP_REMOVED lines=15> */
[----:B------:R0:W5:Y:S01]  /*1140*/  LDS R50, [R5+0xfc00] ;  /* 0x00fc000005327984 */ /* 0x0001620000000800 */
[----:B------:R-:W-:Y:S01]  /*1150*/  FMUL.FTZ R38, R38, UR5 ;  /* 0x0000000526267c20 */ /* 0x000fe20008410000 */
[----:B------:R-:W-:-:S02]  /*1160*/  F2FP.F16.F32.PACK_AB R27, R53, R30 ;  /* 0x0000001e351b723e */ /* 0x000fc400000000ff */
[----:B------:R-:W-:Y:S01]  /*1170*/  STS [R0+0x10000], R6 ;  /* 0x0100000600007388 */ /* 0x000fe20000000800 */
[----:B------:R-:W-:Y:S01]  /*1180*/  FMUL.FTZ R34, R34, UR5 ;  /* 0x0000000522227c20 */ /* 0x000fe20008410000 */
[----:B------:R-:W-:Y:S02]  /*1190*/  F2FP.F16.F32.PACK_AB R35, R38, R35 ;  /* 0x000000232623723e */ /* 0x000fe400000000ff */
[----:B0-----:R-:W-:Y:S01]  /*11a0*/  F2FP.F16.F32.PACK_AB R5, R52, R29 ;  /* 0x0000001d3405723e */ /* 0x001fe200000000ff */
[----:B------:R-:W-:Y:S01]  /*11b0*/  FMUL.FTZ R29, R40, UR5 ;  /* 0x00000005281d7c20 */ /* 0x000fe20008410000 */
[----:B------:R-:W-:Y:S01]  /*11c0*/  STS [R0+0x10100], R7 ;  /* 0x0101000700007388 */ /* 0x000fe20000000800 */
[----:B------:R-:W-:Y:S01]  /*11d0*/  FMUL.FTZ R37, R37, UR5 ;  /* 0x0000000525257c20 */ /* 0x000fe20008410000 */
[----:B-1----:R-:W-:Y:S02]  /*11e0*/  FMUL.FTZ R44, R44, UR5 ;  /* 0x000000052c2c7c20 */ /* 0x002fe40008410000 */
[----:B------:R-:W-:Y:S01]  /*11f0*/  F2FP.F16.F32.PACK_AB R29, R29, R24 ;  /* 0x000000181d1d723e */ /* 0x000fe200000000ff */
[----:B------:R0:W-:Y:S01]  /*1200*/  STS [R0+0x14400], R5 ;  /* 0x0144000500007388 */ /* 0x0001e20000000800 */
[----:B------:R-:W1:Y:S01]  /*1210*/  LDC.64 R24, c[0x0][0x3c8] ;  /* 0x0000f200ff187b82 */ /* 0x000e620000000a00 */
[----:B------:R-:W-:Y:S01]  /*1220*/  FMUL.FTZ R19, R46, UR5 ;  /* 0x000000052e137c20 */ /* 0x000fe20008410000 */
[----:B------:R-:W-:Y:S01]  /*1230*/  F2FP.F16.F32.PACK_AB R34, R37, R34 ;  /* 0x000000222522723e */ /* 0x000fe200000000ff */
[----:B------:R1:W-:Y:S01]  /*1240*/  STS [R0+0x10400], R8 ;  /* 0x0104000800007388 */ /* 0x0003e20000000800 */
[----:B--2---:R-:W-:-:S02]  /*1250*/  FMUL.FTZ R42, R42, UR5 ;  /* 0x000000052a2a7c20 */ /* 0x004fc40008410000 */
[----:B------:R-:W-:Y:S01]  /*1260*/  F2FP.F16.F32.PACK_AB R19, R19, R44 ;  /* 0x0000002c1313723e */ /* 0x000fe200000000ff */
[----:B------:R-:W-:Y:S01]  /*1270*/  STS [R0+0x11000], R10 ;  /* 0x0110000a00007388 */ /* 0x000fe20000000800 */
[----:B---3--:R-:W-:Y:S01]  /*1280*/  FMUL.FTZ R45, R45, UR5 ;  /* 0x000000052d2d7c20 */ /* 0x008fe20008410000 */
[----:B0-----:R-:W-:Y:S02]  /*1290*/  HFMA2 R5, -RZ, RZ, 0, 0 ;  /* 0x00000000ff057431 */ /* 0x001fe400000001ff */
[----:B------:R-:W-:Y:S01]  /*12a0*/  STS [R0+0x11100], R11 ;  /* 0x0111000b00007388 */ /* 0x000fe20000000800 */
[----:B----4-:R-:W-:Y:S01]  /*12b0*/  FMUL.FTZ R43, R43, UR5 ;  /* 0x000000052b2b7c20 */ /* 0x010fe20008410000 */
[----:B------:R-:W-:Y:S02]  /*12c0*/  F2FP.F16.F32.PACK_AB R42, R45, R42 ;  /* 0x0000002a2d2a723e */ /* 0x000fe400000000ff */
[----:B------:R-:W-:Y:S01]  /*12d0*/  STS [R0+0x10500], R9 ;  /* 0x0105000900007388 */ /* 0x000fe20000000800 */
[----:B-----5:R-:W-:-:S03]  /*12e0*/  FMUL.FTZ R48, R48, UR5 ;  /* 0x0000000530307c20 */ /* 0x020fc60008410000 */
[----:B------:R-:W-:Y:S01]  /*12f0*/  STS [R0+0x11400], R12 ;  /* 0x0114000c00007388 */ /* 0x000fe20000000800 */
[----:B------:R-:W-:Y:S01]  /*1300*/  FMUL.FTZ R47, R47, UR5 ;  /* 0x000000052f2f7c20 */ /* 0x000fe20008410000 */
[----:B------:R-:W-:Y:S02]  /*1310*/  F2FP.F16.F32.PACK_AB R43, R48, R43 ;  /* 0x0000002b302b723e */ /* 0x000fe400000000ff */
[----:B------:R-:W-:Y:S01]  /*1320*/  STS [R0+0x11500], R13 ;  /* 0x0115000d00007388 */ /* 0x000fe20000000800 */
[----:B-1----:R-:W-:-:S04]  /*1330*/  IMAD.WIDE.U32 R6, R24, UR8, R4 ;  /* 0x0000000818067c25 */ /* 0x002fc8000f8e0004 */
[----:B------:R-:W-:Y:S01]  /*1340*/  FMUL.FTZ R50, R50, UR5 ;  /* 0x0000000532327c20 */ /* 0x000fe20008410000 */
[----:B------:R-:W-:Y:S01]  /*1350*/  UIADD3 UR5, UPT, UPT, UR4, 0x10000, URZ ;  /* 0x0001000004057890 */ /* 0x000fe2000fffe0ff */
[----:B------:R-:W-:Y:S01]  /*1360*/  STS [R0+0x12000], R20 ;  /* 0x0120001400007388 */ /* 0x000fe20000000800 */
[----:B------:R-:W-:Y:S02]  /*1370*/  IMAD R7, R25, UR8, R7 ;  /* 0x0000000819077c24 */ /* 0x000fe4000f8e0207 */
[----:B------:R-:W-:Y:S01]  /*1380*/  F2FP.F16.F32.PACK_AB R47, R50, R47 ;  /* 0x0000002f322f723e */ /* 0x000fe200000000ff */
[----:B------:R-:W-:Y:S01]  /*1390*/  STS [R0+0x12100], R21 ;  /* 0x0121001500007388 */ /* 0x000fe20000000800 */
[C---:B------:R-:W-:Y:S01]  /*13a0*/  IMAD.WIDE.U32 R4, R72.reuse, UR10, R6 ;  /* 0x0000000a48047c25 */ /* 0x040fe2000f8e0006 */
[C---:B------:R-:W-:Y:S02]  /*13b0*/  LEA R8, R3.reuse, UR5, 0x1 ;  /* 0x0000000503087c11 */ /* 0x040fe4000f8e08ff */
[----:B------:R-:W-:Y:S01]  /*13c0*/  STS [R0+0x13000], R14 ;  /* 0x0130000e00007388 */ /* 0x000fe20000000800 */
[----:B------:R-:W-:Y:S01]  /*13d0*/  IMAD R7, R72, UR11, R5 ;  /* 0x0000000b48077c24 */ /* 0x000fe2000f8e0205 */
[----:B------:R-:W-:-:S02]  /*13e0*/  LEA R3, R3, UR4, 0x1 ;  /* 0x0000000403037c11 */ /* 0x000fc4000f8e08ff */
[----:B------:R-:W-:Y:S04]  /*13f0*/  STS [R0+0x13100], R15 ;  /* 0x0131000f00007388 */ /* 0x000fe80000000800 */
        /* <DEDUP_REMOVED lines=8> */
[----:B------:R0:W-:Y:S04]  /*1480*/  STS [R0+0x14500], R17 ;  /* 0x0145001100007388 */ /* 0x0001e80000000800 */
[----:B------:R1:W-:Y:S04]  /*1490*/  STS [R0+0x15400], R27 ;  /* 0x0154001b00007388 */ /* 0x0003e80000000800 */
[----:B------:R1:W-:Y:S01]  /*14a0*/  STS [R0+0x15500], R35 ;  /* 0x0155002300007388 */ /* 0x0003e20000000800 */
[C---:B0-----:R-:W-:Y:S01]  /*14b0*/  VIADD R17, R73.reuse, 0x30 ;  /* 0x0000003049117836 */ /* 0x041fe20000000000 */
[----:B------:R-:W-:-:S02]  /*14c0*/  IADD3 R73, PT, PT, R73, 0x38, RZ ;  /* 0x0000003849497810 */ /* 0x000fc40007ffe0ff */
[----:B------:R1:W-:Y:S04]  /*14d0*/  STS [R0+0x16000], R34 ;  /* 0x0160002200007388 */ /* 0x0003e80000000800 */
[----:B------:R1:W-:Y:S04]  /*14e0*/  STS [R0+0x16100], R36 ;  /* 0x0161002400007388 */ /* 0x0003e80000000800 */
[----:B------:R1:W-:Y:S04]  /*14f0*/  STS [R0+0x17000], R19 ;  /* 0x0170001300007388 */ /* 0x0003e80000000800 */
[----:B------:R1:W-:Y:S04]  /*1500*/  STS [R0+0x17100], R42 ;  /* 0x0171002a00007388 */ /* 0x0003e80000000800 */
[----:B------:R1:W-:Y:S04]  /*1510*/  STS [R0+0x16400], R28 ;  /* 0x0164001c00007388 */ /* 0x0003e80000000800 */
[----:B------:R1:W-:Y:S04]  /*1520*/  STS [R0+0x16500], R29 ;  /* 0x0165001d00007388 */ /* 0x0003e80000000800 */
[----:B------:R1:W-:Y:S04]  /*1530*/  STS [R0+0x17400], R43 ;  /* 0x0174002b00007388 */ /* 0x0003e80000000800 */
[----:B------:R1:W-:Y:S01]  /*1540*/  STS [R0+0x17500], R47 ;  /* 0x0175002f00007388 */ /* 0x0003e20000000800 */
[----:B------:R-:W-:Y:S06]  /*1550*/  BAR.SYNC.DEFER_BLOCKING 0x0 ;  /* 0x0000000000007b1d */ /* 0x000fec0000010000 */
[----:B------:R-:W-:Y:S05]  /*1560*/  @P1 BRA `(.L_x_90) ;  /* 0x00000000002c1947 */ /* 0x000fea0003800000 */
[----:B------:R-:W0:Y:S01]  /*1570*/  LDS.128 R8, [R8] ;  /* 0x0000000008087984 */ /* 0x000e220000000c00 */
[----:B------:R-:W2:Y:S01]  /*1580*/  LDCU.64 UR4, c[0x0][0x3c0] ;  /* 0x00007800ff0477ac */ /* 0x000ea20008000a00 */
[----:B------:R-:W-:Y:S01]  /*1590*/  IMAD.MOV.U32 R6, RZ, RZ, R4 ;  /* 0x000000ffff067224 */ /* 0x000fe200078e0004 */
[----:B------:R-:W3:Y:S01]  /*15a0*/  LDCU.64 UR8, c[0x0][0x3a8] ;  /* 0x00007500ff0877ac */ /* 0x000ee20008000a00 */
[----:B--2---:R-:W-:Y:S02]  /*15b0*/  IMAD R15, R71, UR4, RZ ;  /* 0x00000004470f7c24 */ /* 0x004fe4000f8e02ff */
[----:B------:R-:W-:-:S04]  /*15c0*/  IMAD.WIDE.U32 R12, R70, UR4, R6 ;  /* 0x00000004460c7c25 */ /* 0x000fc8000f8e0006 */
[----:B------:R-:W-:Y:S01]  /*15d0*/  IMAD R15, R70, UR5, R15 ;  /* 0x00000005460f7c24 */ /* 0x000fe2000f8e020f */
[----:B---3--:R-:W-:-:S04]  /*15e0*/  LEA R14, P1, R12, UR8, 0x1 ;  /* 0x000000080c0e7c11 */ /* 0x008fc8000f8208ff */
[----:B------:R-:W-:-:S04]  /*15f0*/  IADD3 R13, PT, PT, R13, R15, RZ ;  /* 0x0000000f0d0d7210 */ /* 0x000fc80007ffe0ff */
[----:B------:R-:W-:-:S05]  /*1600*/  LEA.HI.X R15, R12, UR9, R13, 0x1, P1 ;  /* 0x000000090c0f7c11 */ /* 0x000fca00088f0c0d */
[----:B0-----:R0:W-:Y:S02]  /*1610*/  STG.E.128 desc[UR6][R14.64], R8 ;  /* 0x000000080e007986 */ /* 0x0011e4000c101d06 */
.L_x_90:
[----:B------:R-:W-:Y:S05]  /*1620*/  BSYNC.RECONVERGENT B0 ;  /* 0x0000000000007941 */ /* 0x000fea0003800200 */
.L_x_89:
[----:B0-----:R0:W2:Y:S01]  /*1630*/  LDS.128 R8, [R3+0x10100] ;  /* 0x0101000003087984 */ /* 0x0010a20000000c00 */
[----:B------:R-:W-:Y:S01]  /*1640*/  BSSY.RECONVERGENT B0, `(.L_x_91) ;  /* 0x0000011000007945 */ /* 0x000fe20003800200 */
[-C--:B------:R-:W-:Y:S02]  /*1650*/  ISETP.GE.OR P1, PT, R17, R2.reuse, P0 ;  /* 0x000000021100720c */ /* 0x080fe40000726670 */
[----:B------:R-:W-:Y:S01]  /*1660*/  ISETP.GE.OR P0, PT, R73, R2, P0 ;  /* 0x000000024900720c */ /* 0x000fe20000706670 */
[----:B------:R-:W-:-:S12]  /*1670*/  @P6 BRA `(.L_x_92) ;  /* 0x0000000000346947 */ /* 0x000fd80003800000 */
[----:B------:R-:W3:Y:S01]  /*1680*/  LDCU.64 UR4, c[0x0][0x3c0] ;  /* 0x00007800ff0477ac */ /* 0x000ee20008000a00 */
[----:B------:R-:W-:Y:S01]  /*1690*/  IADD3 R15, P6, PT, R70, 0x8, RZ ;  /* 0x00000008460f7810 */ /* 0x000fe20007fde0ff */
[----:B------:R-:W-:Y:S01]  /*16a0*/  IMAD.MOV.U32 R13, RZ, RZ, R7 ;  /* 0x000000ffff0d7224 */ /* 0x000fe200078e0007 */
[----:B------:R-:W-:Y:S01]  /*16b0*/  MOV R12, R4 ;  /* 0x00000004000c7202 */ /* 0x000fe20000000f00 */
[----:B------:R-:W4:Y:S02]  /*16c0*/  LDCU.64 UR8, c[0x0][0x3a8] ;  /* 0x00007500ff0877ac */ /* 0x000f240008000a00 */
[----:B-1----:R-:W-:-:S04]  /*16d0*/  IMAD.X R0, RZ, RZ, R71, P6 ;  /* 0x000000ffff007224 */ /* 0x002fc800030e0647 */
[----:B---3--:R-:W-:Y:S02]  /*16e0*/  IMAD R0, R0, UR4, RZ ;  /* 0x0000000400007c24 */ /* 0x008fe4000f8e02ff */
[----:B------:R-:W-:-:S04]  /*16f0*/  IMAD.WIDE.U32 R12, R15, UR4, R12 ;  /* 0x000000040f0c7c25 */ /* 0x000fc8000f8e000c */
[----:B------:R-:W-:Y:S01]  /*1700*/  IMAD R15, R15, UR5, R0 ;  /* 0x000000050f0f7c24 */ /* 0x000fe2000f8e0200 */
[----:B----4-:R-:W-:-:S04]  /*1710*/  LEA R14, P6, R12, UR8, 0x1 ;  /* 0x000000080c0e7c11 */ /* 0x010fc8000f8c08ff */
[----:B------:R-:W-:-:S04]  /*1720*/  IADD3 R13, PT, PT, R13, R15, RZ ;  /* 0x0000000f0d0d7210 */ /* 0x000fc80007ffe0ff */
[----:B------:R-:W-:-:S05]  /*1730*/  LEA.HI.X R15, R12, UR9, R13, 0x1, P6 ;  /* 0x000000090c0f7c11 */ /* 0x000fca000b0f0c0d */
[----:B--2---:R3:W-:Y:S02]  /*1740*/  STG.E.128 desc[UR6][R14.64], R8 ;  /* 0x000000080e007986 */ /* 0x0047e4000c101d06 */
.L_x_92:
[----:B------:R-:W-:Y:S05]  /*1750*/  BSYNC.RECONVERGENT B0 ;  /* 0x0000000000007941 */ /* 0x000fea0003800200 */
.L_x_91:
[----:B--23--:R2:W3:Y:S01]  /*1760*/  LDS.128 R8, [R3+0x10200] ;  /* 0x0102000003087984 */ /* 0x00c4e20000000c00 */
[----:B------:R-:W-:Y:S04]  /*1770*/  BSSY.RECONVERGENT B0, `(.L_x_93) ;  /* 0x000000f000007945 */ /* 0x000fe80003800200 */
[----:B------:R-:W-:Y:S05]  /*1780*/  @P5 BRA `(.L_x_94) ;  /* 0x0000000000345947 */ /* 0x000fea0003800000 */
[----:B------:R-:W4:Y:S01]  /*1790*/  LDCU.64 UR4, c[0x0][0x3c0] ;  /* 0x00007800ff0477ac */ /* 0x000f220008000a00 */
[----:B------:R-:W-:Y:S01]  /*17a0*/  IADD3 R15, P5, PT, R70, 0x10, RZ ;  /* 0x00000010460f7810 */ /* 0x000fe20007fbe0ff */
[----:B------:R-:W-:Y:S01]  /*17b0*/  IMAD.MOV.U32 R13, RZ, RZ, R7 ;  /* 0x000000ffff0d7224 */ /* 0x000fe200078e0007 */
[----:B------:R-:W-:Y:S01]  /*17c0*/  MOV R12, R4 ;  /* 0x00000004000c7202 */ /* 0x000fe20000000f00 */
[----:B------:R-:W5:Y:S02]  /*17d0*/  LDCU.64 UR8, c[0x0][0x3a8] ;  /* 0x00007500ff0877ac */ /* 0x000f640008000a00 */
[----:B-1----:R-:W-:-:S04]  /*17e0*/  IMAD.X R0, RZ, RZ, R71, P5 ;  /* 0x000000ffff007224 */ /* 0x002fc800028e0647 */
[----:B----4-:R-:W-:Y:S02]  /*17f0*/  IMAD R0, R0, UR4, RZ ;  /* 0x0000000400007c24 */ /* 0x010fe4000f8e02ff */
[----:B------:R-:W-:-:S04]  /*1800*/  IMAD.WIDE.U32 R12, R15, UR4, R12 ;  /* 0x000000040f0c7c25 */ /* 0x000fc8000f8e000c */
[----:B------:R-:W-:Y:S01]  /*1810*/  IMAD R15, R15, UR5, R0 ;  /* 0x000000050f0f7c24 */ /* 0x000fe2000f8e0200 */
[----:B-----5:R-:W-:-:S04]  /*1820*/  LEA R14, P5, R12, UR8, 0x1 ;  /* 0x000000080c0e7c11 */ /* 0x020fc8000f8a08ff */
[----:B------:R-:W-:-:S04]  /*1830*/  IADD3 R13, PT, PT, R13, R15, RZ ;  /* 0x0000000f0d0d7210 */ /* 0x000fc80007ffe0ff */
[----:B------:R-:W-:-:S05]  /*1840*/  LEA.HI.X R15, R12, UR9, R13, 0x1, P5 ;  /* 0x000000090c0f7c11 */ /* 0x000fca000a8f0c0d */
[----:B---3--:R4:W-:Y:S02]  /*1850*/  STG.E.128 desc[UR6][R14.64], R8 ;  /* 0x000000080e007986 */ /* 0x0089e4000c101d06 */
.L_x_94:
[----:B------:R-:W-:Y:S05]  /*1860*/  BSYNC.RECONVERGENT B0 ;  /* 0x0000000000007941 */ /* 0x000fea0003800200 */
.L_x_93:
[----:B---34-:R3:W4:Y:S01]  /*1870*/  LDS.128 R8, [R3+0x10300] ;  /* 0x0103000003087984 */ /* 0x0187220000000c00 */
[----:B------:R-:W-:Y:S04]  /*1880*/  BSSY.RECONVERGENT B0, `(.L_x_95) ;  /* 0x000000f000007945 */ /* 0x000fe80003800200 */
[----:B------:R-:W-:Y:S05]  /*1890*/  @P4 BRA `(.L_x_96) ;  /* 0x0000000000344947 */ /* 0x000fea0003800000 */
[----:B------:R-:W5:Y:S01]  /*18a0*/  LDCU.64 UR4, c[0x0][0x3c0] ;  /* 0x00007800ff0477ac */ /* 0x000f620008000a00 */
[----:B------:R-:W-:Y:S01]  /*18b0*/  IADD3 R15, P4, PT, R70, 0x18, RZ ;  /* 0x00000018460f7810 */ /* 0x000fe20007f9e0ff */
[----:B------:R-:W-:Y:S01]  /*18c0*/  IMAD.MOV.U32 R13, RZ, RZ, R7 ;  /* 0x000000ffff0d7224 */ /* 0x000fe200078e0007 */
[----:B------:R-:W-:Y:S01]  /*18d0*/  MOV R12, R4 ;  /* 0x00000004000c7202 */ /* 0x000fe20000000f00 */
[----:B------:R-:W0:Y:S02]  /*18e0*/  LDCU.64 UR8, c[0x0][0x3a8] ;  /* 0x00007500ff0877ac */ /* 0x000e240008000a00 */
[----:B-1----:R-:W-:-:S04]  /*18f0*/  IMAD.X R0, RZ, RZ, R71, P4 ;  /* 0x000000ffff007224 */ /* 0x002fc800020e0647 */
[----:B-----5:R-:W-:Y:S02]  /*1900*/  IMAD R0, R0, UR4, RZ ;  /* 0x0000000400007c24 */ /* 0x020fe4000f8e02ff */
[----:B------:R-:W-:-:S04]  /*1910*/  IMAD.WIDE.U32 R12, R15, UR4, R12 ;  /* 0x000000040f0c7c25 */ /* 0x000fc8000f8e000c */
[----:B------:R-:W-:Y:S01]  /*1920*/  IMAD R15, R15, UR5, R0 ;  /* 0x000000050f0f7c24 */ /* 0x000fe2000f8e0200 */
[----:B0-----:R-:W-:-:S04]  /*1930*/  LEA R14, P4, R12, UR8, 0x1 ;  /* 0x000000080c0e7c11 */ /* 0x001fc8000f8808ff */
[----:B------:R-:W-:-:S04]  /*1940*/  IADD3 R13, PT, PT, R13, R15, RZ ;  /* 0x0000000f0d0d7210 */ /* 0x000fc80007ffe0ff */
[----:B------:R-:W-:-:S05]  /*1950*/  LEA.HI.X R15, R12, UR9, R13, 0x1, P4 ;  /* 0x000000090c0f7c11 */ /* 0x000fca000a0f0c0d */
[----:B----4-:R0:W-:Y:S02]  /*1960*/  STG.E.128 desc[UR6][R14.64], R8 ;  /* 0x000000080e007986 */ /* 0x0101e4000c101d06 */
.L_x_96:
[----:B------:R-:W-:Y:S05]  /*1970*/  BSYNC.RECONVERGENT B0 ;  /* 0x0000000000007941 */ /* 0x000fea0003800200 */
.L_x_95:
[----:B0---4-:R0:W4:Y:S01]  /*1980*/  LDS.128 R8, [R3+0x10400] ;  /* 0x0104000003087984 */ /* 0x0111220000000c00 */
[----:B------:R-:W-:Y:S04]  /*1990*/  BSSY.RECONVERGENT B0, `(.L_x_97) ;  /* 0x000000f000007945 */ /* 0x000fe80003800200 */
[----:B------:R-:W-:Y:S05]  /*19a0*/  @P3 BRA `(.L_x_98) ;  /* 0x0000000000343947 */ /* 0x000fea0003800000 */
[----:B------:R-:W5:Y:S01]  /*19b0*/  LDCU.64 UR4, c[0x0][0x3c0] ;  /* 0x00007800ff0477ac */ /* 0x000f620008000a00 */
[----:B------:R-:W-:Y:S01]  /*19c0*/  IADD3 R15, P3, PT, R70, 0x20, RZ ;  /* 0x00000020460f7810 */ /* 0x000fe20007f7e0ff */
[----:B------:R-:W-:Y:S01]  /*19d0*/  IMAD.MOV.U32 R13, RZ, RZ, R7 ;  /* 0x000000ffff0d7224 */ /* 0x000fe200078e0007 */
[----:B------:R-:W-:Y:S01]  /*19e0*/  MOV R12, R4 ;  /* 0x00000004000c7202 */ /* 0x000fe20000000f00 */
[----:B------:R-:W2:Y:S02]  /*19f0*/  LDCU.64 UR8, c[0x0][0x3a8] ;  /* 0x00007500ff0877ac */ /* 0x000ea40008000a00 */
[----:B-1----:R-:W-:-:S04]  /*1a00*/  IMAD.X R0, RZ, RZ, R71, P3 ;  /* 0x000000ffff007224 */ /* 0x002fc800018e0647 */
[----:B-----5:R-:W-:Y:S02]  /*1a10*/  IMAD R0, R0, UR4, RZ ;  /* 0x0000000400007c24 */ /* 0x020fe4000f8e02ff */
[----:B------:R-:W-:-:S04]  /*1a20*/  IMAD.WIDE.U32 R12, R15, UR4, R12 ;  /* 0x000000040f0c7c25 */ /* 0x000fc8000f8e000c */
[----:B------:R-:W-:Y:S01]  /*1a30*/  IMAD R15, R15, UR5, R0 ;  /* 0x000000050f0f7c24 */ /* 0x000fe2000f8e0200 */
[----:B--2---:R-:W-:-:S04]  /*1a40*/  LEA R14, P3, R12, UR8, 0x1 ;  /* 0x000000080c0e7c11 */ /* 0x004fc8000f8608ff */
[----:B------:R-:W-:-:S04]  /*1a50*/  IADD3 R13, PT, PT, R13, R15, RZ ;  /* 0x0000000f0d0d7210 */ /* 0x000fc80007ffe0ff */
[----:B------:R-:W-:-:S05]  /*1a60*/  LEA.HI.X R15, R12, UR9, R13, 0x1, P3 ;  /* 0x000000090c0f7c11 */ /* 0x000fca00098f0c0d */
[----:B----4-:R1:W-:Y:S02]  /*1a70*/  STG.E.128 desc[UR6][R14.64], R8 ;  /* 0x000000080e007986 */ /* 0x0103e4000c101d06 */
.L_x_98:
[----:B------:R-:W-:Y:S05]  /*1a80*/  BSYNC.RECONVERGENT B0 ;  /* 0x0000000000007941 */ /* 0x000fea0003800200 */
.L_x_97:
[----:B-1--4-:R1:W4:Y:S01]  /*1a90*/  LDS.128 R8, [R3+0x10500] ;  /* 0x0105000003087984 */ /* 0x0123220000000c00 */
[----:B------:R-:W-:Y:S04]  /*1aa0*/  BSSY.RECONVERGENT B0, `(.L_x_99) ;  /* 0x000000f000007945 */ /* 0x000fe80003800200 */
[----:B------:R-:W-:Y:S05]  /*1ab0*/  @P2 BRA `(.L_x_100) ;  /* 0x0000000000342947 */ /* 0x000fea0003800000 */
[----:B------:R-:W5:Y:S01]  /*1ac0*/  LDCU.64 UR4, c[0x0][0x3c0] ;  /* 0x00007800ff0477ac */ /* 0x000f620008000a00 */
[----:B------:R-:W-:Y:S01]  /*1ad0*/  IADD3 R15, P2, PT, R70, 0x28, RZ ;  /* 0x00000028460f7810 */ /* 0x000fe20007f5e0ff */
[----:B------:R-:W-:Y:S01]  /*1ae0*/  IMAD.MOV.U32 R13, RZ, RZ, R7 ;  /* 0x000000ffff0d7224 */ /* 0x000fe200078e0007 */
[----:B------:R-:W-:Y:S01]  /*1af0*/  MOV R12, R4 ;  /* 0x00000004000c7202 */ /* 0x000fe20000000f00 */
[----:B------:R-:W0:Y:S02]  /*1b00*/  LDCU.64 UR8, c[0x0][0x3a8] ;  /* 0x00007500ff0877ac */ /* 0x000e240008000a00 */
[----:B------:R-:W-:-:S04]  /*1b10*/  IMAD.X R0, RZ, RZ, R71, P2 ;  /* 0x000000ffff007224 */ /* 0x000fc800010e0647 */
[----:B-----5:R-:W-:Y:S02]  /*1b20*/  IMAD R0, R0, UR4, RZ ;  /* 0x0000000400007c24 */ /* 0x020fe4000f8e02ff */
[----:B------:R-:W-:-:S04]  /*1b30*/  IMAD.WIDE.U32 R12, R15, UR4, R12 ;  /* 0x000000040f0c7c25 */ /* 0x000fc8000f8e000c */
[----:B------:R-:W-:Y:S01]  /*1b40*/  IMAD R15, R15, UR5, R0 ;  /* 0x000000050f0f7c24 */ /* 0x000fe2000f8e0200 */
[----:B0-----:R-:W-:-:S04]  /*1b50*/  LEA R14, P2, R12, UR8, 0x1 ;  /* 0x000000080c0e7c11 */ /* 0x001fc8000f8408ff */
[----:B------:R-:W-:-:S04]  /*1b60*/  IADD3 R13, PT, PT, R13, R15, RZ ;  /* 0x0000000f0d0d7210 */ /* 0x000fc80007ffe0ff */
[----:B------:R-:W-:-:S05]  /*1b70*/  LEA.HI.X R15, R12, UR9, R13, 0x1, P2 ;  /* 0x000000090c0f7c11 */ /* 0x000fca00090f0c0d */
[----:B----4-:R0:W-:Y:S02]  /*1b80*/  STG.E.128 desc[UR6][R14.64], R8 ;  /* 0x000000080e007986 */ /* 0x0101e4000c101d06 */
.L_x_100:
[----:B------:R-:W-:Y:S05]  /*1b90*/  BSYNC.RECONVERGENT B0 ;  /* 0x0000000000007941 */ /* 0x000fea0003800200 */
.L_x_99:
[----:B0---4-:R0:W4:Y:S01]  /*1ba0*/  LDS.128 R8, [R3+0x10600] ;  /* 0x0106000003087984 */ /* 0x0111220000000c00 */
[----:B------:R-:W-:Y:S04]  /*1bb0*/  BSSY.RECONVERGENT B0, `(.L_x_101) ;  /* 0x000000f000007945 */ /* 0x000fe80003800200 */
[----:B------:R-:W-:Y:S05]  /*1bc0*/  @P1 BRA `(.L_x_102) ;  /* 0x0000000000341947 */ /* 0x000fea0003800000 */
[----:B------:R-:W5:Y:S01]  /*1bd0*/  LDCU.64 UR4, c[0x0][0x3c0] ;  /* 0x00007800ff0477ac */ /* 0x000f620008000a00 */
[----:B------:R-:W-:Y:S01]  /*1be0*/  IADD3 R15, P1, PT, R70, 0x30, RZ ;  /* 0x00000030460f7810 */ /* 0x000fe20007f3e0ff */
[----:B------:R-:W-:Y:S01]  /*1bf0*/  IMAD.MOV.U32 R13, RZ, RZ, R7 ;  /* 0x000000ffff0d7224 */ /* 0x000fe200078e0007 */
[----:B------:R-:W-:Y:S01]  /*1c00*/  MOV R12, R4 ;  /* 0x00000004000c7202 */ /* 0x000fe20000000f00 */
[----:B------:R-:W1:Y:S02]  /*1c10*/  LDCU.64 UR8, c[0x0][0x3a8] ;  /* 0x00007500ff0877ac */ /* 0x000e640008000a00 */
[----:B------:R-:W-:-:S04]  /*1c20*/  IMAD.X R0, RZ, RZ, R71, P1 ;  /* 0x000000ffff007224 */ /* 0x000fc800008e0647 */
[----:B-----5:R-:W-:Y:S02]  /*1c30*/  IMAD R0, R0, UR4, RZ ;  /* 0x0000000400007c24 */ /* 0x020fe4000f8e02ff */
[----:B------:R-:W-:-:S04]  /*1c40*/  IMAD.WIDE.U32 R12, R15, UR4, R12 ;  /* 0x000000040f0c7c25 */ /* 0x000fc8000f8e000c */
[----:B------:R-:W-:Y:S01]  /*1c50*/  IMAD R15, R15, UR5, R0 ;  /* 0x000000050f0f7c24 */ /* 0x000fe2000f8e0200 */
[----:B-1----:R-:W-:-:S04]  /*1c60*/  LEA R14, P1, R12, UR8, 0x1 ;  /* 0x000000080c0e7c11 */ /* 0x002fc8000f8208ff */
[----:B------:R-:W-:-:S04]  /*1c70*/  IADD3 R13, PT, PT, R13, R15, RZ ;  /* 0x0000000f0d0d7210 */ /* 0x000fc80007ffe0ff */
[----:B------:R-:W-:-:S05]  /*1c80*/  LEA.HI.X R15, R12, UR9, R13, 0x1, P1 ;  /* 0x000000090c0f7c11 */ /* 0x000fca00088f0c0d */
[----:B----4-:R1:W-:Y:S02]  /*1c90*/  STG.E.128 desc[UR6][R14.64], R8 ;  /* 0x000000080e007986 */ /* 0x0103e4000c101d06 */
.L_x_102:
[----:B------:R-:W-:Y:S05]  /*1ca0*/  BSYNC.RECONVERGENT B0 ;  /* 0x0000000000007941 */ /* 0x000fea0003800200 */
.L_x_101:
[----:B-1--4-:R1:W4:Y:S01]  /*1cb0*/  LDS.128 R8, [R3+0x10700] ;  /* 0x0107000003087984 */ /* 0x0123220000000c00 */
[----:B------:R-:W-:Y:S05]  /*1cc0*/  @P0 EXIT ;  /* 0x000000000000094d */ /* 0x000fea0003800000 */
[----:B------:R-:W5:Y:S01]  /*1cd0*/  LDCU.64 UR4, c[0x0][0x3c0] ;  /* 0x00007800ff0477ac */ /* 0x000f620008000a00 */
[----:B------:R-:W-:Y:S01]  /*1ce0*/  IADD3 R5, P0, PT, R70, 0x38, RZ ;  /* 0x0000003846057810 */ /* 0x000fe20007f1e0ff */
[----:B0123--:R-:W-:Y:S01]  /*1cf0*/  IMAD.MOV.U32 R3, RZ, RZ, R7 ;  /* 0x000000ffff037224 */ /* 0x00ffe200078e0007 */
        /* <DEDUP_REMOVED lines=9> */
[----:B----4-:R-:W-:Y:S01]  /*1d90*/  STG.E.128 desc[UR6][R4.64], R8 ;  /* 0x0000000804007986 */ /* 0x010fe2000c101d06 */
[----:B------:R-:W-:Y:S05]  /*1da0*/  EXIT ;  /* 0x000000000000794d */ /* 0x000fea0003800000 */
.L_x_103:
        /* <DEDUP_REMOVED lines=13> */
.L_x_157:


//--------------------- .text._ZN7cutlass13device_kernelIN5flash19enable_sm80_to_sm89INS1_16FlashAttnBwdSm80INS1_25CollectiveMainloopBwdSm80ILi1ELi1EN4cute5tupleIJNS5_1CILi64EEES8_NS7_ILi256EEEEEENS_6half_tEfNS_4arch4Sm80ELb1ELb0ELb1ELb1ELb0ELb0ELb0ELb0ELi2ELi4ELi2ELi2ELb0EEENS1_24CollectiveEpilogueBwdGQAISA_fSD_Li256ELb1ELb0EEENS1_25SingleTileBwdLPTSchedulerILb1ELi64ELb0EEEEEEEEEvNT_6ParamsE --------------------------
	.section	.text._ZN7cutlass13device_kernelIN5flash19enable_sm80_to_sm89INS1_16FlashAttnBwdSm80INS1_25CollectiveMainloopBwdSm80ILi1ELi1EN4cute5tupleIJNS5_1CILi64EEES8_NS7_ILi256EEEEEENS_6half_tEfNS_4arch4Sm80ELb1ELb0ELb1ELb1ELb0ELb0ELb0ELb0ELi2ELi4ELi2ELi2ELb0EEENS1_24CollectiveEpilogueBwdGQAISA_fSD_Li256ELb1ELb0EEENS1_25SingleTileBwdLPTSchedulerILb1ELi64ELb0EEEEEEEEEvNT_6ParamsE,"ax",@progbits
	.align	128
.text._ZN7cutlass13device_kernelIN5flash19enable_sm80_to_sm89INS1_16FlashAttnBwdSm80INS1_25CollectiveMainloopBwdSm80ILi1ELi1EN4cute5tupleIJNS5_1CILi64EEES8_NS7_ILi256EEEEEENS_6half_tEfNS_4arch4Sm80ELb1ELb0ELb1ELb1ELb0ELb0ELb0ELb0ELi2ELi4ELi2ELi2ELb0EEENS1_24CollectiveEpilogueBwdGQAISA_fSD_Li256ELb1ELb0EEENS1_25SingleTileBwdLPTSchedulerILb1ELi64ELb0EEEEEEEEEvNT_6ParamsE:
        .type           _ZN7cutlass13device_kernelIN5flash19enable_sm80_to_sm89INS1_16FlashAttnBwdSm80INS1_25CollectiveMainloopBwdSm80ILi1ELi1EN4cute5tupleIJNS5_1CILi64EEES8_NS7_ILi256EEEEEENS_6half_tEfNS_4arch4Sm80ELb1ELb0ELb1ELb1ELb0ELb0ELb0ELb0ELi2ELi4ELi2ELi2ELb0EEENS1_24CollectiveEpilogueBwdGQAISA_fSD_Li256ELb1ELb0EEENS1_25SingleTileBwdLPTSchedulerILb1ELi64ELb0EEEEEEEEEvNT_6ParamsE,@function
        .size           _ZN7cutlass13device_kernelIN5flash19enable_sm80_to_sm89INS1_16FlashAttnBwdSm80INS1_25CollectiveMainloopBwdSm80ILi1ELi1EN4cute5tupleIJNS5_1CILi64EEES8_NS7_ILi256EEEEEENS_6half_tEfNS_4arch4Sm80ELb1ELb0ELb1ELb1ELb0ELb0ELb0ELb0ELi2ELi4ELi2ELi2ELb0EEENS1_24CollectiveEpilogueBwdGQAISA_fSD_Li256ELb1ELb0EEENS1_25SingleTileBwdLPTSchedulerILb1ELi64ELb0EEEEEEEEEvNT_6ParamsE,(.L_x_158 - _ZN7cutlass13device_kernelIN5flash19enable_sm80_to_sm89INS1_16FlashAttnBwdSm80INS1_25CollectiveMainloopBwdSm80ILi1ELi1EN4cute5tupleIJNS5_1CILi64EEES8_NS7_ILi256EEEEEENS_6half_tEfNS_4arch4Sm80ELb1ELb0ELb1ELb1ELb0ELb0ELb0ELb0ELi2ELi4ELi2ELi2ELb0EEENS1_24CollectiveEpilogueBwdGQAISA_fSD_Li256ELb1ELb0EEENS1_25SingleTileBwdLPTSchedulerILb1ELi64ELb0EEEEEEEEEvNT_6ParamsE)
        .other          _ZN7cutlass13device_kernelIN5flash19enable_sm80_to_sm89INS1_16FlashAttnBwdSm80INS1_25CollectiveMainloopBwdSm80ILi1ELi1EN4cute5tupleIJNS5_1CILi64EEES8_NS7_ILi256EEEEEENS_6half_tEfNS_4arch4Sm80ELb1ELb0ELb1ELb1ELb0ELb0ELb0ELb0ELi2ELi4ELi2ELi2ELb0EEENS1_24CollectiveEpilogueBwdGQAISA_fSD_Li256ELb1ELb0EEENS1_25SingleTileBwdLPTSchedulerILb1ELi64ELb0EEEEEEEEEvNT_6ParamsE,@"STO_CUDA_ENTRY STV_DEFAULT"
_ZN7cutlass13device_kernelIN5flash19enable_sm80_to_sm89INS1_16FlashAttnBwdSm80INS1_25CollectiveMainloopBwdSm80ILi1ELi1EN4cute5tupleIJNS5_1CILi64EEES8_NS7_ILi256EEEEEENS_6half_tEfNS_4arch4Sm80ELb1ELb0ELb1ELb1ELb0ELb0ELb0ELb0ELi2ELi4ELi2ELi2ELb0EEENS1_24CollectiveEpilogueBwdGQAISA_fSD_Li256ELb1ELb0EEENS1_25SingleTileBwdLPTSchedulerILb1ELi64ELb0EEEEEEEEEvNT_6ParamsE:
[----:B------:R-:W-:Y:S01]  /*0000*/  LDC R1, c[0x0][0x37c] ;  /* 0x0000df00ff017b82 */ /* 0x000fe20000000800 */
[----:B------:R-:W-:Y:S05]  /*0010*/  EXIT ;  /* 0x000000000000794d */ /* 0x000fea0003800000 */
.L_x_104:
        /* <DEDUP_REMOVED lines=14> */
.L_x_158:


//--------------------- .text._ZN7cutlass13device_kernelIN5flash22FlashAttnBwdPreprocessIN4cute5tupleIJNS3_1CILi64EEENS5_ILi256EEEEEENS_6half_tEfNS_4arch4Sm80ELb1ELb1EEEEEvNT_6ParamsE --------------------------
	.section	.text._ZN7cutlass13device_kernelIN5flash22FlashAttnBwdPreprocessIN4cute5tupleIJNS3_1CILi64EEENS5_ILi256EEEEEENS_6half_tEfNS_4arch4Sm80ELb1ELb1EEEEEvNT_6ParamsE,"ax",@progbits
	.align	128
.text._ZN7cutlass13device_kernelIN5flash22FlashAttnBwdPreprocessIN4cute5tupleIJNS3_1CILi64EEENS5_ILi256EEEEEENS_6half_tEfNS_4arch4Sm80ELb1ELb1EEEEEvNT_6ParamsE:
        .type           _ZN7cutlass13device_kernelIN5flash22FlashAttnBwdPreprocessIN4cute5tupleIJNS3_1CILi64EEENS5_ILi256EEEEEENS_6half_tEfNS_4arch4Sm80ELb1ELb1EEEEEvNT_6ParamsE,@function
        .size           _ZN7cutlass13device_kernelIN5flash22FlashAttnBwdPreprocessIN4cute5tupleIJNS3_1CILi64EEENS5_ILi256EEEEEENS_6half_tEfNS_4arch4Sm80ELb1ELb1EEEEEvNT_6ParamsE,(.L_x_159 - _ZN7cutlass13device_kernelIN5flash22FlashAttnBwdPreprocessIN4cute5tupleIJNS3_1CILi64EEENS5_ILi256EEEEEENS_6half_tEfNS_4arch4Sm80ELb1ELb1EEEEEvNT_6ParamsE)
        .other          _ZN7cutlass13device_kernelIN5flash22FlashAttnBwdPreprocessIN4cute5tupleIJNS3_1CILi64EEENS5_ILi256EEEEEENS_6half_tEfNS_4arch4Sm80ELb1ELb1EEEEEvNT_6ParamsE,@"STO_CUDA_ENTRY STV_DEFAULT"
_ZN7cutlass13device_kernelIN5flash22FlashAttnBwdPreprocessIN4cute5tupleIJNS3_1CILi64EEENS5_ILi256EEEEEENS_6half_tEfNS_4arch4Sm80ELb1ELb1EEEEEvNT_6ParamsE:
[----:B------:R-:W-:Y:S01]  /*0000*/  LDC R1, c[0x0][0x37c] ;  /* 0x0000df00ff017b82 */ /* 0x000fe20000000800 */
[----:B------:R-:W0:Y:S07]  /*0010*/  LDCU.64 UR10, c[0x0][0x460] ;  /* 0x00008c00ff0a77ac */ /* 0x000e2e0008000a00 */
[----:B------:R-:W1:Y:S01]  /*0020*/  S2UR UR16, SR_CTAID.X ;  /* 0x00000000001079c3 */ /* 0x000e620000002500 */
[----:B------:R-:W2:Y:S07]  /*0030*/  LDCU.64 UR12, c[0x0][0x358] ;  /* 0x00006b00ff0c77ac */ /* 0x000eae0008000a00 */
[----:B------:R-:W3:Y:S08]  /*0040*/  S2UR UR15, SR_CTAID.Y ;  /* 0x00000000000f79c3 */ /* 0x000ef00000002600 */
[----:B------:R-:W4:Y:S01]  /*0050*/  S2UR UR14, SR_CTAID.Z ;  /* 0x00000000000e79c3 */ /* 0x000f220000002700 */
[----:B0-----:R-:W-:-:S04]  /*0060*/  UISETP.NE.U32.AND UP1, UPT, UR10, URZ, UPT ;  /* 0x000000ff0a00728c */ /* 0x001fc8000bf25070 */
[----:B------:R-:W-:-:S09]  /*0070*/  UISETP.NE.AND.EX UP2, UPT, UR11, URZ, UPT, UP1 ;  /* 0x000000ff0b00728c */ /* 0x000fd2000bf45310 */
[----:B-12---:R-:W-:Y:S05]  /*0080*/  BRA.U UP2, `(.L_x_105) ;  /* 0x0000000102247547 */ /* 0x006fea000b800000 */
[----:B------:R-:W0:Y:S01]  /*0090*/  LDCU.64 UR6, c[0x0][0x468] ;  /* 0x00008d00ff0677ac */ /* 0x000e220008000a00 */
[----:B------:R-:W1:Y:S01]  /*00a0*/  LDCU UR5, c[0x0][0x388] ;  /* 0x00007100ff0577ac */ /* 0x000e620008000800 */
[----:B------:R-:W-:Y:S01]  /*00b0*/  UMOV UR4, URZ ;  /* 0x000000ff00047c82 */ /* 0x000fe20008000000 */
[----:B0-----:R-:W-:-:S03]  /*00c0*/  UISETP.NE.U32.AND UP0, UPT, UR6, URZ, UPT ;  /* 0x000000ff0600728c */ /* 0x001fc6000bf05070 */
[----:B------:R-:W-:Y:S01]  /*00d0*/  UMOV UR6, URZ ;  /* 0x000000ff00067c82 */ /* 0x000fe20008000000 */
[----:B------:R-:W-:-:S03]  /*00e0*/  UISETP.NE.AND.EX UP0, UPT, UR7, URZ, UPT, UP0 ;  /* 0x000000ff0700728c */ /* 0x000fc6000bf05300 */
[----:B------:R-:W-:-:S06]  /*00f0*/  UMOV UR7, URZ ;  /* 0x000000ff00077c82 */ /* 0x000fcc0008000000 */
[----:B-1----:R-:W-:Y:S05]  /*0100*/  BRA.U !UP0, `(.L_x_106) ;  /* 0x0000000108687547 */ /* 0x002fea000b800000 */
[----:B------:R-:W-:Y:S05]  /*0110*/  BRA `(.L_x_107) ;  /* 0x00000000003c7947 */ /* 0x000fea0003800000 */
.L_x_105:
[----:B------:R-:W4:Y:S01]  /*0120*/  LDCU.64 UR4, c[0x0][0x460] ;  /* 0x00008c00ff0477ac */ /* 0x000f220008000a00 */
[----:B------:R-:W0:Y:S01]  /*0130*/  LDCU.64 UR8, c[0x0][0x468] ;  /* 0x00008d00ff0877ac */ /* 0x000e220008000a00 */
[----:B----4-:R-:W-:-:S06]  /*0140*/  UIMAD.WIDE.U32 UR4, UR14, 0x4, UR4 ;  /* 0x000000040e0478a5 */ /* 0x010fcc000f8e0004 */
[----:B------:R-:W-:Y:S02]  /*0150*/  MOV R2, UR4 ;  /* 0x0000000400027c02 */ /* 0x000fe40008000f00 */
[----:B------:R-:W-:-:S05]  /*0160*/  MOV R3, UR5 ;  /* 0x0000000500037c02 */ /* 0x000fca0008000f00 */
[----:B------:R-:W2:Y:S01]  /*0170*/  LDG.E R0, desc[UR12][R2.64] ;  /* 0x0000000c02007981 */ /* 0x000ea2000c1e1900 */
[----:B0-----:R-:W-:-:S04]  /*0180*/  UISETP.NE.U32.AND UP0, UPT, UR8, URZ, UPT ;  /* 0x000000ff0800728c */ /* 0x001fc8000bf05070 */
[----:B------:R-:W-:Y:S01]  /*0190*/  UISETP.NE.AND.EX UP0, UPT, UR9, URZ, UPT, UP0 ;  /* 0x000000ff0900728c */ /* 0x000fe2000bf05300 */
[----:B--2---:R-:W-:-:S13]  /*01a0*/  R2UR UR6, R0 ;  /* 0x00000000000672ca */ /* 0x004fda00000e0000 */
[----:B------:R-:W-:Y:S02]  /*01b0*/  ULEA UR4, UR14, UR6, 0x6 ;  /* 0x000000060e047291 */ /* 0x000fe4000f8e30ff */
[----:B------:R-:W-:Y:S02]  /*01c0*/  USHF.R.S32.HI UR7, URZ, 0x1f, UR6 ;  /* 0x0000001fff077899 */ /* 0x000fe40008011406 */
[----:B------:R-:W-:-:S04]  /*01d0*/  USHF.R.S32.HI UR5, URZ, 0x1f, UR4 ;  /* 0x0000001fff057899 */ /* 0x000fc80008011404 */
[----:B------:R-:W-:-:S04]  /*01e0*/  ULEA.HI UR4, UR5, UR4, URZ, 0x6 ;  /* 0x0000000405047291 */ /* 0x000fc8000f8f30ff */
[----:B------:R-:W-:Y:S01]  /*01f0*/  ULOP3.LUT UR4, UR4, 0xffffffc0, URZ, 0xc0, !UPT ;  /* 0xffffffc004047892 */ /* 0x000fe2000f8ec0ff */
[----:B------:R-:W-:Y:S11]  /*0200*/  BRA.U !UP0, `(.L_x_108) ;  /* 0x00000001081c7547 */ /* 0x000ff6000b800000 */
.L_x_107:
[----:B------:R-:W4:Y:S02]  /*0210*/  LDCU.64 UR8, c[0x0][0x468] ;  /* 0x00008d00ff0877ac */ /* 0x000f240008000a00 */
[----:B----4-:R-:W-:-:S06]  /*0220*/  UIMAD.WIDE.U32 UR8, UR14, 0x4, UR8 ;  /* 0x000000040e0878a5 */ /* 0x010fcc000f8e0008 */
[----:B------:R-:W-:Y:S02]  /*0230*/  MOV R2, UR8 ;  /* 0x0000000800027c02 */ /* 0x000fe40008000f00 */
[----:B------:R-:W-:-:S05]  /*0240*/  MOV R3, UR9 ;  /* 0x0000000900037c02 */ /* 0x000fca0008000f00 */
[----:B------:R-:W2:Y:S02]  /*0250*/  LDG.E R2, desc[UR12][R2.64] ;  /* 0x0000000c02027981 */ /* 0x000ea4000c1e1900 */
[----:B--2---:R-:W-:Y:S01]  /*0260*/  R2UR UR5, R2 ;  /* 0x00000000020572ca */ /* 0x004fe200000e0000 */
[----:B------:R-:W-:-:S14]  /*0270*/  BRA `(.L_x_106) ;  /* 0x00000000000c7947 */ /* 0x000fdc0003800000 */
.L_x_108:
[----:B------:R-:W2:Y:S02]  /*0280*/  LDG.E R2, desc[UR12][R2.64+0x4] ;  /* 0x0000040c02027981 */ /* 0x000ea4000c1e1900 */
[----:B--2---:R-:W-:-:S13]  /*0290*/  R2UR UR5, R2 ;  /* 0x00000000020572ca */ /* 0x004fda00000e0000 */
[----:B------:R-:W-:-:S12]  /*02a0*/  UIADD3 UR5, UPT, UPT, -UR6, UR5, URZ ;  /* 0x0000000506057290 */ /* 0x000fd8000fffe1ff */
.L_x_106:
[----:B------:R-:W-:Y:S01]  /*02b0*/  USHF.L.U32 UR8, UR16, 0x6, URZ ;  /* 0x0000000610087899 */ /* 0x000fe200080006ff */
[----:B------:R-:W0:Y:S01]  /*02c0*/  S2R R64, SR_TID.X ;  /* 0x0000000000407919 */ /* 0x000e220000002100 */
[----:B------:R-:W-:Y:S02]  /*02d0*/  PLOP3.LUT P0, PT, PT, PT, UP1, 0x80, 0x8 ;  /* 0x000000000008781c */ /* 0x000fe40003f0f018 */
[----:B------:R-:W-:Y:S02]  /*02e0*/  UISETP.GT.AND UP0, UPT, UR5, UR8, UPT ;  /* 0x000000080500728c */ /* 0x000fe4000bf04270 */
[----:B------:R-:W-:-:S04]  /*02f0*/  ISETP.NE.AND.EX P0, PT, RZ, UR11, PT, P0 ;  /* 0x0000000bff007c0c */ /* 0x000fc8000bf05300 */
[----:B------:R-:W-:-:S13]  /*0300*/  PLOP3.LUT P1, PT, PT, PT, UP0, 0x80, 0x8 ;  /* 0x000000000008781c */ /* 0x000fda0003f2f008 */
[----:B---34-:R-:W-:Y:S05]  /*0310*/  @!P1 EXIT P0 ;  /* 0x000000000000994d */ /* 0x018fea0000000000 */
[----:B------:R-:W-:Y:S01]  /*0320*/  UIADD3 UR18, UPT, UPT, -UR8, UR5, URZ ;  /* 0x0000000508127290 */ /* 0x000fe2000fffe1ff */
[----:B------:R-:W1:Y:S01]  /*0330*/  LDC.64 R4, c[0x0][0x400] ;  /* 0x00010000ff047b82 */ /* 0x000e620000000a00 */
[----:B0-----:R-:W-:Y:S01]  /*0340*/  SHF.R.U32.HI R6, RZ, 0x4, R64 ;  /* 0x00000004ff067819 */ /* 0x001fe20000011640 */
[----:B------:R-:W-:Y:S01]  /*0350*/  HFMA2 R65, -RZ, RZ, 0, 0 ;  /* 0x00000000ff417431 */ /* 0x000fe200000001ff */
[----:B------:R-:W-:Y:S01]  /*0360*/  USEL UR17, UR14, URZ, !UP2 ;  /* 0x000000ff0e117287 */ /* 0x000fe2000d000000 */
[----:B------:R-:W-:Y:S01]  /*0370*/  MOV R7, UR16 ;  /* 0x0000001000077c02 */ /* 0x000fe20008000f00 */
[----:B------:R-:W-:Y:S01]  /*0380*/  BSSY.RECONVERGENT B0, `(.L_x_109) ;  /* 0x0000038000007945 */ /* 0x000fe20003800200 */
[----:B------:R-:W-:Y:S02]  /*0390*/  ISETP.GE.AND P0, PT, R64, UR18, PT ;  /* 0x0000001240007c0c */ /* 0x000fe4000bf06270 */
[----:B------:R-:W-:Y:S01]  /*03a0*/  CS2R R72, SRZ ;  /* 0x0000000000487805 */ /* 0x000fe2000001ff00 */
[----:B------:R-:W0:Y:S01]  /*03b0*/  LDC.64 R10, c[0x0][0x3a0] ;  /* 0x0000e800ff0a7b82 */ /* 0x000e220000000a00 */
[----:B------:R-:W-:-:S02]  /*03c0*/  IADD3 R66, P3, PT, R6, UR6, RZ ;  /* 0x0000000606427c10 */ /* 0x000fc4000ff7e0ff */
[----:B------:R-:W-:Y:S02]  /*03d0*/  CS2R R74, SRZ ;  /* 0x00000000004a7805 */ /* 0x000fe4000001ff00 */
[----:B------:R-:W-:Y:S02]  /*03e0*/  ISETP.GT.U32.OR P0, PT, R64, 0x3f, P0 ;  /* 0x0000003f4000780c */ /* 0x000fe40000704470 */
[----:B------:R-:W-:Y:S02]  /*03f0*/  CS2R R44, SRZ ;  /* 0x00000000002c7805 */ /* 0x000fe4000001ff00 */
[----:B------:R-:W-:Y:S02]  /*0400*/  IADD3.X R67, PT, PT, RZ, UR7, RZ, P3, !PT ;  /* 0x00000007ff437c10 */ /* 0x000fe40009ffe4ff */
[----:B------:R-:W-:Y:S02]  /*0410*/  CS2R R46, SRZ ;  /* 0x00000000002e7805 */ /* 0x000fe4000001ff00 */
[C---:B------:R-:W-:Y:S01]  /*0420*/  ISETP.GE.AND P3, PT, R6.reuse, UR18, PT ;  /* 0x0000001206007c0c */ /* 0x040fe2000bf66270 */
[----:B------:R-:W2:Y:S01]  /*0430*/  LDC.64 R8, c[0x0][0x408] ;  /* 0x00010200ff087b82 */ /* 0x000ea20000000a00 */
[----:B------:R-:W-:Y:S01]  /*0440*/  IADD3 R0, PT, PT, R6, 0x10, RZ ;  /* 0x0000001006007810 */ /* 0x000fe20007ffe0ff */
[----:B------:R-:W-:Y:S01]  /*0450*/  IMAD.WIDE.U32 R66, R7, 0x40, R66 ;  /* 0x0000004007427825 */ /* 0x000fe200078e0042 */
[----:B------:R-:W-:-:S02]  /*0460*/  CS2R R56, SRZ ;  /* 0x0000000000387805 */ /* 0x000fc4000001ff00 */
[----:B------:R-:W-:Y:S02]  /*0470*/  CS2R R58, SRZ ;  /* 0x00000000003a7805 */ /* 0x000fe4000001ff00 */
[----:B------:R-:W-:Y:S02]  /*0480*/  CS2R R36, SRZ ;  /* 0x0000000000247805 */ /* 0x000fe4000001ff00 */
[----:B------:R-:W-:Y:S02]  /*0490*/  CS2R R38, SRZ ;  /* 0x0000000000267805 */ /* 0x000fe4000001ff00 */
[----:B------:R-:W-:Y:S02]  /*04a0*/  CS2R R28, SRZ ;  /* 0x00000000001c7805 */ /* 0x000fe4000001ff00 */
[C---:B------:R-:W-:Y:S01]  /*04b0*/  @!P0 IADD3 R2, PT, PT, R64.reuse, UR8, RZ ;  /* 0x0000000840028c10 */ /* 0x040fe2000fffe0ff */
[----:B------:R-:W3:Y:S01]  /*04c0*/  LDC.64 R14, c[0x0][0x3a8] ;  /* 0x0000ea00ff0e7b82 */ /* 0x000ee20000000a00 */
[----:B------:R-:W-:-:S02]  /*04d0*/  SHF.L.U32 R64, R64, 0x3, RZ ;  /* 0x0000000340407819 */ /* 0x000fc400000006ff */
[----:B------:R-:W-:Y:S02]  /*04e0*/  CS2R R30, SRZ ;  /* 0x00000000001e7805 */ /* 0x000fe4000001ff00 */
[----:B------:R-:W-:Y:S02]  /*04f0*/  @!P0 IADD3 R2, P1, PT, R2, UR6, RZ ;  /* 0x0000000602028c10 */ /* 0x000fe4000ff3e0ff */
[----:B------:R-:W-:Y:S02]  /*0500*/  LOP3.LUT R64, R64, 0x78, RZ, 0xc0, !PT ;  /* 0x0000007840407812 */ /* 0x000fe400078ec0ff */
[----:B------:R-:W-:Y:S02]  /*0510*/  @!P0 IADD3.X R3, PT, PT, RZ, UR7, RZ, P1, !PT ;  /* 0x00000007ff038c10 */ /* 0x000fe40008ffe4ff */
[----:B------:R-:W-:Y:S02]  /*0520*/  ISETP.GE.AND P1, PT, R0, UR18, PT ;  /* 0x0000001200007c0c */ /* 0x000fe4000bf26270 */
[----:B------:R-:W-:Y:S01]  /*0530*/  IADD3 R0, PT, PT, R6, 0x20, RZ ;  /* 0x0000002006007810 */ /* 0x000fe20007ffe0ff */
[----:B-1----:R-:W-:Y:S01]  /*0540*/  @!P0 IMAD.WIDE.U32 R2, R4, UR15, R2 ;  /* 0x0000000f04028c25 */ /* 0x002fe2000f8e0002 */
[----:B------:R-:W-:-:S02]  /*0550*/  IADD3 R16, PT, PT, R6, 0x30, RZ ;  /* 0x0000003006107810 */ /* 0x000fc40007ffe0ff */
[----:B------:R-:W-:Y:S01]  /*0560*/  ISETP.GE.AND P2, PT, R0, UR18, PT ;  /* 0x0000001200007c0c */ /* 0x000fe2000bf46270 */
[----:B------:R-:W-:Y:S01]  /*0570*/  @!P0 IMAD R3, R5, UR15, R3 ;  /* 0x0000000f05038c24 */ /* 0x000fe2000f8e0203 */
[----:B------:R-:W-:Y:S01]  /*0580*/  LOP3.LUT R80, R64, 0x80, RZ, 0xfc, !PT ;  /* 0x0000008040507812 */ /* 0x000fe200078efcff */
[----:B0-----:R-:W-:-:S04]  /*0590*/  IMAD.WIDE.U32 R4, R10, UR15, R64 ;  /* 0x0000000f0a047c25 */ /* 0x001fc8000f8e0040 */
[----:B------:R-:W-:Y:S01]  /*05a0*/  IMAD R5, R11, UR15, R5 ;  /* 0x0000000f0b057c24 */ /* 0x000fe2000f8e0205 */
[----:B------:R-:W-:Y:S01]  /*05b0*/  CS2R R10, SRZ ;  /* 0x00000000000a7805 */ /* 0x000fe2000001ff00 */
[----:B--2---:R-:W-:-:S04]  /*05c0*/  @!P0 IMAD.WIDE.U32 R2, R8, UR17, R2 ;  /* 0x0000001108028c25 */ /* 0x004fc8000f8e0002 */
[----:B---3--:R-:W-:-:S04]  /*05d0*/  IMAD.WIDE.U32 R12, R14, UR17, R4 ;  /* 0x000000110e0c7c25 */ /* 0x008fc8000f8e0004 */
[----:B------:R-:W-:Y:S01]  /*05e0*/  @!P0 IMAD R0, R9, UR17, R3 ;  /* 0x0000001109008c24 */ /* 0x000fe2000f8e0203 */
        /* <DEDUP_REMOVED lines=17> */
.L_x_110:
[----:B------:R-:W-:Y:S05]  /*0700*/  BSYNC.RECONVERGENT B0 ;  /* 0x0000000000007941 */ /* 0x000fea0003800200 */
.L_x_109:
[----:B------:R-:W-:Y:S04]  /*0710*/  BSSY.RECONVERGENT B0, `(.L_x_111) ;  /* 0x0000013000007945 */ /* 0x000fe80003800200 */
[----:B------:R-:W-:Y:S05]  /*0720*/  @P1 BRA `(.L_x_112) ;  /* 0x0000000000441947 */ /* 0x000fea0003800000 */
[----:B------:R-:W1:Y:S01]  /*0730*/  LDCU.64 UR8, c[0x0][0x398] ;  /* 0x00007300ff0877ac */ /* 0x000e620008000a00 */
[----:B0-----:R-:W-:Y:S02]  /*0740*/  IADD3 R7, P4, PT, R66, 0x10, RZ ;  /* 0x0000001042077810 */ /* 0x001fe40007f9e0ff */
[----:B------:R-:W-:Y:S01]  /*0750*/  MOV R5, R15 ;  /* 0x0000000f00057202 */ /* 0x000fe20000000f00 */
[----:B------:R-:W0:Y:S01]  /*0760*/  LDCU UR6, c[0x0][0x38c] ;  /* 0x00007180ff0677ac */ /* 0x000e220008000800 */
[----:B------:R-:W-:Y:S01]  /*0770*/  IADD3.X R4, PT, PT, RZ, R67, RZ, P4, !PT ;  /* 0x00000043ff047210 */ /* 0x000fe200027fe4ff */
[----:B------:R-:W2:Y:S04]  /*0780*/  LDCU.64 UR10, c[0x0][0x380] ;  /* 0x00007000ff0a77ac */ /* 0x000ea80008000a00 */
[----:B-1----:R-:W-:Y:S01]  /*0790*/  IMAD R6, R4, UR8, RZ ;  /* 0x0000000804067c24 */ /* 0x002fe2000f8e02ff */
[----:B------:R-:W-:-:S02]  /*07a0*/  MOV R4, R12 ;  /* 0x0000000c00047202 */ /* 0x000fc40000000f00 */
[----:B0-----:R-:W-:-:S03]  /*07b0*/  ISETP.GE.AND P5, PT, R64, UR6, PT ;  /* 0x0000000640007c0c */ /* 0x001fc6000bfa6270 */
        /* <DEDUP_REMOVED lines=8> */
.L_x_112:
[----:B------:R-:W-:Y:S05]  /*0840*/  BSYNC.RECONVERGENT B0 ;  /* 0x0000000000007941 */ /* 0x000fea0003800200 */
.L_x_111:
[----:B------:R-:W-:Y:S04]  /*0850*/  BSSY.RECONVERGENT B0, `(.L_x_113) ;  /* 0x0000013000007945 */ /* 0x000fe80003800200 */
[----:B------:R-:W-:Y:S05]  /*0860*/  @P2 BRA `(.L_x_114) ;  /* 0x0000000000442947 */ /* 0x000fea0003800000 */
[----:B------:R-:W2:Y:S01]  /*0870*/  LDCU.64 UR8, c[0x0][0x398] ;  /* 0x00007300ff0877ac */ /* 0x000ea20008000a00 */
[----:B01----:R-:W-:Y:S02]  /*0880*/  IADD3 R7, P4, PT, R66, 0x20, RZ ;  /* 0x0000002042077810 */ /* 0x003fe40007f9e0ff */
[----:B------:R-:W-:Y:S01]  /*0890*/  MOV R5, R15 ;  /* 0x0000000f00057202 */ /* 0x000fe20000000f00 */
[----:B------:R-:W0:Y:S01]  /*08a0*/  LDCU UR6, c[0x0][0x38c] ;  /* 0x00007180ff0677ac */ /* 0x000e220008000800 */
[----:B------:R-:W-:Y:S01]  /*08b0*/  IADD3.X R4, PT, PT, RZ, R67, RZ, P4, !PT ;  /* 0x00000043ff047210 */ /* 0x000fe200027fe4ff */
[----:B------:R-:W1:Y:S04]  /*08c0*/  LDCU.64 UR10, c[0x0][0x380] ;  /* 0x00007000ff0a77ac */ /* 0x000e680008000a00 */
[----:B--2---:R-:W-:Y:S01]  /*08d0*/  IMAD R6, R4, UR8, RZ ;  /* 0x0000000804067c24 */ /* 0x004fe2000f8e02ff */
[----:B------:R-:W-:-:S02]  /*08e0*/  MOV R4, R12 ;  /* 0x0000000c00047202 */ /* 0x000fc40000000f00 */
[----:B0-----:R-:W-:-:S03]  /*08f0*/  ISETP.GE.AND P5, PT, R64, UR6, PT ;  /* 0x0000000640007c0c */ /* 0x001fc6000bfa6270 */
[----:B------:R-:W-:Y:S01]  /*0900*/  IMAD.WIDE.U32 R4, R7, UR8, R4 ;  /* 0x0000000807047c25 */ /* 0x000fe2000f8e0004 */
[----:B------:R-:W-:-:S03]  /*0910*/  ISETP.GE.AND P6, PT, R80, UR6, PT ;  /* 0x0000000650007c0c */ /* 0x000fc6000bfc6270 */
[----:B------:R-:W-:Y:S01]  /*0920*/  IMAD R7, R7, UR9, R6 ;  /* 0x0000000907077c24 */ /* 0x000fe2000f8e0206 */
[----:B-1----:R-:W-:-:S04]  /*0930*/  LEA R6, P4, R4, UR10, 0x1 ;  /* 0x0000000a04067c11 */ /* 0x002fc8000f8808ff */
[----:B------:R-:W-:-:S04]  /*0940*/  IADD3 R5, PT, PT, R5, R7, RZ ;  /* 0x0000000705057210 */ /* 0x000fc80007ffe0ff */
[----:B------:R-:W-:-:S05]  /*0950*/  LEA.HI.X R7, R4, UR11, R5, 0x1, P4 ;  /* 0x0000000b04077c11 */ /* 0x000fca000a0f0c05 */
[----:B------:R2:W5:Y:S04]  /*0960*/  @!P5 LDG.E.128 R8, desc[UR12][R6.64] ;  /* 0x0000000c0608d981 */ /* 0x000568000c1e1d00 */
[----:B------:R2:W5:Y:S02]  /*0970*/  @!P6 LDG.E.128 R28, desc[UR12][R6.64+0x100] ;  /* 0x0001000c061ce981 */ /* 0x000564000c1e1d00 */
.L_x_114:
[----:B------:R-:W-:Y:S05]  /*0980*/  BSYNC.RECONVERGENT B0 ;  /* 0x0000000000007941 */ /* 0x000fea0003800200 */
.L_x_113:
[----:B------:R-:W-:Y:S01]  /*0990*/  ISETP.GE.AND P4, PT, R16, UR18, PT ;  /* 0x0000001210007c0c */ /* 0x000fe2000bf86270 */
[----:B------:R-:W-:Y:S01]  /*09a0*/  BSSY.RECONVERGENT B0, `(.L_x_115) ;  /* 0x0000016000007945 */ /* 0x000fe20003800200 */
[----:B------:R-:W-:Y:S02]  /*09b0*/  CS2R R4, SRZ ;  /* 0x0000000000047805 */ /* 0x000fe4000001ff00 */
[----:B012---:R-:W-:Y:S02]  /*09c0*/  CS2R R6, SRZ ;  /* 0x0000000000067805 */ /* 0x007fe4000001ff00 */
[----:B------:R-:W-:Y:S02]  /*09d0*/  CS2R R20, SRZ ;  /* 0x0000000000147805 */ /* 0x000fe4000001ff00 */
[----:B------:R-:W-:-:S05]  /*09e0*/  CS2R R22, SRZ ;  /* 0x0000000000167805 */ /* 0x000fca000001ff00 */
[----:B------:R-:W-:Y:S05]  /*09f0*/  @P4 BRA `(.L_x_116) ;  /* 0x0000000000404947 */ /* 0x000fea0003800000 */
[----:B------:R-:W0:Y:S01]  /*0a00*/  LDCU.64 UR8, c[0x0][0x398] ;  /* 0x00007300ff0877ac */ /* 0x000e220008000a00 */
[----:B------:R-:W-:Y:S01]  /*0a10*/  IADD3 R17, P5, PT, R66, 0x30, RZ ;  /* 0x0000003042117810 */ /* 0x000fe20007fbe0ff */
[----:B------:R-:W1:Y:S03]  /*0a20*/  LDCU.64 UR10, c[0x0][0x380] ;  /* 0x00007000ff0a77ac */ /* 0x000e660008000a00 */
[----:B------:R-:W-:Y:S01]  /*0a30*/  IADD3.X R13, PT, PT, RZ, R67, RZ, P5, !PT ;  /* 0x00000043ff0d7210 */ /* 0x000fe20002ffe4ff */
[----:B------:R-:W2:Y:S04]  /*0a40*/  LDCU UR6, c[0x0][0x38c] ;  /* 0x00007180ff0677ac */ /* 0x000ea80008000800 */
[----:B0-----:R-:W-:Y:S01]  /*0a50*/  IMAD R14, R13, UR8, RZ ;  /* 0x000000080d0e7c24 */ /* 0x001fe2000f8e02ff */
[----:B------:R-:W-:-:S03]  /*0a60*/  MOV R13, R15 ;  /* 0x0000000f000d7202 */ /* 0x000fc60000000f00 */
[----:B------:R-:W-:Y:S01]  /*0a70*/  IMAD.WIDE.U32 R12, R17, UR8, R12 ;  /* 0x00000008110c7c25 */ /* 0x000fe2000f8e000c */
[----:B--2---:R-:W-:-:S03]  /*0a80*/  ISETP.GE.AND P5, PT, R64, UR6, PT ;  /* 0x0000000640007c0c */ /* 0x004fc6000bfa6270 */
[----:B------:R-:W-:Y:S01]  /*0a90*/  IMAD R17, R17, UR9, R14 ;  /* 0x0000000911117c24 */ /* 0x000fe2000f8e020e */
[----:B-1----:R-:W-:-:S04]  /*0aa0*/  LEA R14, P6, R12, UR10, 0x1 ;  /* 0x0000000a0c0e7c11 */ /* 0x002fc8000f8c08ff */
[----:B------:R-:W-:-:S04]  /*0ab0*/  IADD3 R13, PT, PT, R13, R17, RZ ;  /* 0x000000110d0d7210 */ /* 0x000fc80007ffe0ff */
[----:B------:R-:W-:Y:S02]  /*0ac0*/  LEA.HI.X R15, R12, UR11, R13, 0x1, P6 ;  /* 0x0000000b0c0f7c11 */ /* 0x000fe4000b0f0c0d */
[----:B------:R-:W-:-:S03]  /*0ad0*/  ISETP.GE.AND P6, PT, R80, UR6, PT ;  /* 0x0000000650007c0c */ /* 0x000fc6000bfc6270 */
[----:B------:R0:W5:Y:S10]  /*0ae0*/  @!P5 LDG.E.128 R4, desc[UR12][R14.64] ;  /* 0x0000000c0e04d981 */ /* 0x000174000c1e1d00 */
[----:B------:R0:W5:Y:S02]  /*0af0*/  @!P6 LDG.E.128 R20, desc[UR12][R14.64+0x100] ;  /* 0x0001000c0e14e981 */ /* 0x000164000c1e1d00 */
.L_x_116:
[----:B------:R-:W-:Y:S05]  /*0b00*/  BSYNC.RECONVERGENT B0 ;  /* 0x0000000000007941 */ /* 0x000fea0003800200 */
.L_x_115:
[----:B0-----:R-:W0:Y:S01]  /*0b10*/  LDC.64 R14, c[0x0][0x3c0] ;  /* 0x0000f000ff0e7b82 */ /* 0x001e220000000a00 */
[----:B------:R-:W-:Y:S01]  /*0b20*/  BSSY.RECONVERGENT B0, `(.L_x_117) ;  /* 0x0000024000007945 */ /* 0x000fe20003800200 */
[----:B------:R-:W-:Y:S02]  /*0b30*/  CS2R R60, SRZ ;  /* 0x00000000003c7805 */ /* 0x000fe4000001ff00 */
[----:B------:R-:W-:Y:S02]  /*0b40*/  CS2R R62, SRZ ;  /* 0x00000000003e7805 */ /* 0x000fe4000001ff00 */
[----:B------:R-:W-:Y:S02]  /*0b50*/  CS2R R48, SRZ ;  /* 0x0000000000307805 */ /* 0x000fe4000001ff00 */
[----:B------:R-:W-:Y:S02]  /*0b60*/  CS2R R50, SRZ ;  /* 0x0000000000327805 */ /* 0x000fe4000001ff00 */
[----:B------:R-:W-:-:S02]  /*0b70*/  CS2R R40, SRZ ;  /* 0x0000000000287805 */ /* 0x000fc4000001ff00 */
[----:B------:R-:W-:Y:S01]  /*0b80*/  CS2R R42, SRZ ;  /* 0x00000000002a7805 */ /* 0x000fe2000001ff00 */
[----:B------:R-:W1:Y:S01]  /*0b90*/  LDC.64 R70, c[0x0][0x3c8] ;  /* 0x0000f200ff467b82 */ /* 0x000e620000000a00 */
[----:B------:R-:W-:Y:S02]  /*0ba0*/  CS2R R52, SRZ ;  /* 0x0000000000347805 */ /* 0x000fe4000001ff00 */
[----:B------:R-:W-:Y:S02]  /*0bb0*/  CS2R R54, SRZ ;  /* 0x0000000000367805 */ /* 0x000fe4000001ff00 */
[----:B------:R-:W-:Y:S02]  /*0bc0*/  CS2R R32, SRZ ;  /* 0x0000000000207805 */ /* 0x000fe4000001ff00 */
[----:B------:R-:W-:Y:S02]  /*0bd0*/  CS2R R34, SRZ ;  /* 0x0000000000227805 */ /* 0x000fe4000001ff00 */
[----:B------:R-:W-:-:S02]  /*0be0*/  CS2R R16, SRZ ;  /* 0x0000000000107805 */ /* 0x000fc4000001ff00 */
[----:B------:R-:W-:Y:S02]  /*0bf0*/  CS2R R18, SRZ ;  /* 0x0000000000127805 */ /* 0x000fe4000001ff00 */
[----:B------:R-:W-:Y:S02]  /*0c00*/  CS2R R24, SRZ ;  /* 0x0000000000187805 */ /* 0x000fe4000001ff00 */
[----:B------:R-:W-:Y:S01]  /*0c10*/  CS2R R26, SRZ ;  /* 0x00000000001a7805 */ /* 0x000fe2000001ff00 */
[----:B0-----:R-:W-:-:S04]  /*0c20*/  IMAD.WIDE.U32 R12, R14, UR15, R64 ;  /* 0x0000000f0e0c7c25 */ /* 0x001fc8000f8e0040 */
[----:B------:R-:W-:Y:S01]  /*0c30*/  IMAD R13, R15, UR15, R13 ;  /* 0x0000000f0f0d7c24 */ /* 0x000fe2000f8e020d */
[----:B------:R-:W-:Y:S01]  /*0c40*/  CS2R R14, SRZ ;  /* 0x00000000000e7805 */ /* 0x000fe2000001ff00 */
[----:B-1----:R-:W-:Y:S01]  /*0c50*/  IMAD.WIDE.U32 R68, R70, UR17, R12 ;  /* 0x0000001146447c25 */ /* 0x002fe2000f8e000c */
[----:B------:R-:W-:-:S03]  /*0c60*/  CS2R R12, SRZ ;  /* 0x00000000000c7805 */ /* 0x000fc6000001ff00 */
[----:B------:R-:W-:Y:S01]  /*0c70*/  IMAD R71, R71, UR17, R69 ;  /* 0x0000001147477c24 */ /* 0x000fe2000f8e0245 */
        /* <DEDUP_REMOVED lines=14> */
.L_x_118:
[----:B------:R-:W-:Y:S05]  /*0d60*/  BSYNC.RECONVERGENT B0 ;  /* 0x0000000000007941 */ /* 0x000fea0003800200 */
.L_x_117:
        /* <DEDUP_REMOVED lines=18> */
.L_x_120:
[----:B------:R-:W-:Y:S05]  /*0e90*/  BSYNC.RECONVERGENT B0 ;  /* 0x0000000000007941 */ /* 0x000fea0003800200 */
.L_x_119:
[----:B------:R-:W-:Y:S04]  /*0ea0*/  BSSY.RECONVERGENT B0, `(.L_x_121) ;  /* 0x0000012000007945 */ /* 0x000fe80003800200 */
[----:B------:R-:W-:Y:S05]  /*0eb0*/  @P2 BRA `(.L_x_122) ;  /* 0x0000000000402947 */ /* 0x000fea0003800000 */
[----:B------:R-:W2:Y:S01]  /*0ec0*/  LDCU.128 UR8, c[0x0][0x3b0] ;  /* 0x00007600ff0877ac */ /* 0x000ea20008000c00 */
[----:B01----:R-:W-:Y:S02]  /*0ed0*/  IADD3 R79, P1, PT, R66, 0x20, RZ ;  /* 0x00000020424f7810 */ /* 0x003fe40007f3e0ff */
[----:B------:R-:W-:Y:S01]  /*0ee0*/  MOV R76, R68 ;  /* 0x00000044004c7202 */ /* 0x000fe20000000f00 */
[----:B------:R-:W0:Y:S01]  /*0ef0*/  LDCU UR6, c[0x0][0x38c] ;  /* 0x00007180ff0677ac */ /* 0x000e220008000800 */
[----:B------:R-:W-:Y:S02]  /*0f00*/  IADD3.X R78, PT, PT, RZ, R67, RZ, P1, !PT ;  /* 0x00000043ff4e7210 */ /* 0x000fe40000ffe4ff */
        /* <DEDUP_REMOVED lines=11> */
.L_x_122:
[----:B------:R-:W-:Y:S05]  /*0fc0*/  BSYNC.RECONVERGENT B0 ;  /* 0x0000000000007941 */ /* 0x000fea0003800200 */
.L_x_121:
[----:B------:R-:W-:Y:S04]  /*0fd0*/  BSSY.RECONVERGENT B0, `(.L_x_123) ;  /* 0x0000012000007945 */ /* 0x000fe80003800200 */
[----:B------:R-:W-:Y:S05]  /*0fe0*/  @P4 BRA `(.L_x_124) ;  /* 0x0000000000404947 */ /* 0x000fea0003800000 */
[----:B------:R-:W3:Y:S01]  /*0ff0*/  LDCU.128 UR8, c[0x0][0x3b0] ;  /* 0x00007600ff0877ac */ /* 0x000ee20008000c00 */
[----:B------:R-:W-:Y:S02]  /*1000*/  IADD3 R69, P1, PT, R66, 0x30, RZ ;  /* 0x0000003042457810 */ /* 0x000fe40007f3e0ff */
[----:B------:R-:W-:Y:S01]  /*1010*/  MOV R66, R68 ;  /* 0x0000004400427202 */ /* 0x000fe20000000f00 */
[----:B------:R-:W4:Y:S01]  /*1020*/  LDCU UR6, c[0x0][0x38c] ;  /* 0x00007180ff0677ac */ /* 0x000f220008000800 */
[----:B------:R-:W-:Y:S02]  /*1030*/  IADD3.X R65, PT, PT, RZ, R67, RZ, P1, !PT ;  /* 0x00000043ff417210 */ /* 0x000fe40000ffe4ff */
[----:B------:R-:W-:-:S03]  /*1040*/  MOV R67, R71 ;  /* 0x0000004700437202 */ /* 0x000fc60000000f00 */
        /* <DEDUP_REMOVED lines=10> */
.L_x_124:
[----:B------:R-:W-:Y:S05]  /*10f0*/  BSYNC.RECONVERGENT B0 ;  /* 0x0000000000007941 */ /* 0x000fea0003800200 */
.L_x_123:
[----:B---3-5:R-:W-:Y:S02]  /*1100*/  HADD2.F32 R64, -RZ, R60.H0_H0 ;  /* 0x2000003cff407230 */ /* 0x028fe40000004100 */
[----:B------:R-:W-:Y:S02]  /*1110*/  HADD2.F32 R65, -RZ, R72.H1_H1 ;  /* 0x30000048ff417230 */ /* 0x000fe40000004100 */
[----:B------:R-:W-:Y:S02]  /*1120*/  HADD2.F32 R60, -RZ, R60.H1_H1 ;  /* 0x3000003cff3c7230 */ /* 0x000fe40000004100 */
[----:B------:R-:W-:Y:S02]  /*1130*/  HADD2.F32 R84, -RZ, R56.H1_H1 ;  /* 0x30000038ff547230 */ /* 0x000fe40000004100 */
[----:B------:R-:W-:Y:S02]  /*1140*/  HADD2.F32 R89, -RZ, R12.H1_H1 ;  /* 0x3000000cff597230 */ /* 0x000fe40000004100 */
[----:B------:R-:W-:Y:S01]  /*1150*/  FMUL.FTZ R116, R65, R60 ;  /* 0x0000003c41747220 */ /* 0x000fe20000410000 */
[----:B------:R-:W-:-:S02]  /*1160*/  HADD2.F32 R80, -RZ, R48.H0_H0 ;  /* 0x20000030ff507230 */ /* 0x000fc40000004100 */
[----:B------:R-:W-:Y:S02]  /*1170*/  HADD2.F32 R81, -RZ, R48.H1_H1 ;  /* 0x30000030ff517230 */ /* 0x000fe40000004100 */
[----:B------:R-:W-:Y:S01]  /*1180*/  FMUL.FTZ R114, R84, R89 ;  /* 0x0000005954727220 */ /* 0x000fe20000410000 */
[--C-:B012---:R-:W-:Y:S02]  /*1190*/  HADD2.F32 R79, -RZ, R49.reuse.H0_H0 ;  /* 0x20000031ff4f7230 */ /* 0x107fe40000004100 */
[----:B------:R-:W-:Y:S02]  /*11a0*/  HADD2.F32 R82, -RZ, R49.H1_H1 ;  /* 0x30000031ff527230 */ /* 0x000fe40000004100 */
[--C-:B------:R-:W-:Y:S02]  /*11b0*/  HADD2.F32 R48, -RZ, R50.reuse.H0_H0 ;  /* 0x20000032ff307230 */ /* 0x100fe40000004100 */
[----:B------:R-:W-:Y:S02]  /*11c0*/  HADD2.F32 R83, -RZ, R50.H1_H1 ;  /* 0x30000032ff537230 */ /* 0x000fe40000004100 */
[----:B------:R-:W-:-:S02]  /*11d0*/  HADD2.F32 R49, -RZ, R51.H0_H0 ;  /* 0x20000033ff317230 */ /* 0x000fc40000004100 */
[----:B------:R-:W-:Y:S02]  /*11e0*/  HADD2.F32 R50, -RZ, R51.H1_H1 ;  /* 0x30000033ff327230 */ /* 0x000fe40000004100 */
[----:B------:R-:W-:Y:S02]  /*11f0*/  HADD2.F32 R112, -RZ, R8.H1_H1 ;  /* 0x30000008ff707230 */ /* 0x000fe40000004100 */
[----:B------:R-:W-:Y:S02]  /*1200*/  HADD2.F32 R109, -RZ, R52.H1_H1 ;  /* 0x30000034ff6d7230 */ /* 0x000fe40000004100 */
[----:B------:R-:W-:Y:S02]  /*1210*/  HADD2.F32 R67, -RZ, R72.H0_H0 ;  /* 0x20000048ff437230 */ /* 0x000fe40000004100 */
[----:B------:R-:W-:Y:S02]  /*1220*/  HADD2.F32 R51, -RZ, R56.H0_H0 ;  /* 0x20000038ff337230 */ /* 0x000fe40000004100 */
[----:B------:R-:W-:Y:S01]  /*1230*/  FMUL.FTZ R112, R112, R109 ;  /* 0x0000006d70707220 */ /* 0x000fe20000410000 */
[----:B------:R-:W-:-:S02]  /*1240*/  HADD2.F32 R88, -RZ, R12.H0_H0 ;  /* 0x2000000cff587230 */ /* 0x000fc40000004100 */
[----:B------:R-:W-:Y:S01]  /*1250*/  FFMA.FTZ R67, R67, R64, R116 ;  /* 0x0000004043437223 */ /* 0x000fe20000010074 */
[--C-:B------:R-:W-:Y:S02]  /*1260*/  HADD2.F32 R95, -RZ, R40.reuse.H0_H0 ;  /* 0x20000028ff5f7230 */ /* 0x100fe40000004100 */
[----:B------:R-:W-:Y:S02]  /*1270*/  HADD2.F32 R97, -RZ, R40.H1_H1 ;  /* 0x30000028ff617230 */ /* 0x000fe40000004100 */
[----:B------:R-:W-:Y:S01]  /*1280*/  FFMA.FTZ R51, R51, R88, R114 ;  /* 0x0000005833337223 */ /* 0x000fe20000010072 */
[--C-:B------:R-:W-:Y:S02]  /*1290*/  HADD2.F32 R40, -RZ, R41.reuse.H0_H0 ;  /* 0x20000029ff287230 */ /* 0x100fe40000004100 */
[----:B------:R-:W-:Y:S02]  /*12a0*/  HADD2.F32 R98, -RZ, R41.H1_H1 ;  /* 0x30000029ff627230 */ /* 0x000fe40000004100 */
[----:B------:R-:W-:-:S02]  /*12b0*/  HADD2.F32 R96, -RZ, R42.H0_H0 ;  /* 0x2000002aff607230 */ /* 0x000fc40000004100 */
[----:B------:R-:W-:Y:S02]  /*12c0*/  HADD2.F32 R99, -RZ, R42.H1_H1 ;  /* 0x3000002aff637230 */ /* 0x000fe40000004100 */
[----:B------:R-:W-:Y:S02]  /*12d0*/  HADD2.F32 R110, -RZ, R4.H1_H1 ;  /* 0x30000004ff6e7230 */ /* 0x000fe40000004100 */
[----:B------:R-:W-:Y:S02]  /*12e0*/  HADD2.F32 R111, -RZ, R16.H1_H1 ;  /* 0x30000010ff6f7230 */ /* 0x000fe40000004100 */
[--C-:B------:R-:W-:Y:S02]  /*12f0*/  HADD2.F32 R41, -RZ, R43.reuse.H0_H0 ;  /* 0x2000002bff297230 */ /* 0x100fe40000004100 */
[----:B------:R-:W-:Y:S02]  /*1300*/  HADD2.F32 R42, -RZ, R43.H1_H1 ;  /* 0x3000002bff2a7230 */ /* 0x000fe40000004100 */
[----:B------:R-:W-:-:S02]  /*1310*/  HADD2.F32 R43, -RZ, R8.H0_H0 ;  /* 0x20000008ff2b7230 */ /* 0x000fc40000004100 */
[----:B------:R-:W-:Y:S02]  /*1320*/  HADD2.F32 R102, -RZ, R52.H0_H0 ;  /* 0x20000034ff667230 */ /* 0x000fe40000004100 */
[--C-:B------:R-:W-:Y:S02]  /*1330*/  HADD2.F32 R60, -RZ, R32.reuse.H0_H0 ;  /* 0x20000020ff3c7230 */ /* 0x100fe40000004100 */
[----:B------:R-:W-:Y:S02]  /*1340*/  HADD2.F32 R89, -RZ, R32.H1_H1 ;  /* 0x30000020ff597230 */ /* 0x000fe40000004100 */
[--C-:B------:R-:W-:Y:S02]  /*1350*/  HADD2.F32 R65, -RZ, R33.reuse.H0_H0 ;  /* 0x20000021ff417230 */ /* 0x100fe40000004100 */
[----:B------:R-:W-:Y:S02]  /*1360*/  HADD2.F32 R84, -RZ, R33.H1_H1 ;  /* 0x30000021ff547230 */ /* 0x000fe40000004100 */
[----:B------:R-:W-:-:S02]  /*1370*/  HADD2.F32 R32, -RZ, R34.H0_H0 ;  /* 0x20000022ff207230 */ /* 0x000fc40000004100 */
[----:B------:R-:W-:Y:S02]  /*1380*/  HADD2.F32 R109, -RZ, R34.H1_H1 ;  /* 0x30000022ff6d7230 */ /* 0x000fe40000004100 */
[--C-:B------:R-:W-:Y:S02]  /*1390*/  HADD2.F32 R33, -RZ, R35.reuse.H0_H0 ;  /* 0x20000023ff217230 */ /* 0x100fe40000004100 */
[----:B------:R-:W-:Y:S02]  /*13a0*/  HADD2.F32 R34, -RZ, R35.H1_H1 ;  /* 0x30000023ff227230 */ /* 0x000fe40000004100 */
[----:B------:R-:W-:Y:S01]  /*13b0*/  FMUL.FTZ R35, R110, R111 ;  /* 0x0000006f6e237220 */ /* 0x000fe20000410000 */
[----:B------:R-:W-:Y:S02]  /*13c0*/  HADD2.F32 R116, -RZ, R4.H0_H0 ;  /* 0x20000004ff747230 */ /* 0x000fe40000004100 */
[----:B------:R-:W-:Y:S01]  /*13d0*/  FFMA.FTZ R111, R43, R102, R112 ;  /* 0x000000662b6f7223 */ /* 0x000fe20000010070 */
[----:B------:R-:W-:-:S02]  /*13e0*/  HADD2.F32 R88, -RZ, R16.H0_H0 ;  /* 0x20000010ff587230 */ /* 0x000fc40000004100 */
[--C-:B------:R-:W-:Y:S02]  /*13f0*/  HADD2.F32 R66, -RZ, R73.reuse.H0_H0 ;  /* 0x20000049ff427230 */ /* 0x100fe40000004100 */
[----:B------:R-:W-:Y:S02]  /*1400*/  HADD2.F32 R3, -RZ, R73.H1_H1 ;  /* 0x30000049ff037230 */ /* 0x000fe40000004100 */
[----:B------:R-:W-:Y:S01]  /*1410*/  FFMA.FTZ R35, R116, R88, R35 ;  /* 0x0000005874237223 */ /* 0x000fe20000010023 */
[----:B------:R-:W-:Y:S02]  /*1420*/  HADD2.F32 R73, -RZ, R61.H0_H0 ;  /* 0x2000003dff497230 */ /* 0x000fe40000004100 */
        /* <DEDUP_REMOVED lines=59> */
[----:B------:R-:W-:Y:S01]  /*17e0*/  HADD2.F32 R59, -RZ, R59.H1_H1 ;  /* 0x3000003bff3b7230 */ /* 0x000fe20000004100 */
[----:B------:R-:W0:Y:S01]  /*17f0*/  @!P0 LDC.64 R4, c[0x0][0x3f8] ;  /* 0x0000fe00ff048b82 */ /* 0x000e220000000a00 */
        /* <DEDUP_REMOVED lines=8> */
[----:B------:R-:W-:Y:S02]  /*1880*/  HADD2.F32 R63, -RZ, R44.H0_H0 ;  /* 0x2000002cff3f7230 */ /* 0x000fe40000004100 */
[----:B------:R-:W-:Y:S02]  /*1890*/  HADD2.F32 R14, -RZ, R36.H0_H0 ;  /* 0x20000024ff0e7230 */ /* 0x000fe40000004100 */
[----:B------:R-:W-:Y:S01]  /*18a0*/  FFMA.FTZ R18, R7, R18, R110 ;  /* 0x0000001207127223 */ /* 0x000fe2000001006e */
[----:B------:R-:W-:-:S02]  /*18b0*/  HADD2.F32 R55, -RZ, R28.H0_H0 ;  /* 0x2000001cff377230 */ /* 0x000fc40000004100 */
[----:B------:R-:W-:Y:S01]  /*18c0*/  FFMA.FTZ R63, R63, R80, R68 ;  /* 0x000000503f3f7223 */ /* 0x000fe20000010044 */
[----:B------:R-:W-:Y:S02]  /*18d0*/  HADD2.F32 R67, -RZ, R20.H0_H0 ;  /* 0x20000014ff437230 */ /* 0x000fe40000004100 */
[----:B------:R-:W-:Y:S01]  /*18e0*/  FFMA.FTZ R59, R14, R95, R59 ;  /* 0x0000005f0e3b7223 */ /* 0x000fe2000001003b */
[----:B------:R-:W-:Y:S02]  /*18f0*/  HADD2.F32 R102, -RZ, R24.H0_H0 ;  /* 0x20000018ff667230 */ /* 0x000fe40000004100 */
[----:B------:R-:W-:Y:S01]  /*1900*/  FFMA.FTZ R55, R55, R60, R10 ;  /* 0x0000003c37377223 */ /* 0x000fe2000001000a */
[----:B------:R-:W-:Y:S02]  /*1910*/  HADD2.F32 R76, -RZ, R44.H1_H1 ;  /* 0x3000002cff4c7230 */ /* 0x000fe40000004100 */
[----:B------:R-:W-:Y:S02]  /*1920*/  HADD2.F32 R36, -RZ, R36.H1_H1 ;  /* 0x30000024ff247230 */ /* 0x000fe40000004100 */
[----:B------:R-:W-:Y:S01]  /*1930*/  FFMA.FTZ R67, R67, R102, R18 ;  /* 0x0000006643437223 */ /* 0x000fe20000010012 */
[----:B------:R-:W-:-:S02]  /*1940*/  HADD2.F32 R106, -RZ, R28.H1_H1 ;  /* 0x3000001cff6a7230 */ /* 0x000fc40000004100 */
[----:B------:R-:W-:Y:S01]  /*1950*/  FFMA.FTZ R63, R76, R81, R63 ;  /* 0x000000514c3f7223 */ /* 0x000fe2000001003f */
[----:B------:R-:W-:Y:S02]  /*1960*/  HADD2.F32 R20, -RZ, R20.H1_H1 ;  /* 0x30000014ff147230 */ /* 0x000fe40000004100 */
[----:B------:R-:W-:Y:S01]  /*1970*/  FFMA.FTZ R36, R36, R97, R59 ;  /* 0x0000006124247223 */ /* 0x000fe2000001003b */
[----:B------:R-:W-:Y:S02]  /*1980*/  HADD2.F32 R87, -RZ, R24.H1_H1 ;  /* 0x30000018ff577230 */ /* 0x000fe40000004100 */
[----:B------:R-:W-:Y:S01]  /*1990*/  FFMA.FTZ R55, R106, R89, R55 ;  /* 0x000000596a377223 */ /* 0x000fe20000010037 */
[----:B------:R-:W-:Y:S01]  /*19a0*/  HADD2.F32 R44, -RZ, R45.H0_H0 ;  /* 0x2000002dff2c7230 */ /* 0x000fe20000004100 */
[----:B0-----:R-:W-:Y:S01]  /*19b0*/  @!P0 LEA R4, P1, R2, R4, 0x2 ;  /* 0x0000000402048211 */ /* 0x001fe200078210ff */
        /* <DEDUP_REMOVED lines=8> */
[----:B------:R-:W-:Y:S01]  /*1a40*/  HADD2.F32 R77, -RZ, R45.H1_H1 ;  /* 0x3000002dff4d7230 */ /* 0x000fe20000004100 */
[----:B------:R-:W-:Y:S01]  /*1a50*/  @!P0 LEA.HI.X R5, R2, R5, R0, 0x2, P1 ;  /* 0x0000000502058211 */ /* 0x000fe200008f1400 */
        /* <DEDUP_REMOVED lines=9> */
[----:B------:R-:W-:Y:S01]  /*1af0*/  MOV R0, 0x7f800000 ;  /* 0x7f80000000007802 */ /* 0x000fe20000000f00 */
        /* <DEDUP_REMOVED lines=9> */
[----:B------:R0:W5:Y:S01]  /*1b90*/  @!P0 LDG.E R0, desc[UR12][R4.64] ;  /* 0x0000000c04008981 */ /* 0x000162000c1e1900 */
        /* <DEDUP_REMOVED lines=26> */
[----:B------:R-:W1:Y:S02]  /*1d40*/  SHFL.BFLY PT, R3, R46, 0x8, 0x1f ;  /* 0x0d001f002e037f89 */ /* 0x000e6400000e0000 */
[----:B------:R-:W-:Y:S02]  /*1d50*/  FFMA.FTZ R22, R23, R8, R22 ;  /* 0x0000000817167223 */ /* 0x000fe40000010016 */
[----:B------:R-:W2:Y:S04]  /*1d60*/  SHFL.BFLY PT, R7, R38, 0x8, 0x1f ;  /* 0x0d001f0026077f89 */ /* 0x000ea800000e0000 */
[----:B------:R-:W3:Y:S04]  /*1d70*/  SHFL.BFLY PT, R9, R30, 0x8, 0x1f ;  /* 0x0d001f001e097f89 */ /* 0x000ee800000e0000 */
[----:B------:R-:W4:Y:S01]  /*1d80*/  SHFL.BFLY PT, R11, R22, 0x8, 0x1f ;  /* 0x0d001f00160b7f89 */ /* 0x000f2200000e0000 */
[----:B-1----:R-:W-:Y:S01]  /*1d90*/  FADD.FTZ R3, R46, R3 ;  /* 0x000000032e037221 */ /* 0x002fe20000010000 */
[----:B--2---:R-:W-:Y:S01]  /*1da0*/  FADD.FTZ R7, R38, R7 ;  /* 0x0000000726077221 */ /* 0x004fe20000010000 */
[----:B---3--:R-:W-:Y:S01]  /*1db0*/  FADD.FTZ R8, R30, R9 ;  /* 0x000000091e087221 */ /* 0x008fe20000010000 */
[----:B----4-:R-:W-:-:S02]  /*1dc0*/  FADD.FTZ R12, R22, R11 ;  /* 0x0000000b160c7221 */ /* 0x010fc40000010000 */
[----:B------:R-:W1:Y:S04]  /*1dd0*/  SHFL.BFLY PT, R2, R3, 0x4, 0x1f ;  /* 0x0c801f0003027f89 */ /* 0x000e6800000e0000 */
[----:B------:R-:W2:Y:S04]  /*1de0*/  SHFL.BFLY PT, R6, R7, 0x4, 0x1f ;  /* 0x0c801f0007067f89 */ /* 0x000ea800000e0000 */
[----:B------:R-:W3:Y:S04]  /*1df0*/  SHFL.BFLY PT, R9, R8, 0x4, 0x1f ;  /* 0x0c801f0008097f89 */ /* 0x000ee800000e0000 */
[----:B------:R-:W4:Y:S01]  /*1e00*/  SHFL.BFLY PT, R11, R12, 0x4, 0x1f ;  /* 0x0c801f000c0b7f89 */ /* 0x000f2200000e0000 */
[----:B------:R-:W0:Y:S01]  /*1e10*/  S2R R14, SR_TID.X ;  /* 0x00000000000e7919 */ /* 0x000e220000002100 */
[----:B-1----:R-:W-:Y:S01]  /*1e20*/  FADD.FTZ R2, R3, R2 ;  /* 0x0000000203027221 */ /* 0x002fe20000010000 */
[----:B--2---:R-:W-:Y:S01]  /*1e30*/  FADD.FTZ R6, R7, R6 ;  /* 0x0000000607067221 */ /* 0x004fe20000010000 */
[----:B---3--:R-:W-:Y:S01]  /*1e40*/  FADD.FTZ R10, R8, R9 ;  /* 0x00000009080a7221 */ /* 0x008fe20000010000 */
[----:B----4-:R-:W-:-:S02]  /*1e50*/  FADD.FTZ R13, R12, R11 ;  /* 0x0000000b0c0d7221 */ /* 0x010fc40000010000 */
[----:B0-----:R-:W0:Y:S04]  /*1e60*/  SHFL.BFLY PT, R5, R2, 0x2, 0x1f ;  /* 0x0c401f0002057f89 */ /* 0x001e2800000e0000 */
[----:B------:R-:W1:Y:S04]  /*1e70*/  SHFL.BFLY PT, R9, R6, 0x2, 0x1f ;  /* 0x0c401f0006097f89 */ /* 0x000e6800000e0000 */
[----:B------:R-:W2:Y:S04]  /*1e80*/  SHFL.BFLY PT, R11, R10, 0x2, 0x1f ;  /* 0x0c401f000a0b7f89 */ /* 0x000ea800000e0000 */
[----:B------:R-:W3:Y:S01]  /*1e90*/  SHFL.BFLY PT, R4, R13, 0x2, 0x1f ;  /* 0x0c401f000d047f89 */ /* 0x000ee200000e0000 */
[----:B------:R-:W-:Y:S01]  /*1ea0*/  SHF.L.U32 R7, R14, 0x3, RZ ;  /* 0x000000030e077819 */ /* 0x000fe200000006ff */
[----:B0-----:R-:W-:Y:S01]  /*1eb0*/  FADD.FTZ R5, R2, R5 ;  /* 0x0000000502057221 */ /* 0x001fe20000010000 */
[----:B-1----:R-:W-:Y:S01]  /*1ec0*/  FADD.FTZ R9, R6, R9 ;  /* 0x0000000906097221 */ /* 0x002fe20000010000 */
[----:B--2---:R-:W-:Y:S01]  /*1ed0*/  FADD.FTZ R11, R10, R11 ;  /* 0x0000000b0a0b7221 */ /* 0x004fe20000010000 */
[----:B---3--:R-:W-:-:S03]  /*1ee0*/  FADD.FTZ R3, R13, R4 ;  /* 0x000000040d037221 */ /* 0x008fc60000010000 */
[----:B------:R-:W0:Y:S04]  /*1ef0*/  SHFL.BFLY PT, R8, R9, 0x1, 0x1f ;  /* 0x0c201f0009087f89 */ /* 0x000e2800000e0000 */
[----:B------:R-:W1:Y:S04]  /*1f00*/  SHFL.BFLY PT, R4, R5, 0x1, 0x1f ;  /* 0x0c201f0005047f89 */ /* 0x000e6800000e0000 */
[----:B------:R-:W2:Y:S04]  /*1f10*/  SHFL.BFLY PT, R2, R11, 0x1, 0x1f ;  /* 0x0c201f000b027f89 */ /* 0x000ea800000e0000 */
[----:B------:R-:W3:Y:S01]  /*1f20*/  SHFL.BFLY PT, R6, R3, 0x1, 0x1f ;  /* 0x0c201f0003067f89 */ /* 0x000ee200000e0000 */
[----:B------:R-:W-:Y:S01]  /*1f30*/  LOP3.LUT P0, RZ, R7, 0x78, RZ, 0xc0, !PT ;  /* 0x0000007807ff7812 */ /* 0x000fe2000780c0ff */
[----:B------:R-:W-:Y:S01]  /*1f40*/  USHF.L.U32 UR21, UR16, 0x6, URZ ;  /* 0x0000000610157899 */ /* 0x000fe200080006ff */
[----:B------:R-:W-:Y:S01]  /*1f50*/  BSSY.RECONVERGENT B0, `(.L_x_125) ;  /* 0x0000025000007945 */ /* 0x000fe20003800200 */
[----:B------:R-:W-:Y:S01]  /*1f60*/  USHF.R.S32.HI UR20, URZ, 0x1f, UR4 ;  /* 0x0000001fff147899 */ /* 0x000fe20008011404 */
[----:B0-----:R-:W-:Y:S01]  /*1f70*/  FADD.FTZ R8, R9, R8 ;  /* 0x0000000809087221 */ /* 0x001fe20000010000 */
[----:B-1----:R-:W-:Y:S01]  /*1f80*/  FADD.FTZ R7, R5, R4 ;  /* 0x0000000405077221 */ /* 0x002fe20000010000 */
[----:B--2---:R-:W-:Y:S01]  /*1f90*/  FADD.FTZ R10, R11, R2 ;  /* 0x000000020b0a7221 */ /* 0x004fe20000010000 */
[----:B---3--:R-:W-:-:S06]  /*1fa0*/  FADD.FTZ R6, R3, R6 ;  /* 0x0000000603067221 */ /* 0x008fcc0000010000 */
[----:B------:R-:W-:Y:S05]  /*1fb0*/  @P0 BRA `(.L_x_126) ;  /* 0x0000000000780947 */ /* 0x000fea0003800000 */
[----:B------:R-:W0:Y:S01]  /*1fc0*/  LDCU.64 UR8, c[0x0][0x3e8] ;  /* 0x00007d00ff0877ac */ /* 0x000e220008000a00 */
[----:B------:R-:W-:Y:S01]  /*1fd0*/  SHF.R.U32.HI R2, RZ, 0x4, R14 ;  /* 0x00000004ff027819 */ /* 0x000fe2000001160e */
[----:B------:R-:W1:Y:S03]  /*1fe0*/  LDCU.64 UR10, c[0x0][0x3f0] ;  /* 0x00007e00ff0a77ac */ /* 0x000e660008000a00 */
[C---:B------:R-:W-:Y:S02]  /*1ff0*/  IADD3 R9, PT, PT, R2.reuse, 0x10, RZ ;  /* 0x0000001002097810 */ /* 0x040fe40007ffe0ff */
[C---:B------:R-:W-:Y:S01]  /*2000*/  IADD3 R11, PT, PT, R2.reuse, 0x20, RZ ;  /* 0x00000020020b7810 */ /* 0x040fe20007ffe0ff */
[----:B------:R-:W-:Y:S01]  /*2010*/  UIADD3 UR6, UP0, UPT, UR21, UR4, URZ ;  /* 0x0000000415067290 */ /* 0x000fe2000ff1e0ff */
[----:B------:R-:W-:Y:S01]  /*2020*/  IADD3 R5, PT, PT, R2, 0x30, RZ ;  /* 0x0000003002057810 */ /* 0x000fe20007ffe0ff */
[----:B------:R-:W2:Y:S02]  /*2030*/  LDCU.64 UR18, c[0x0][0x3d0] ;  /* 0x00007a00ff1277ac */ /* 0x000ea40008000a00 */
[----:B------:R-:W-:-:S04]  /*2040*/  UIADD3.X UR7, UPT, UPT, URZ, UR20, URZ, UP0, !UPT ;  /* 0x00000014ff077290 */ /* 0x000fc800087fe4ff */
[----:B0-----:R-:W-:Y:S02]  /*2050*/  UIMAD.WIDE.U32 UR6, UR15, UR8, UR6 ;  /* 0x000000080f0672a5 */ /* 0x001fe4000f8e0006 */
[----:B------:R-:W-:Y:S02]  /*2060*/  UIADD3 UR8, UPT, UPT, -UR21, UR5, URZ ;  /* 0x0000000515087290 */ /* 0x000fe4000fffe1ff */
[----:B------:R-:W-:-:S04]  /*2070*/  UIMAD UR7, UR15, UR9, UR7 ;  /* 0x000000090f0772a4 */ /* 0x000fc8000f8e0207 */
[----:B-1----:R-:W-:Y:S01]  /*2080*/  UIMAD.WIDE.U32 UR6, UR17, UR10, UR6 ;  /* 0x0000000a110672a5 */ /* 0x002fe2000f8e0006 */
[C---:B------:R-:W-:Y:S02]  /*2090*/  ISETP.GE.AND P3, PT, R2.reuse, UR8, PT ;  /* 0x0000000802007c0c */ /* 0x040fe4000bf66270 */
[----:B------:R-:W-:Y:S01]  /*20a0*/  ISETP.GE.AND P2, PT, R9, UR8, PT ;  /* 0x0000000809007c0c */ /* 0x000fe2000bf46270 */
[----:B------:R-:W-:Y:S01]  /*20b0*/  UIMAD UR7, UR17, UR11, UR7 ;  /* 0x0000000b110772a4 */ /* 0x000fe2000f8e0207 */
[----:B------:R-:W-:Y:S02]  /*20c0*/  ISETP.GE.AND P1, PT, R11, UR8, PT ;  /* 0x000000080b007c0c */ /* 0x000fe4000bf26270 */
[----:B------:R-:W-:Y:S02]  /*20d0*/  IADD3 R3, P0, PT, R2, UR6, RZ ;  /* 0x0000000602037c10 */ /* 0x000fe4000ff1e0ff */
[----:B------:R-:W-:Y:S02]  /*20e0*/  FSEL R9, R10, RZ, !P1 ;  /* 0x000000ff0a097208 */ /* 0x000fe40004800000 */
[----:B------:R-:W-:-:S02]  /*20f0*/  IADD3.X R4, PT, PT, RZ, UR7, RZ, P0, !PT ;  /* 0x00000007ff047c10 */ /* 0x000fc400087fe4ff */
[----:B--2---:R-:W-:Y:S02]  /*2100*/  LEA R2, P4, R3, UR18, 0x2 ;  /* 0x0000001203027c11 */ /* 0x004fe4000f8810ff */
[----:B------:R-:W-:Y:S02]  /*2110*/  ISETP.GE.AND P0, PT, R5, UR8, PT ;  /* 0x0000000805007c0c */ /* 0x000fe4000bf06270 */
[----:B------:R-:W-:Y:S02]  /*2120*/  FSEL R5, R7, RZ, !P3 ;  /* 0x000000ff07057208 */ /* 0x000fe40005800000 */
[----:B------:R-:W-:Y:S02]  /*2130*/  LEA.HI.X R3, R3, UR19, R4, 0x2, P4 ;  /* 0x0000001303037c11 */ /* 0x000fe4000a0f1404 */
[----:B------:R-:W-:Y:S02]  /*2140*/  FSEL R7, R8, RZ, !P2 ;  /* 0x000000ff08077208 */ /* 0x000fe40005000000 */
[----:B------:R-:W-:Y:S01]  /*2150*/  FSEL R11, R6, RZ, !P0 ;  /* 0x000000ff060b7208 */ /* 0x000fe20004000000 */
[----:B------:R0:W-:Y:S04]  /*2160*/  STG.E desc[UR12][R2.64], R5 ;  /* 0x0000000502007986 */ /* 0x0001e8000c10190c */
[----:B------:R0:W-:Y:S04]  /*2170*/  STG.E desc[UR12][R2.64+0x40], R7 ;  /* 0x0000400702007986 */ /* 0x0001e8000c10190c */
[----:B------:R0:W-:Y:S04]  /*2180*/  STG.E desc[UR12][R2.64+0x80], R9 ;  /* 0x0000800902007986 */ /* 0x0001e8000c10190c */
[----:B------:R0:W-:Y:S02]  /*2190*/  STG.E desc[UR12][R2.64+0xc0], R11 ;  /* 0x0000c00b02007986 */ /* 0x0001e4000c10190c */
.L_x_126:
[----:B------:R-:W-:Y:S05]  /*21a0*/  BSYNC.RECONVERGENT B0 ;  /* 0x0000000000007941 */ /* 0x000fea0003800200 */
.L_x_125:
[----:B------:R-:W-:Y:S01]  /*21b0*/  UIADD3 UR5, UPT, UPT, UR5, 0x3f, URZ ;  /* 0x0000003f05057890 */ /* 0x000fe2000fffe0ff */
[----:B0-----:R-:W0:Y:S01]  /*21c0*/  LDC.64 R10, c[0x0][0x440] ;  /* 0x00011000ff0a7b82 */ /* 0x001e220000000a00 */
[----:B------:R-:W-:Y:S02]  /*21d0*/  BSSY.RECONVERGENT B0, `(.L_x_127) ;  /* 0x000001b000007945 */ /* 0x000fe40003800200 */
[----:B------:R-:W-:-:S04]  /*21e0*/  USHF.R.S32.HI UR6, URZ, 0x1f, UR5 ;  /* 0x0000001fff067899 */ /* 0x000fc80008011405 */
[----:B------:R-:W-:-:S04]  /*21f0*/  ULEA.HI UR6, UR6, UR5, URZ, 0x6 ;  /* 0x0000000506067291 */ /* 0x000fc8000f8f30ff */
[----:B------:R-:W-:-:S04]  /*2200*/  ULOP3.LUT UR6, UR6, 0xffffffc0, URZ, 0xc0, !UPT ;  /* 0xffffffc006067892 */ /* 0x000fc8000f8ec0ff */
[----:B------:R-:W-:-:S04]  /*2210*/  UIADD3 UR6, UPT, UPT, UR21, UR5, -UR6 ;  /* 0x0000000515067290 */ /* 0x000fc8000fffe806 */
[----:B------:R-:W-:-:S06]  /*2220*/  UIADD3 UR6, UPT, UPT, UR5, -UR6, URZ ;  /* 0x8000000605067290 */ /* 0x000fcc000fffe0ff */
[----:B------:R-:W-:-:S04]  /*2230*/  ISETP.GE.AND P0, PT, R14, UR6, PT ;  /* 0x000000060e007c0c */ /* 0x000fc8000bf06270 */
[----:B------:R-:W-:-:S13]  /*2240*/  ISETP.GT.U32.OR P0, PT, R14, 0x3f, P0 ;  /* 0x0000003f0e00780c */ /* 0x000fda0000704470 */
[----:B------:R-:W-:Y:S05]  /*2250*/  @P0 BRA `(.L_x_128) ;  /* 0x0000000000480947 */ /* 0x000fea0003800000 */
[----:B------:R-:W1:Y:S01]  /*2260*/  LDC.64 R4, c[0x0][0x418] ;  /* 0x00010600ff047b82 */ /* 0x000e620000000a00 */
[----:B------:R-:W-:Y:S01]  /*2270*/  IADD3 R2, PT, PT, R14, UR21, RZ ;  /* 0x000000150e027c10 */ /* 0x000fe2000fffe0ff */
[----:B------:R-:W2:Y:S01]  /*2280*/  LDCU.64 UR6, c[0x0][0x420] ;  /* 0x00008400ff0677ac */ /* 0x000ea20008000a00 */
[----:B-----5:R-:W-:Y:S02]  /*2290*/  FMUL.FTZ R6, R0, 1.4426950216293334961 ;  /* 0x3fb8aa3b00067820 */ /* 0x020fe40000410000 */
[----:B------:R-:W-:-:S03]  /*22a0*/  IADD3 R2, P0, PT, R2, UR4, RZ ;  /* 0x0000000402027c10 */ /* 0x000fc6000ff1e0ff */
[----:B------:R-:W3:Y:S01]  /*22b0*/  LDC.64 R8, c[0x0][0x410] ;  /* 0x00010400ff087b82 */ /* 0x000ee20000000a00 */
[----:B------:R-:W-:Y:S02]  /*22c0*/  IADD3.X R3, PT, PT, RZ, UR20, RZ, P0, !PT ;  /* 0x00000014ff037c10 */ /* 0x000fe400087fe4ff */
[----:B------:R-:W-:Y:S02]  /*22d0*/  FSETP.NEU.FTZ.AND P0, PT, R0, -INF , PT ;  /* 0xff8000000000780b */ /* 0x000fe40003f1d000 */
[----:B--2---:R-:W-:Y:S01]  /*22e0*/  MOV R7, UR7 ;  /* 0x0000000700077c02 */ /* 0x004fe20008000f00 */
[----:B-1----:R-:W-:-:S04]  /*22f0*/  IMAD.WIDE.U32 R2, R4, UR15, R2 ;  /* 0x0000000f04027c25 */ /* 0x002fc8000f8e0002 */
[----:B------:R-:W-:Y:S01]  /*2300*/  IMAD R3, R5, UR15, R3 ;  /* 0x0000000f05037c24 */ /* 0x000fe2000f8e0203 */
[----:B------:R-:W-:-:S05]  /*2310*/  MOV R5, UR6 ;  /* 0x0000000600057c02 */ /* 0x000fca0008000f00 */
[----:B------:R-:W-:-:S04]  /*2320*/  IMAD.WIDE.U32 R2, R5, UR17, R2 ;  /* 0x0000001105027c25 */ /* 0x000fc8000f8e0002 */
[----:B------:R-:W-:Y:S01]  /*2330*/  IMAD R3, R7, UR17, R3 ;  /* 0x0000001107037c24 */ /* 0x000fe2000f8e0203 */
[----:B---3--:R-:W-:-:S04]  /*2340*/  LEA R4, P1, R2, R8, 0x2 ;  /* 0x0000000802047211 */ /* 0x008fc800078210ff */
[----:B------:R-:W-:Y:S02]  /*2350*/  LEA.HI.X R5, R2, R9, R3, 0x2, P1 ;  /* 0x0000000902057211 */ /* 0x000fe400008f1403 */
[----:B------:R-:W-:-:S05]  /*2360*/  FSEL R3, R6, RZ, P0 ;  /* 0x000000ff06037208 */ /* 0x000fca0000000000 */
[----:B------:R1:W-:Y:S02]  /*2370*/  STG.E desc[UR12][R4.64], R3 ;  /* 0x0000000304007986 */ /* 0x0003e4000c10190c */
.L_x_128:
[----:B------:R-:W-:Y:S05]  /*2380*/  BSYNC.RECONVERGENT B0 ;  /* 0x0000000000007941 */ /* 0x000fea0003800200 */
.L_x_127:
[----:B------:R-:W-:Y:S01]  /*2390*/  USHF.L.U32 UR6, UR16, 0xe, URZ ;  /* 0x0000000e10067899 */ /* 0x000fe200080006ff */
[----:B-----5:R-:W-:Y:S01]  /*23a0*/  SHF.L.U32 R0, R14, 0x2, RZ ;  /* 0x000000020e007819 */ /* 0x020fe200000006ff */
[----:B-1----:R-:W1:Y:S01]  /*23b0*/  LDC.64 R4, c[0x0][0x448] ;  /* 0x00011200ff047b82 */ /* 0x002e620000000a00 */
[----:B------:R-:W2:Y:S03]  /*23c0*/  LDCU.64 UR8, c[0x0][0x458] ;  /* 0x00008b00ff0877ac */ /* 0x000ea60008000a00 */
[----:B------:R-:W-:Y:S01]  /*23d0*/  LOP3.LUT R0, R0, UR6, RZ, 0xfc, !PT ;  /* 0x0000000600007c12 */ /* 0x000fe2000f8efcff */
[----:B------:R-:W-:-:S04]  /*23e0*/  USHF.L.U32 UR5, UR4, 0x8, URZ ;  /* 0x0000000804057899 */ /* 0x000fc800080006ff */
[----:B------:R-:W3:Y:S02]  /*23f0*/  LDCU.64 UR6, c[0x0][0x428] ;  /* 0x00008500ff0677ac */ /* 0x000ee40008000a00 */
[----:B------:R-:W-:Y:S02]  /*2400*/  MOV R3, UR5 ;  /* 0x0000000500037c02 */ /* 0x000fe40008000f00 */
[----:B------:R-:W-:-:S04]  /*2410*/  IADD3 R2, P0, PT, R0, UR5, RZ ;  /* 0x0000000500027c10 */ /* 0x000fc8000ff1e0ff */
[----:B------:R-:W-:Y:S02]  /*2420*/  LEA.HI.X.SX32 R3, R3, RZ, 0x1, P0 ;  /* 0x000000ff03037211 */ /* 0x000fe400000f0eff */
[----:B--2---:R-:W-:Y:S01]  /*2430*/  ISETP.NE.U32.AND P0, PT, RZ, UR8, PT ;  /* 0x00000008ff007c0c */ /* 0x004fe2000bf05070 */
[----:B0-----:R-:W-:-:S03]  /*2440*/  IMAD.WIDE.U32 R2, R10, UR15, R2 ;  /* 0x0000000f0a027c25 */ /* 0x001fc6000f8e0002 */
[----:B------:R-:W-:Y:S01]  /*2450*/  ISETP.NE.AND.EX P0, PT, RZ, UR9, PT, P0 ;  /* 0x00000009ff007c0c */ /* 0x000fe2000bf05300 */
[----:B------:R-:W-:-:S03]  /*2460*/  IMAD R3, R11, UR15, R3 ;  /* 0x0000000f0b037c24 */ /* 0x000fc6000f8e0203 */
[----:B------:R-:W-:Y:S01]  /*2470*/  ISETP.NE.OR P0, PT, R14, RZ, !P0 ;  /* 0x000000ff0e00720c */ /* 0x000fe20004705670 */
[----:B-1----:R-:W-:-:S04]  /*2480*/  IMAD.WIDE.U32 R2, R4, UR17, R2 ;  /* 0x0000001104027c25 */ /* 0x002fc8000f8e0002 */
[----:B------:R-:W-:Y:S01]  /*2490*/  IMAD R3, R5, UR17, R3 ;  /* 0x0000001105037c24 */ /* 0x000fe2000f8e0203 */
[----:B---3--:R-:W-:-:S04]  /*24a0*/  LEA R4, P1, R2, UR6, 0x2 ;  /* 0x0000000602047c11 */ /* 0x008fc8000f8210ff */
        /* <DEDUP_REMOVED lines=18> */
[----:B------:R-:W1:Y:S01]  /*25d0*/  LDCU UR6, c[0x0][0x450] ;  /* 0x00008a00ff0677ac */ /* 0x000e620008000800 */
[----:B------:R-:W2:Y:S01]  /*25e0*/  LDCU UR7, c[0x0][0x390] ;  /* 0x00007200ff0777ac */ /* 0x000ea20008000800 */
[----:B------:R-:W3:Y:S01]  /*25f0*/  LDCU.64 UR4, c[0x0][0x458] ;  /* 0x00008b00ff0477ac */ /* 0x000ee20008000a00 */
[----:B-1----:R-:W-:-:S04]  /*2600*/  UIMAD UR6, UR16, UR6, UR14 ;  /* 0x00000006100672a4 */ /* 0x002fc8000f8e020e */
[----:B--2---:R-:W-:-:S04]  /*2610*/  UIMAD UR6, UR6, UR7, UR15 ;  /* 0x00000007060672a4 */ /* 0x004fc8000f8e020f */
[----:B---3--:R-:W-:-:S06]  /*2620*/  UIMAD.WIDE UR4, UR6, 0x4, UR4 ;  /* 0x00000004060478a5 */ /* 0x008fcc000f8e0204 */
[----:B------:R-:W-:Y:S02]  /*2630*/  MOV R2, UR4 ;  /* 0x0000000400027c02 */ /* 0x000fe40008000f00 */
[----:B------:R-:W-:-:S05]  /*2640*/  MOV R3, UR5 ;  /* 0x0000000500037c02 */ /* 0x000fca0008000f00 */
[----:B------:R-:W-:Y:S01]  /*2650*/  STG.E desc[UR12][R2.64], RZ ;  /* 0x000000ff02007986 */ /* 0x000fe2000c10190c */
[----:B------:R-:W-:Y:S05]  /*2660*/  EXIT ;  /* 0x000000000000794d */ /* 0x000fea0003800000 */
.L_x_129:
        /* <DEDUP_REMOVED lines=9> */
.L_x_159:


//--------------------- .nv.shared._ZN7cutlass13device_kernelIN5flash19enable_sm80_to_sm89INS1_16FlashAttnBwdSm80INS1_25CollectiveMainloopBwdSm80ILi1ELi1EN4cute5tupleIJNS5_1CILi32EEENS7_ILi64EEENS7_ILi256EEEEEENS_6half_tEfNS_4arch4Sm80ELb0ELb0ELb1ELb0ELb0ELb0ELb0ELb0ELi2ELi2ELi2ELi1ELb1EEENS1_21CollectiveEpilogueBwdISB_SC_SE_Li256ELb0ELb0ELi4EEENS1_19SingleTileSchedulerILb0ELb0ELb0ELi64EEEEEEEEEvNT_6ParamsE --------------------------
	.section	.nv.shared._ZN7cutlass13device_kernelIN5flash19enable_sm80_to_sm89INS1_16FlashAttnBwdSm80INS1_25CollectiveMainloopBwdSm80ILi1ELi1EN4cute5tupleIJNS5_1CILi32EEENS7_ILi64EEENS7_ILi256EEEEEENS_6half_tEfNS_4arch4Sm80ELb0ELb0ELb1ELb0ELb0ELb0ELb0ELb0ELi2ELi2ELi2ELi1ELb1EEENS1_21CollectiveEpilogueBwdISB_SC_SE_Li256ELb0ELb0ELi4EEENS1_19SingleTileSchedulerILb0ELb0ELb0ELi64EEEEEEEEEvNT_6ParamsE,"aw",@nobits
	.sectionflags	@""
	.align	16
	.zero		1024


//--------------------- .nv.shared.reserved.0     --------------------------
	.section	.nv.shared.reserved.0,"aw",@nobits
	.weak		__nv_reservedSMEM_offset_0_alias
	.size		__nv_reservedSMEM_offset_0_alias, 0, 64
	.other		__nv_reservedSMEM_offset_0_alias,@"STO_CUDA_RESERVED_SHARED STV_DEFAULT"
__nv_reservedSMEM_offset_0_alias:
	.zero		0
	.zero		64


//--------------------- .nv.global                --------------------------
	.section	.nv.global,"aw",@nobits
.nv.global:
	.type		_ZN74_INTERNAL_47d7184e_38_flash_bwd_hdim256_fp16_softcap_sm80_cu_49158569_32294cute1_E,@object
	.size		_ZN74_INTERNAL_47d7184e_38_flash_bwd_hdim256_fp16_softcap_sm80_cu_49158569_32294cute1_E,(_ZN74_INTERNAL_47d7184e_38_flash_bwd_hdim256_fp16_softcap_sm80_cu_49158569_32294cuda3std3__45__cpo6cbeginE - _ZN74_INTERNAL_47d7184e_38_flash_bwd_hdim256_fp16_softcap_sm80_cu_49158569_32294cute1_E)
_ZN74_INTERNAL_47d7184e_38_flash_bwd_hdim256_fp16_softcap_sm80_cu_49158569_32294cute1_E:
	.zero		1
	.type		_ZN74_INTERNAL_47d7184e_38_flash_bwd_hdim256_fp16_softcap_sm80_cu_49158569_32294cuda3std3__45__cpo6cbeginE,@object
	.size		_ZN74_INTERNAL_47d7184e_38_flash_bwd_hdim256_fp16_softcap_sm80_cu_49158569_32294cuda3std3__45__cpo6cbeginE,(_ZN74_INTERNAL_47d7184e_38_flash_bwd_hdim256_fp16_softcap_sm80_cu_49158569_32294cuda3std3__48in_placeE - _ZN74_INTERNAL_47d7184e_38_flash_bwd_hdim256_fp16_softcap_sm80_cu_49158569_32294cuda3std3__45__cpo6cbeginE)
_ZN74_INTERNAL_47d7184e_38_flash_bwd_hdim256_fp16_softcap_sm80_cu_49158569_32294cuda3std3__45__cpo6cbeginE:
	.zero		1
	.type		_ZN74_INTERNAL_47d7184e_38_flash_bwd_hdim256_fp16_softcap_sm80_cu_49158569_32294cuda3std3__48in_placeE,@object
	.size		_ZN74_INTERNAL_47d7184e_38_flash_bwd_hdim256_fp16_softcap_sm80_cu_49158569_32294cuda3std3__48in_placeE,(_ZN74_INTERNAL_47d7184e_38_flash_bwd_hdim256_fp16_softcap_sm80_cu_49158569_32294cuda3std6ranges3__45__cpo9iter_moveE - _ZN74_INTERNAL_47d7184e_38_flash_bwd_hdim256_fp16_softcap_sm80_cu_49158569_32294cuda3std3__48in_placeE)
_ZN74_INTERNAL_47d7184e_38_flash_bwd_hdim256_fp16_softcap_sm80_cu_49158569_32294cuda3std3__48in_placeE:
	.zero		1
	.type		_ZN74_INTERNAL_47d7184e_38_flash_bwd_hdim256_fp16_softcap_sm80_cu_49158569_32294cuda3std6ranges3__45__cpo9iter_moveE,@object
	.size		_ZN74_INTERNAL_47d7184e_38_flash_bwd_hdim256_fp16_softcap_sm80_cu_49158569_32294cuda3std6ranges3__45__cpo9iter_moveE,(_ZN74_INTERNAL_47d7184e_38_flash_bwd_hdim256_fp16_softcap_sm80_cu_49158569_32294cuda3std3__45__cpo5beginE - _ZN74_INTERNAL_47d7184e_38_flash_bwd_hdim256_fp16_softcap_sm80_cu_49158569_32294cuda3std6ranges3__45__cpo9iter_moveE)
_ZN74_INTERNAL_47d7184e_38_flash_bwd_hdim256_fp16_softcap_sm80_cu_49158569_32294cuda3std6ranges3__45__cpo9iter_moveE:
	.zero		1
	.type		_ZN74_INTERNAL_47d7184e_38_flash_bwd_hdim256_fp16_softcap_sm80_cu_49158569_32294cuda3std3__45__cpo5beginE,@object
	.size		_ZN74_INTERNAL_47d7184e_38_flash_bwd_hdim256_fp16_softcap_sm80_cu_49158569_32294cuda3std3__45__cpo5beginE,(_ZN74_INTERNAL_47d7184e_38_flash_bwd_hdim256_fp16_softcap_sm80_cu_49158569_32294cuda3std3__476_GLOBAL__N__47d7184e_38_flash_bwd_hdim256_fp16_softcap_sm80_cu_49158569_32296ignoreE - _ZN74_INTERNAL_47d7184e_38_flash_bwd_hdim256_fp16_softcap_sm80_cu_49158569_32294cuda3std3__45__cpo5beginE)
_ZN74_INTERNAL_47d7184e_38_flash_bwd_hdim256_fp16_softcap_sm80_cu_49158569_32294cuda3std3__45__cpo5beginE:
	.zero		1
	.type		_ZN74_INTERNAL_47d7184e_38_flash_bwd_hdim256_fp16_softcap_sm80_cu_49158569_32294cuda3std3__476_GLOBAL__N__47d7184e_38_flash_bwd_hdim256_fp16_softcap_sm80_cu_49158569_32296ignoreE,@object
	.size		_ZN74_INTERNAL_47d7184e_38_flash_bwd_hdim256_fp16_softcap_sm80_cu_49158569_32294cuda3std3__476_GLOBAL__N__47d7184e_38_flash_bwd_hdim256_fp16_softcap_sm80_cu_49158569_32296ignoreE,(_ZN74_INTERNAL_47d7184e_38_flash_bwd_hdim256_fp16_softcap_sm80_cu_49158569_32294cute7productE - _ZN74_INTERNAL_47d7184e_38_flash_bwd_hdim256_fp16_softcap_sm80_cu_49158569_32294cuda3std3__476_GLOBAL__N__47d7184e_38_flash_bwd_hdim256_fp16_softcap_sm80_cu_49158569_32296ignoreE)
_ZN74_INTERNAL_47d7184e_38_flash_bwd_hdim256_fp16_softcap_sm80_cu_49158569_32294cuda3std3__476_GLOBAL__N__47d7184e_38_flash_bwd_hdim256_fp16_softcap_sm80_cu_49158569_32296ignoreE:
	.zero		1
	.type		_ZN74_INTERNAL_47d7184e_38_flash_bwd_hdim256_fp16_softcap_sm80_cu_49158569_32294cute7productE,@object
	.size		_ZN74_INTERNAL_47d7184e_38_flash_bwd_hdim256_fp16_softcap_sm80_cu_49158569_32294cute7productE,(_ZN74_INTERNAL_47d7184e_38_flash_bwd_hdim256_fp16_softcap_sm80_cu_49158569_32294cuda3std3__45__cpo3endE - _ZN74_INTERNAL_47d7184e_38_flash_bwd_hdim256_fp16_softcap_sm80_cu_49158569_32294cute7productE)
_ZN74_INTERNAL_47d7184e_38_flash_bwd_hdim256_fp16_softcap_sm80_cu_49158569_32294cute7productE:
	.zero		1
	.type		_ZN74_INTERNAL_47d7184e_38_flash_bwd_hdim256_fp16_softcap_sm80_cu_49158569_32294cuda3std3__45__cpo3endE,@object
	.size		_ZN74_INTERNAL_47d7184e_38_flash_bwd_hdim256_fp16_softcap_sm80_cu_49158569_32294cuda3std3__45__cpo3endE,(_ZN74_INTERNAL_47d7184e_38_flash_bwd_hdim256_fp16_softcap_sm80_cu_49158569_32294cuda3std3__419piecewise_constructE - _ZN74_INTERNAL_47d7184e_38_flash_bwd_hdim256_fp16_softcap_sm80_cu_49158569_32294cuda3std3__45__cpo3endE)
_ZN74_INTERNAL_47d7184e_38_flash_bwd_hdim256_fp16_softcap_sm80_cu_49158569_32294cuda3std3__45__cpo3endE:
	.zero		1
	.type		_ZN74_INTERNAL_47d7184e_38_flash_bwd_hdim256_fp16_softcap_sm80_cu_49158569_32294cuda3std3__419piecewise_constructE,@object
	.size		_ZN74_INTERNAL_47d7184e_38_flash_bwd_hdim256_fp16_softcap_sm80_cu_49158569_32294cuda3std3__419piecewise_constructE,(_ZN74_INTERNAL_47d7184e_38_flash_bwd_hdim256_fp16_softcap_sm80_cu_49158569_32294cuda3std3__45__cpo4cendE - _ZN74_INTERNAL_47d7184e_38_flash_bwd_hdim256_fp16_softcap_sm80_cu_49158569_32294cuda3std3__419piecewise_constructE)
_ZN74_INTERNAL_47d7184e_38_flash_bwd_hdim256_fp16_softcap_sm80_cu_49158569_32294cuda3std3__419piecewise_constructE:
	.zero		1
	.type		_ZN74_INTERNAL_47d7184e_38_flash_bwd_hdim256_fp16_softcap_sm80_cu_49158569_32294cuda3std3__45__cpo4cendE,@object
	.size		_ZN74_INTERNAL_47d7184e_38_flash_bwd_hdim256_fp16_softcap_sm80_cu_49158569_32294cuda3std3__45__cpo4cendE,(_ZN74_INTERNAL_47d7184e_38_flash_bwd_hdim256_fp16_softcap_sm80_cu_49158569_32294cuda3std6ranges3__45__cpo4swapE - _ZN74_INTERNAL_47d7184e_38_flash_bwd_hdim256_fp16_softcap_sm80_cu_49158569_32294cuda3std3__45__cpo4cendE)
_ZN74_INTERNAL_47d7184e_38_flash_bwd_hdim256_fp16_softcap_sm80_cu_49158569_32294cuda3std3__45__cpo4cendE:
	.zero		1
	.type		_ZN74_INTERNAL_47d7184e_38_flash_bwd_hdim256_fp16_softcap_sm80_cu_49158569_32294cuda3std6ranges3__45__cpo4swapE,@object
	.size		_ZN74_INTERNAL_47d7184e_38_flash_bwd_hdim256_fp16_softcap_sm80_cu_49158569_32294cuda3std6ranges3__45__cpo4swapE,(.L_7 - _ZN74_INTERNAL_47d7184e_38_flash_bwd_hdim256_fp16_softcap_sm80_cu_49158569_32294cuda3std6ranges3__45__cpo4swapE)
_ZN74_INTERNAL_47d7184e_38_flash_bwd_hdim256_fp16_softcap_sm80_cu_49158569_32294cuda3std6ranges3__45__cpo4swapE:
	.zero		1
.L_7:


//--------------------- .nv.shared._ZN7cutlass13device_kernelIN5flash19enable_sm80_to_sm89INS1_16FlashAttnBwdSm80INS1_25CollectiveMainloopBwdSm80ILi1ELi1EN4cute5tupleIJNS5_1CILi32EEENS7_ILi64EEENS7_ILi256EEEEEENS_6half_tEfNS_4arch4Sm80ELb0ELb0ELb1ELb0ELb0ELb0ELb0ELb0ELi2ELi2ELi2ELi1ELb1EEENS1_24CollectiveEpilogueBwdGQAISB_fSE_Li256ELb0ELb0EEENS1_19SingleTileSchedulerILb0ELb0ELb0ELi64EEEEEEEEEvNT_6ParamsE --------------------------
	.section	.nv.shared._ZN7cutlass13device_kernelIN5flash19enable_sm80_to_sm89INS1_16FlashAttnBwdSm80INS1_25CollectiveMainloopBwdSm80ILi1ELi1EN4cute5tupleIJNS5_1CILi32EEENS7_ILi64EEENS7_ILi256EEEEEENS_6half_tEfNS_4arch4Sm80ELb0ELb0ELb1ELb0ELb0ELb0ELb0ELb0ELi2ELi2ELi2ELi1ELb1EEENS1_24CollectiveEpilogueBwdGQAISB_fSE_Li256ELb0ELb0EEENS1_19SingleTileSchedulerILb0ELb0ELb0ELi64EEEEEEEEEvNT_6ParamsE,"aw",@nobits
	.sectionflags	@""
	.align	16
	.zero		1024


//--------------------- .nv.shared._ZN7cutlass13device_kernelIN5flash19enable_sm80_to_sm89INS1_16FlashAttnBwdSm80INS1_25CollectiveMainloopBwdSm80ILi1ELi1EN4cute5tupleIJNS5_1CILi32EEENS7_ILi64EEENS7_ILi256EEEEEENS_6half_tEfNS_4arch4Sm80ELb0ELb0ELb1ELb1ELb0ELb0ELb0ELb0ELi2ELi2ELi2ELi1ELb1EEENS1_21CollectiveEpilogueBwdISB_SC_SE_Li256ELb1ELb0ELi4EEENS1_19SingleTileSchedulerILb1ELb0ELb0ELi64EEEEEEEEEvNT_6ParamsE --------------------------
	.section	.nv.shared._ZN7cutlass13device_kernelIN5flash19enable_sm80_to_sm89INS1_16FlashAttnBwdSm80INS1_25CollectiveMainloopBwdSm80ILi1ELi1EN4cute5tupleIJNS5_1CILi32EEENS7_ILi64EEENS7_ILi256EEEEEENS_6half_tEfNS_4arch4Sm80ELb0ELb0ELb1ELb1ELb0ELb0ELb0ELb0ELi2ELi2ELi2ELi1ELb1EEENS1_21CollectiveEpilogueBwdISB_SC_SE_Li256ELb1ELb0ELi4EEENS1_19SingleTileSchedulerILb1ELb0ELb0ELi64EEEEEEEEEvNT_6ParamsE,"aw",@nobits
	.sectionflags	@""
	.align	16
	.zero		1024


//--------------------- .nv.shared._ZN7cutlass13device_kernelIN5flash19enable_sm80_to_sm89INS1_16FlashAttnBwdSm80INS1_25CollectiveMainloopBwdSm80ILi1ELi1EN4cute5tupleIJNS5_1CILi32EEENS7_ILi64EEENS7_ILi256EEEEEENS_6half_tEfNS_4arch4Sm80ELb0ELb0ELb1ELb1ELb0ELb0ELb0ELb0ELi2ELi2ELi2ELi1ELb1EEENS1_24CollectiveEpilogueBwdGQAISB_fSE_Li256ELb1ELb0EEENS1_19SingleTileSchedulerILb1ELb0ELb0ELi64EEEEEEEEEvNT_6ParamsE --------------------------
	.section	.nv.shared._ZN7cutlass13device_kernelIN5flash19enable_sm80_to_sm89INS1_16FlashAttnBwdSm80INS1_25CollectiveMainloopBwdSm80ILi1ELi1EN4cute5tupleIJNS5_1CILi32EEENS7_ILi64EEENS7_ILi256EEEEEENS_6half_tEfNS_4arch4Sm80ELb0ELb0ELb1ELb1ELb0ELb0ELb0ELb0ELi2ELi2ELi2ELi1ELb1EEENS1_24CollectiveEpilogueBwdGQAISB_fSE_Li256ELb1ELb0EEENS1_19SingleTileSchedulerILb1ELb0ELb0ELi64EEEEEEEEEvNT_6ParamsE,"aw",@nobits
	.sectionflags	@""
	.align	16
	.zero		1024


//--------------------- .nv.shared._ZN7cutlass13device_kernelIN5flash19enable_sm80_to_sm89INS1_16FlashAttnBwdSm80INS1_25CollectiveMainloopBwdSm80ILi1ELi1EN4cute5tupleIJNS5_1CILi32EEENS7_ILi64EEENS7_ILi256EEEEEENS_6half_tEfNS_4arch4Sm80ELb0ELb1ELb1ELb0ELb0ELb0ELb0ELb0ELi2ELi2ELi2ELi1ELb1EEENS1_21CollectiveEpilogueBwdISB_SC_SE_Li256ELb0ELb0ELi4EEENS1_19SingleTileSchedulerILb0ELb0ELb0ELi64EEEEEEEEEvNT_6ParamsE --------------------------
	.section	.nv.shared._ZN7cutlass13device_kernelIN5flash19enable_sm80_to_sm89INS1_16FlashAttnBwdSm80INS1_25CollectiveMainloopBwdSm80ILi1ELi1EN4cute5tupleIJNS5_1CILi32EEENS7_ILi64EEENS7_ILi256EEEEEENS_6half_tEfNS_4arch4Sm80ELb0ELb1ELb1ELb0ELb0ELb0ELb0ELb0ELi2ELi2ELi2ELi1ELb1EEENS1_21CollectiveEpilogueBwdISB_SC_SE_Li256ELb0ELb0ELi4EEENS1_19SingleTileSchedulerILb0ELb0ELb0ELi64EEEEEEEEEvNT_6ParamsE,"aw",@nobits
	.sectionflags	@""
	.align	16
	.zero		1024


//--------------------- .nv.shared._ZN7cutlass13device_kernelIN5flash19enable_sm80_to_sm89INS1_16FlashAttnBwdSm80INS1_25CollectiveMainloopBwdSm80ILi1ELi1EN4cute5tupleIJNS5_1CILi32EEENS7_ILi64EEENS7_ILi256EEEEEENS_6half_tEfNS_4arch4Sm80ELb0ELb1ELb1ELb0ELb0ELb0ELb0ELb0ELi2ELi2ELi2ELi1ELb1EEENS1_24CollectiveEpilogueBwdGQAISB_fSE_Li256ELb0ELb0EEENS1_19SingleTileSchedulerILb0ELb0ELb0ELi64EEEEEEEEEvNT_6ParamsE --------------------------
	.section	.nv.shared._ZN7cutlass13device_kernelIN5flash19enable_sm80_to_sm89INS1_16FlashAttnBwdSm80INS1_25CollectiveMainloopBwdSm80ILi1ELi1EN4cute5tupleIJNS5_1CILi32EEENS7_ILi64EEENS7_ILi256EEEEEENS_6half_tEfNS_4arch4Sm80ELb0ELb1ELb1ELb0ELb0ELb0ELb0ELb0ELi2ELi2ELi2ELi1ELb1EEENS1_24CollectiveEpilogueBwdGQAISB_fSE_Li256ELb0ELb0EEENS1_19SingleTileSchedulerILb0ELb0ELb0ELi64EEEEEEEEEvNT_6ParamsE,"aw",@nobits
	.sectionflags	@""
	.align	16
	.zero		1024


//--------------------- .nv.shared._ZN7cutlass13device_kernelIN5flash19enable_sm80_to_sm89INS1_16FlashAttnBwdSm80INS1_25CollectiveMainloopBwdSm80ILi1ELi1EN4cute5tupleIJNS5_1CILi32EEENS7_ILi64EEENS7_ILi256EEEEEENS_6half_tEfNS_4arch4Sm80ELb0ELb1ELb1ELb1ELb0ELb0ELb0ELb0ELi2ELi2ELi2ELi1ELb1EEENS1_21CollectiveEpilogueBwdISB_SC_SE_Li256ELb1ELb0ELi4EEENS1_19SingleTileSchedulerILb1ELb0ELb0ELi64EEEEEEEEEvNT_6ParamsE --------------------------
	.section	.nv.shared._ZN7cutlass13device_kernelIN5flash19enable_sm80_to_sm89INS1_16FlashAttnBwdSm80INS1_25CollectiveMainloopBwdSm80ILi1ELi1EN4cute5tupleIJNS5_1CILi32EEENS7_ILi64EEENS7_ILi256EEEEEENS_6half_tEfNS_4arch4Sm80ELb0ELb1ELb1ELb1ELb0ELb0ELb0ELb0ELi2ELi2ELi2ELi1ELb1EEENS1_21CollectiveEpilogueBwdISB_SC_SE_Li256ELb1ELb0ELi4EEENS1_19SingleTileSchedulerILb1ELb0ELb0ELi64EEEEEEEEEvNT_6ParamsE,"aw",@nobits
	.sectionflags	@""
	.align	16
	.zero		1024


//--------------------- .nv.shared._ZN7cutlass13device_kernelIN5flash19enable_sm80_to_sm89INS1_16FlashAttnBwdSm80INS1_25CollectiveMainloopBwdSm80ILi1ELi1EN4cute5tupleIJNS5_1CILi32EEENS7_ILi64EEENS7_ILi256EEEEEENS_6half_tEfNS_4arch4Sm80ELb0ELb1ELb1ELb1ELb0ELb0ELb0ELb0ELi2ELi2ELi2ELi1ELb1EEENS1_24CollectiveEpilogueBwdGQAISB_fSE_Li256ELb1ELb0EEENS1_19SingleTileSchedulerILb1ELb0ELb0ELi64EEEEEEEEEvNT_6ParamsE --------------------------
	.section	.nv.shared._ZN7cutlass13device_kernelIN5flash19enable_sm80_to_sm89INS1_16FlashAttnBwdSm80INS1_25CollectiveMainloopBwdSm80ILi1ELi1EN4cute5tupleIJNS5_1CILi32EEENS7_ILi64EEENS7_ILi256EEEEEENS_6half_tEfNS_4arch4Sm80ELb0ELb1ELb1ELb1ELb0ELb0ELb0ELb0ELi2ELi2ELi2ELi1ELb1EEENS1_24CollectiveEpilogueBwdGQAISB_fSE_Li256ELb1ELb0EEENS1_19SingleTileSchedulerILb1ELb0ELb0ELi64EEEEEEEEEvNT_6ParamsE,"aw",@nobits
	.sectionflags	@""
	.align	16
	.zero		1024


//--------------------- .nv.shared._ZN7cutlass13device_kernelIN5flash19enable_sm80_to_sm89INS1_16FlashAttnBwdSm80INS1_25CollectiveMainloopBwdSm80ILi1ELi1EN4cute5tupleIJNS5_1CILi32EEENS7_ILi64EEENS7_ILi256EEEEEENS_6half_tEfNS_4arch4Sm80ELb1ELb0ELb1ELb0ELb0ELb0ELb0ELb0ELi2ELi2ELi2ELi1ELb1EEENS1_21CollectiveEpilogueBwdISB_SC_SE_Li256ELb0ELb0ELi4EEENS1_25SingleTileBwdLPTSchedulerILb0ELi64ELb0EEEEEEEEEvNT_6ParamsE --------------------------
	.section	.nv.shared._ZN7cutlass13device_kernelIN5flash19enable_sm80_to_sm89INS1_16FlashAttnBwdSm80INS1_25CollectiveMainloopBwdSm80ILi1ELi1EN4cute5tupleIJNS5_1CILi32EEENS7_ILi64EEENS7_ILi256EEEEEENS_6half_tEfNS_4arch4Sm80ELb1ELb0ELb1ELb0ELb0ELb0ELb0ELb0ELi2ELi2ELi2ELi1ELb1EEENS1_21CollectiveEpilogueBwdISB_SC_SE_Li256ELb0ELb0ELi4EEENS1_25SingleTileBwdLPTSchedulerILb0ELi64ELb0EEEEEEEEEvNT_6ParamsE,"aw",@nobits
	.sectionflags	@""
	.align	16
	.zero		1024


//--------------------- .nv.shared._ZN7cutlass13device_kernelIN5flash19enable_sm80_to_sm89INS1_16FlashAttnBwdSm80INS1_25CollectiveMainloopBwdSm80ILi1ELi1EN4cute5tupleIJNS5_1CILi32EEENS7_ILi64EEENS7_ILi256EEEEEENS_6half_tEfNS_4arch4Sm80ELb1ELb0ELb1ELb0ELb0ELb0ELb0ELb0ELi2ELi2ELi2ELi1ELb1EEENS1_24CollectiveEpilogueBwdGQAISB_fSE_Li256ELb0ELb0EEENS1_25SingleTileBwdLPTSchedulerILb0ELi64ELb0EEEEEEEEEvNT_6ParamsE --------------------------
	.section	.nv.shared._ZN7cutlass13device_kernelIN5flash19enable_sm80_to_sm89INS1_16FlashAttnBwdSm80INS1_25CollectiveMainloopBwdSm80ILi1ELi1EN4cute5tupleIJNS5_1CILi32EEENS7_ILi64EEENS7_ILi256EEEEEENS_6half_tEfNS_4arch4Sm80ELb1ELb0ELb1ELb0ELb0ELb0ELb0ELb0ELi2ELi2ELi2ELi1ELb1EEENS1_24CollectiveEpilogueBwdGQAISB_fSE_Li256ELb0ELb0EEENS1_25SingleTileBwdLPTSchedulerILb0ELi64ELb0EEEEEEEEEvNT_6ParamsE,"aw",@nobits
	.sectionflags	@""
	.align	16
	.zero		1024


//--------------------- .nv.shared._ZN7cutlass13device_kernelIN5flash22FlashAttnBwdPreprocessIN4cute5tupleIJNS3_1CILi32EEENS5_ILi256EEEEEENS_6half_tEfNS_4arch4Sm80ELb1ELb0EEEEEvNT_6ParamsE --------------------------
	.section	.nv.shared._ZN7cutlass13device_kernelIN5flash22FlashAttnBwdPreprocessIN4cute5tupleIJNS3_1CILi32EEENS5_ILi256EEEEEENS_6half_tEfNS_4arch4Sm80ELb1ELb0EEEEEvNT_6ParamsE,"aw",@nobits
	.sectionflags	@""
	.align	16
	.zero		1024


//--------------------- .nv.shared._ZN7cutlass13device_kernelIN5flash19enable_sm80_to_sm89INS1_16FlashAttnBwdSm80INS1_25CollectiveMainloopBwdSm80ILi1ELi1EN4cute5tupleIJNS5_1CILi32EEENS7_ILi64EEENS7_ILi256EEEEEENS_6half_tEfNS_4arch4Sm80ELb1ELb0ELb1ELb1ELb0ELb0ELb0ELb0ELi2ELi2ELi2ELi1ELb1EEENS1_21CollectiveEpilogueBwdISB_SC_SE_Li256ELb1ELb0ELi4EEENS1_25SingleTileBwdLPTSchedulerILb1ELi64ELb0EEEEEEEEEvNT_6ParamsE --------------------------
	.section	.nv.shared._ZN7cutlass13device_kernelIN5flash19enable_sm80_to_sm89INS1_16FlashAttnBwdSm80INS1_25CollectiveMainloopBwdSm80ILi1ELi1EN4cute5tupleIJNS5_1CILi32EEENS7_ILi64EEENS7_ILi256EEEEEENS_6half_tEfNS_4arch4Sm80ELb1ELb0ELb1ELb1ELb0ELb0ELb0ELb0ELi2ELi2ELi2ELi1ELb1EEENS1_21CollectiveEpilogueBwdISB_SC_SE_Li256ELb1ELb0ELi4EEENS1_25SingleTileBwdLPTSchedulerILb1ELi64ELb0EEEEEEEEEvNT_6ParamsE,"aw",@nobits
	.sectionflags	@""
	.align	16
	.zero		1024


//--------------------- .nv.shared._ZN7cutlass13device_kernelIN5flash32FlashAttnBwdPostprocessConvertdQIN4cute5tupleIJNS3_1CILi32EEENS5_ILi256EEEEEENS_6half_tEfNS_4arch4Sm80ELi256ENS3_8TiledMMAINS3_8MMA_AtomIJNS3_28SM80_16x8x16_F32F16F16F32_TNEEEENS3_6LayoutINS4_IJNS5_ILi1EEENS5_ILi8EEESH_EEENS4_IJNS5_ILi0EEESH_SK_EEEEENS4_IJNS5_ILi16EEENS5_ILi128EEESN_EEEEELb0EEEEEvNT_6ParamsE --------------------------
	.section	.nv.shared._ZN7cutlass13device_kernelIN5flash32FlashAttnBwdPostprocessConvertdQIN4cute5tupleIJNS3_1CILi32EEENS5_ILi256EEEEEENS_6half_tEfNS_4arch4Sm80ELi256ENS3_8TiledMMAINS3_8MMA_AtomIJNS3_28SM80_16x8x16_F32F16F16F32_TNEEEENS3_6LayoutINS4_IJNS5_ILi1EEENS5_ILi8EEESH_EEENS4_IJNS5_ILi0EEESH_SK_EEEEENS4_IJNS5_ILi16EEENS5_ILi128EEESN_EEEEELb0EEEEEvNT_6ParamsE,"aw",@nobits
	.sectionflags	@""
	.align	16
	.zero		1024


//--------------------- .nv.shared._ZN7cutlass13device_kernelIN5flash19enable_sm80_to_sm89INS1_16FlashAttnBwdSm80INS1_25CollectiveMainloopBwdSm80ILi1ELi1EN4cute5tupleIJNS5_1CILi32EEENS7_ILi64EEENS7_ILi256EEEEEENS_6half_tEfNS_4arch4Sm80ELb1ELb0ELb1ELb1ELb0ELb0ELb0ELb0ELi2ELi2ELi2ELi1ELb1EEENS1_24CollectiveEpilogueBwdGQAISB_fSE_Li256ELb1ELb0EEENS1_25SingleTileBwdLPTSchedulerILb1ELi64ELb0EEEEEEEEEvNT_6ParamsE --------------------------
	.section	.nv.shared._ZN7cutlass13device_kernelIN5flash19enable_sm80_to_sm89INS1_16FlashAttnBwdSm80INS1_25CollectiveMainloopBwdSm80ILi1ELi1EN4cute5tupleIJNS5_1CILi32EEENS7_ILi64EEENS7_ILi256EEEEEENS_6half_tEfNS_4arch4Sm80ELb1ELb0ELb1ELb1ELb0ELb0ELb0ELb0ELi2ELi2ELi2ELi1ELb1EEENS1_24CollectiveEpilogueBwdGQAISB_fSE_Li256ELb1ELb0EEENS1_25SingleTileBwdLPTSchedulerILb1ELi64ELb0EEEEEEEEEvNT_6ParamsE,"aw",@nobits
	.sectionflags	@""
	.align	16
	.zero		1024


//--------------------- .nv.shared._ZN7cutlass13device_kernelIN5flash22FlashAttnBwdPreprocessIN4cute5tupleIJNS3_1CILi32EEENS5_ILi256EEEEEENS_6half_tEfNS_4arch4Sm80ELb1ELb1EEEEEvNT_6ParamsE --------------------------
	.section	.nv.shared._ZN7cutlass13device_kernelIN5flash22FlashAttnBwdPreprocessIN4cute5tupleIJNS3_1CILi32EEENS5_ILi256EEEEEENS_6half_tEfNS_4arch4Sm80ELb1ELb1EEEEEvNT_6ParamsE,"aw",@nobits
	.sectionflags	@""
	.align	16
	.zero		1024


//--------------------- .nv.shared._ZN7cutlass13device_kernelIN5flash19enable_sm80_to_sm89INS1_16FlashAttnBwdSm80INS1_25CollectiveMainloopBwdSm80ILi1ELi1EN4cute5tupleIJNS5_1CILi64EEES8_NS7_ILi256EEEEEENS_6half_tEfNS_4arch4Sm80ELb0ELb0ELb1ELb0ELb0ELb0ELb0ELb0ELi2ELi4ELi2ELi2ELb0EEENS1_21CollectiveEpilogueBwdISA_SB_SD_Li256ELb0ELb0ELi4EEENS1_19SingleTileSchedulerILb0ELb0ELb0ELi64EEEEEEEEEvNT_6ParamsE --------------------------
	.section	.nv.shared._ZN7cutlass13device_kernelIN5flash19enable_sm80_to_sm89INS1_16FlashAttnBwdSm80INS1_25CollectiveMainloopBwdSm80ILi1ELi1EN4cute5tupleIJNS5_1CILi64EEES8_NS7_ILi256EEEEEENS_6half_tEfNS_4arch4Sm80ELb0ELb0ELb1ELb0ELb0ELb0ELb0ELb0ELi2ELi4ELi2ELi2ELb0EEENS1_21CollectiveEpilogueBwdISA_SB_SD_Li256ELb0ELb0ELi4EEENS1_19SingleTileSchedulerILb0ELb0ELb0ELi64EEEEEEEEEvNT_6ParamsE,"aw",@nobits
	.sectionflags	@""
	.align	16
	.zero		1024


//--------------------- .nv.shared._ZN7cutlass13device_kernelIN5flash19enable_sm80_to_sm89INS1_16FlashAttnBwdSm80INS1_25CollectiveMainloopBwdSm80ILi1ELi1EN4cute5tupleIJNS5_1CILi64EEES8_NS7_ILi256EEEEEENS_6half_tEfNS_4arch4Sm80ELb0ELb0ELb1ELb0ELb0ELb0ELb0ELb0ELi2ELi4ELi2ELi2ELb0EEENS1_24CollectiveEpilogueBwdGQAISA_fSD_Li256ELb0ELb0EEENS1_19SingleTileSchedulerILb0ELb0ELb0ELi64EEEEEEEEEvNT_6ParamsE --------------------------
	.section	.nv.shared._ZN7cutlass13device_kernelIN5flash19enable_sm80_to_sm89INS1_16FlashAttnBwdSm80INS1_25CollectiveMainloopBwdSm80ILi1ELi1EN4cute5tupleIJNS5_1CILi64EEES8_NS7_ILi256EEEEEENS_6half_tEfNS_4arch4Sm80ELb0ELb0ELb1ELb0ELb0ELb0ELb0ELb0ELi2ELi4ELi2ELi2ELb0EEENS1_24CollectiveEpilogueBwdGQAISA_fSD_Li256ELb0ELb0EEENS1_19SingleTileSchedulerILb0ELb0ELb0ELi64EEEEEEEEEvNT_6ParamsE,"aw",@nobits
	.sectionflags	@""
	.align	16
	.zero		1024


//--------------------- .nv.shared._ZN7cutlass13device_kernelIN5flash19enable_sm80_to_sm89INS1_16FlashAttnBwdSm80INS1_25CollectiveMainloopBwdSm80ILi1ELi1EN4cute5tupleIJNS5_1CILi64EEES8_NS7_ILi256EEEEEENS_6half_tEfNS_4arch4Sm80ELb0ELb0ELb1ELb1ELb0ELb0ELb0ELb0ELi2ELi4ELi2ELi2ELb0EEENS1_21CollectiveEpilogueBwdISA_SB_SD_Li256ELb1ELb0ELi4EEENS1_19SingleTileSchedulerILb1ELb0ELb0ELi64EEEEEEEEEvNT_6ParamsE --------------------------
	.section	.nv.shared._ZN7cutlass13device_kernelIN5flash19enable_sm80_to_sm89INS1_16FlashAttnBwdSm80INS1_25CollectiveMainloopBwdSm80ILi1ELi1EN4cute5tupleIJNS5_1CILi64EEES8_NS7_ILi256EEEEEENS_6half_tEfNS_4arch4Sm80ELb0ELb0ELb1ELb1ELb0ELb0ELb0ELb0ELi2ELi4ELi2ELi2ELb0EEENS1_21CollectiveEpilogueBwdISA_SB_SD_Li256ELb1ELb0ELi4EEENS1_19SingleTileSchedulerILb1ELb0ELb0ELi64EEEEEEEEEvNT_6ParamsE,"aw",@nobits
	.sectionflags	@""
	.align	16
	.zero		1024


//--------------------- .nv.shared._ZN7cutlass13device_kernelIN5flash19enable_sm80_to_sm89INS1_16FlashAttnBwdSm80INS1_25CollectiveMainloopBwdSm80ILi1ELi1EN4cute5tupleIJNS5_1CILi64EEES8_NS7_ILi256EEEEEENS_6half_tEfNS_4arch4Sm80ELb0ELb0ELb1ELb1ELb0ELb0ELb0ELb0ELi2ELi4ELi2ELi2ELb0EEENS1_24CollectiveEpilogueBwdGQAISA_fSD_Li256ELb1ELb0EEENS1_19SingleTileSchedulerILb1ELb0ELb0ELi64EEEEEEEEEvNT_6ParamsE --------------------------
	.section	.nv.shared._ZN7cutlass13device_kernelIN5flash19enable_sm80_to_sm89INS1_16FlashAttnBwdSm80INS1_25CollectiveMainloopBwdSm80ILi1ELi1EN4cute5tupleIJNS5_1CILi64EEES8_NS7_ILi256EEEEEENS_6half_tEfNS_4arch4Sm80ELb0ELb0ELb1ELb1ELb0ELb0ELb0ELb0ELi2ELi4ELi2ELi2ELb0EEENS1_24CollectiveEpilogueBwdGQAISA_fSD_Li256ELb1ELb0EEENS1_19SingleTileSchedulerILb1ELb0ELb0ELi64EEEEEEEEEvNT_6ParamsE,"aw",@nobits
	.sectionflags	@""
	.align	16
	.zero		1024


//--------------------- .nv.shared._ZN7cutlass13device_kernelIN5flash19enable_sm80_to_sm89INS1_16FlashAttnBwdSm80INS1_25CollectiveMainloopBwdSm80ILi1ELi1EN4cute5tupleIJNS5_1CILi64EEES8_NS7_ILi256EEEEEENS_6half_tEfNS_4arch4Sm80ELb0ELb1ELb1ELb0ELb0ELb0ELb0ELb0ELi2ELi4ELi2ELi2ELb0EEENS1_21CollectiveEpilogueBwdISA_SB_SD_Li256ELb0ELb0ELi4EEENS1_19SingleTileSchedulerILb0ELb0ELb0ELi64EEEEEEEEEvNT_6ParamsE --------------------------
	.section	.nv.shared._ZN7cutlass13device_kernelIN5flash19enable_sm80_to_sm89INS1_16FlashAttnBwdSm80INS1_25CollectiveMainloopBwdSm80ILi1ELi1EN4cute5tupleIJNS5_1CILi64EEES8_NS7_ILi256EEEEEENS_6half_tEfNS_4arch4Sm80ELb0ELb1ELb1ELb0ELb0ELb0ELb0ELb0ELi2ELi4ELi2ELi2ELb0EEENS1_21CollectiveEpilogueBwdISA_SB_SD_Li256ELb0ELb0ELi4EEENS1_19SingleTileSchedulerILb0ELb0ELb0ELi64EEEEEEEEEvNT_6ParamsE,"aw",@nobits
	.sectionflags	@""
	.align	16
	.zero		1024


//--------------------- .nv.shared._ZN7cutlass13device_kernelIN5flash19enable_sm80_to_sm89INS1_16FlashAttnBwdSm80INS1_25CollectiveMainloopBwdSm80ILi1ELi1EN4cute5tupleIJNS5_1CILi64EEES8_NS7_ILi256EEEEEENS_6half_tEfNS_4arch4Sm80ELb0ELb1ELb1ELb0ELb0ELb0ELb0ELb0ELi2ELi4ELi2ELi2ELb0EEENS1_24CollectiveEpilogueBwdGQAISA_fSD_Li256ELb0ELb0EEENS1_19SingleTileSchedulerILb0ELb0ELb0ELi64EEEEEEEEEvNT_6ParamsE --------------------------
	.section	.nv.shared._ZN7cutlass13device_kernelIN5flash19enable_sm80_to_sm89INS1_16FlashAttnBwdSm80INS1_25CollectiveMainloopBwdSm80ILi1ELi1EN4cute5tupleIJNS5_1CILi64EEES8_NS7_ILi256EEEEEENS_6half_tEfNS_4arch4Sm80ELb0ELb1ELb1ELb0ELb0ELb0ELb0ELb0ELi2ELi4ELi2ELi2ELb0EEENS1_24CollectiveEpilogueBwdGQAISA_fSD_Li256ELb0ELb0EEENS1_19SingleTileSchedulerILb0ELb0ELb0ELi64EEEEEEEEEvNT_6ParamsE,"aw",@nobits
	.sectionflags	@""
	.align	16
	.zero		1024


//--------------------- .nv.shared._ZN7cutlass13device_kernelIN5flash19enable_sm80_to_sm89INS1_16FlashAttnBwdSm80INS1_25CollectiveMainloopBwdSm80ILi1ELi1EN4cute5tupleIJNS5_1CILi64EEES8_NS7_ILi256EEEEEENS_6half_tEfNS_4arch4Sm80ELb0ELb1ELb1ELb1ELb0ELb0ELb0ELb0ELi2ELi4ELi2ELi2ELb0EEENS1_21CollectiveEpilogueBwdISA_SB_SD_Li256ELb1ELb0ELi4EEENS1_19SingleTileSchedulerILb1ELb0ELb0ELi64EEEEEEEEEvNT_6ParamsE --------------------------
	.section	.nv.shared._ZN7cutlass13device_kernelIN5flash19enable_sm80_to_sm89INS1_16FlashAttnBwdSm80INS1_25CollectiveMainloopBwdSm80ILi1ELi1EN4cute5tupleIJNS5_1CILi64EEES8_NS7_ILi256EEEEEENS_6half_tEfNS_4arch4Sm80ELb0ELb1ELb1ELb1ELb0ELb0ELb0ELb0ELi2ELi4ELi2ELi2ELb0EEENS1_21CollectiveEpilogueBwdISA_SB_SD_Li256ELb1ELb0ELi4EEENS1_19SingleTileSchedulerILb1ELb0ELb0ELi64EEEEEEEEEvNT_6ParamsE,"aw",@nobits
	.sectionflags	@""
	.align	16
	.zero		1024


//--------------------- .nv.shared._ZN7cutlass13device_kernelIN5flash19enable_sm80_to_sm89INS1_16FlashAttnBwdSm80INS1_25CollectiveMainloopBwdSm80ILi1ELi1EN4cute5tupleIJNS5_1CILi64EEES8_NS7_ILi256EEEEEENS_6half_tEfNS_4arch4Sm80ELb0ELb1ELb1ELb1ELb0ELb0ELb0ELb0ELi2ELi4ELi2ELi2ELb0EEENS1_24CollectiveEpilogueBwdGQAISA_fSD_Li256ELb1ELb0EEENS1_19SingleTileSchedulerILb1ELb0ELb0ELi64EEEEEEEEEvNT_6ParamsE --------------------------
	.section	.nv.shared._ZN7cutlass13device_kernelIN5flash19enable_sm80_to_sm89INS1_16FlashAttnBwdSm80INS1_25CollectiveMainloopBwdSm80ILi1ELi1EN4cute5tupleIJNS5_1CILi64EEES8_NS7_ILi256EEEEEENS_6half_tEfNS_4arch4Sm80ELb0ELb1ELb1ELb1ELb0ELb0ELb0ELb0ELi2ELi4ELi2ELi2ELb0EEENS1_24CollectiveEpilogueBwdGQAISA_fSD_Li256ELb1ELb0EEENS1_19SingleTileSchedulerILb1ELb0ELb0ELi64EEEEEEEEEvNT_6ParamsE,"aw",@nobits
	.sectionflags	@""
	.align	16
	.zero		1024


//--------------------- .nv.shared._ZN7cutlass13device_kernelIN5flash19enable_sm80_to_sm89INS1_16FlashAttnBwdSm80INS1_25CollectiveMainloopBwdSm80ILi1ELi1EN4cute5tupleIJNS5_1CILi64EEES8_NS7_ILi256EEEEEENS_6half_tEfNS_4arch4Sm80ELb1ELb0ELb1ELb0ELb0ELb0ELb0ELb0ELi2ELi4ELi2ELi2ELb0EEENS1_21CollectiveEpilogueBwdISA_SB_SD_Li256ELb0ELb0ELi4EEENS1_25SingleTileBwdLPTSchedulerILb0ELi64ELb0EEEEEEEEEvNT_6ParamsE --------------------------
	.section	.nv.shared._ZN7cutlass13device_kernelIN5flash19enable_sm80_to_sm89INS1_16FlashAttnBwdSm80INS1_25CollectiveMainloopBwdSm80ILi1ELi1EN4cute5tupleIJNS5_1CILi64EEES8_NS7_ILi256EEEEEENS_6half_tEfNS_4arch4Sm80ELb1ELb0ELb1ELb0ELb0ELb0ELb0ELb0ELi2ELi4ELi2ELi2ELb0EEENS1_21CollectiveEpilogueBwdISA_SB_SD_Li256ELb0ELb0ELi4EEENS1_25SingleTileBwdLPTSchedulerILb0ELi64ELb0EEEEEEEEEvNT_6ParamsE,"aw",@nobits
	.sectionflags	@""
	.align	16
	.zero		1024


//--------------------- .nv.shared._ZN7cutlass13device_kernelIN5flash19enable_sm80_to_sm89INS1_16FlashAttnBwdSm80INS1_25CollectiveMainloopBwdSm80ILi1ELi1EN4cute5tupleIJNS5_1CILi64EEES8_NS7_ILi256EEEEEENS_6half_tEfNS_4arch4Sm80ELb1ELb0ELb1ELb0ELb0ELb0ELb0ELb0ELi2ELi4ELi2ELi2ELb0EEENS1_24CollectiveEpilogueBwdGQAISA_fSD_Li256ELb0ELb0EEENS1_25SingleTileBwdLPTSchedulerILb0ELi64ELb0EEEEEEEEEvNT_6ParamsE --------------------------
	.section	.nv.shared._ZN7cutlass13device_kernelIN5flash19enable_sm80_to_sm89INS1_16FlashAttnBwdSm80INS1_25CollectiveMainloopBwdSm80ILi1ELi1EN4cute5tupleIJNS5_1CILi64EEES8_NS7_ILi256EEEEEENS_6half_tEfNS_4arch4Sm80ELb1ELb0ELb1ELb0ELb0ELb0ELb0ELb0ELi2ELi4ELi2ELi2ELb0EEENS1_24CollectiveEpilogueBwdGQAISA_fSD_Li256ELb0ELb0EEENS1_25SingleTileBwdLPTSchedulerILb0ELi64ELb0EEEEEEEEEvNT_6ParamsE,"aw",@nobits
	.sectionflags	@""
	.align	16
	.zero		1024


//--------------------- .nv.shared._ZN7cutlass13device_kernelIN5flash22FlashAttnBwdPreprocessIN4cute5tupleIJNS3_1CILi64EEENS5_ILi256EEEEEENS_6half_tEfNS_4arch4Sm80ELb1ELb0EEEEEvNT_6ParamsE --------------------------
	.section	.nv.shared._ZN7cutlass13device_kernelIN5flash22FlashAttnBwdPreprocessIN4cute5tupleIJNS3_1CILi64EEENS5_ILi256EEEEEENS_6half_tEfNS_4arch4Sm80ELb1ELb0EEEEEvNT_6ParamsE,"aw",@nobits
	.sectionflags	@""
	.align	16
	.zero		1024


//--------------------- .nv.shared._ZN7cutlass13device_kernelIN5flash19enable_sm80_to_sm89INS1_16FlashAttnBwdSm80INS1_25CollectiveMainloopBwdSm80ILi1ELi1EN4cute5tupleIJNS5_1CILi64EEES8_NS7_ILi256EEEEEENS_6half_tEfNS_4arch4Sm80ELb1ELb0ELb1ELb1ELb0ELb0ELb0ELb0ELi2ELi4ELi2ELi2ELb0EEENS1_21CollectiveEpilogueBwdISA_SB_SD_Li256ELb1ELb0ELi4EEENS1_25SingleTileBwdLPTSchedulerILb1ELi64ELb0EEEEEEEEEvNT_6ParamsE --------------------------
	.section	.nv.shared._ZN7cutlass13device_kernelIN5flash19enable_sm80_to_sm89INS1_16FlashAttnBwdSm80INS1_25CollectiveMainloopBwdSm80ILi1ELi1EN4cute5tupleIJNS5_1CILi64EEES8_NS7_ILi256EEEEEENS_6half_tEfNS_4arch4Sm80ELb1ELb0ELb1ELb1ELb0ELb0ELb0ELb0ELi2ELi4ELi2ELi2ELb0EEENS1_21CollectiveEpilogueBwdISA_SB_SD_Li256ELb1ELb0ELi4EEENS1_25SingleTileBwdLPTSchedulerILb1ELi64ELb0EEEEEEEEEvNT_6ParamsE,"aw",@nobits
	.sectionflags	@""
	.align	16
	.zero		1024


//--------------------- .nv.shared._ZN7cutlass13device_kernelIN5flash32FlashAttnBwdPostprocessConvertdQIN4cute5tupleIJNS3_1CILi64EEENS5_ILi256EEEEEENS_6half_tEfNS_4arch4Sm80ELi256ENS3_8TiledMMAINS3_8MMA_AtomIJNS3_28SM80_16x8x16_F32F16F16F32_TNEEEENS3_6LayoutINS4_IJNS5_ILi2EEENS5_ILi4EEENS5_ILi1EEEEEENS4_IJSJ_SH_NS5_ILi0EEEEEEEENS4_IJNS5_ILi32EEES6_NS5_ILi16EEEEEEEELb0EEEEEvNT_6ParamsE --------------------------
	.section	.nv.shared._ZN7cutlass13device_kernelIN5flash32FlashAttnBwdPostprocessConvertdQIN4cute5tupleIJNS3_1CILi64EEENS5_ILi256EEEEEENS_6half_tEfNS_4arch4Sm80ELi256ENS3_8TiledMMAINS3_8MMA_AtomIJNS3_28SM80_16x8x16_F32F16F16F32_TNEEEENS3_6LayoutINS4_IJNS5_ILi2EEENS5_ILi4EEENS5_ILi1EEEEEENS4_IJSJ_SH_NS5_ILi0EEEEEEEENS4_IJNS5_ILi32EEES6_NS5_ILi16EEEEEEEELb0EEEEEvNT_6ParamsE,"aw",@nobits
	.sectionflags	@""
	.align	16
	.zero		1024


//--------------------- .nv.shared._ZN7cutlass13device_kernelIN5flash19enable_sm80_to_sm89INS1_16FlashAttnBwdSm80INS1_25CollectiveMainloopBwdSm80ILi1ELi1EN4cute5tupleIJNS5_1CILi64EEES8_NS7_ILi256EEEEEENS_6half_tEfNS_4arch4Sm80ELb1ELb0ELb1ELb1ELb0ELb0ELb0ELb0ELi2ELi4ELi2ELi2ELb0EEENS1_24CollectiveEpilogueBwdGQAISA_fSD_Li256ELb1ELb0EEENS1_25SingleTileBwdLPTSchedulerILb1ELi64ELb0EEEEEEEEEvNT_6ParamsE --------------------------
	.section	.nv.shared._ZN7cutlass13device_kernelIN5flash19enable_sm80_to_sm89INS1_16FlashAttnBwdSm80INS1_25CollectiveMainloopBwdSm80ILi1ELi1EN4cute5tupleIJNS5_1CILi64EEES8_NS7_ILi256EEEEEENS_6half_tEfNS_4arch4Sm80ELb1ELb0ELb1ELb1ELb0ELb0ELb0ELb0ELi2ELi4ELi2ELi2ELb0EEENS1_24CollectiveEpilogueBwdGQAISA_fSD_Li256ELb1ELb0EEENS1_25SingleTileBwdLPTSchedulerILb1ELi64ELb0EEEEEEEEEvNT_6ParamsE,"aw",@nobits
	.sectionflags	@""
	.align	16
	.zero		1024


//--------------------- .nv.shared._ZN7cutlass13device_kernelIN5flash22FlashAttnBwdPreprocessIN4cute5tupleIJNS3_1CILi64EEENS5_ILi256EEEEEENS_6half_tEfNS_4arch4Sm80ELb1ELb1EEEEEvNT_6ParamsE --------------------------
	.section	.nv.shared._ZN7cutlass13device_kernelIN5flash22FlashAttnBwdPreprocessIN4cute5tupleIJNS3_1CILi64EEENS5_ILi256EEEEEENS_6half_tEfNS_4arch4Sm80ELb1ELb1EEEEEvNT_6ParamsE,"aw",@nobits
	.sectionflags	@""
	.align	16
	.zero		1024


//--------------------- .nv.constant0._ZN7cutlass13device_kernelIN5flash19enable_sm80_to_sm89INS1_16FlashAttnBwdSm80INS1_25CollectiveMainloopBwdSm80ILi1ELi1EN4cute5tupleIJNS5_1CILi32EEENS7_ILi64EEENS7_ILi256EEEEEENS_6half_tEfNS_4arch4Sm80ELb0ELb0ELb1ELb0ELb0ELb0ELb0ELb0ELi2ELi2ELi2ELi1ELb1EEENS1_21CollectiveEpilogueBwdISB_SC_SE_Li256ELb0ELb0ELi4EEENS1_19SingleTileSchedulerILb0ELb0ELb0ELi64EEEEEEEEEvNT_6ParamsE --------------------------
	.section	.nv.constant0._ZN7cutlass13device_kernelIN5flash19enable_sm80_to_sm89INS1_16FlashAttnBwdSm80INS1_25CollectiveMainloopBwdSm80ILi1ELi1EN4cute5tupleIJNS5_1CILi32EEENS7_ILi64EEENS7_ILi256EEEEEENS_6half_tEfNS_4arch4Sm80ELb0ELb0ELb1ELb0ELb0ELb0ELb0ELb0ELi2ELi2ELi2ELi1ELb1EEENS1_21CollectiveEpilogueBwdISB_SC_SE_Li256ELb0ELb0ELi4EEENS1_19SingleTileSchedulerILb0ELb0ELb0ELi64EEEEEEEEEvNT_6ParamsE,"a",@progbits
	.sectionflags	@""
	.align	4
.nv.constant0._ZN7cutlass13device_kernelIN5flash19enable_sm80_to_sm89INS1_16FlashAttnBwdSm80INS1_25CollectiveMainloopBwdSm80ILi1ELi1EN4cute5tupleIJNS5_1CILi32EEENS7_ILi64EEENS7_ILi256EEEEEENS_6half_tEfNS_4arch4Sm80ELb0ELb0ELb1ELb0ELb0ELb0ELb0ELb0ELi2ELi2ELi2ELi1ELb1EEENS1_21CollectiveEpilogueBwdISB_SC_SE_Li256ELb0ELb0ELi4EEENS1_19SingleTileSchedulerILb0ELb0ELb0ELi64EEEEEEEEEvNT_6ParamsE:
	.zero		1520


//--------------------- .nv.constant0._ZN7cutlass13device_kernelIN5flash19enable_sm80_to_sm89INS1_16FlashAttnBwdSm80INS1_25CollectiveMainloopBwdSm80ILi1ELi1EN4cute5tupleIJNS5_1CILi32EEENS7_ILi64EEENS7_ILi256EEEEEENS_6half_tEfNS_4arch4Sm80ELb0ELb0ELb1ELb0ELb0ELb0ELb0ELb0ELi2ELi2ELi2ELi1ELb1EEENS1_24CollectiveEpilogueBwdGQAISB_fSE_Li256ELb0ELb0EEENS1_19SingleTileSchedulerILb0ELb0ELb0ELi64EEEEEEEEEvNT_6ParamsE --------------------------
	.section	.nv.constant0._ZN7cutlass13device_kernelIN5flash19enable_sm80_to_sm89INS1_16FlashAttnBwdSm80INS1_25CollectiveMainloopBwdSm80ILi1ELi1EN4cute5tupleIJNS5_1CILi32EEENS7_ILi64EEENS7_ILi256EEEEEENS_6half_tEfNS_4arch4Sm80ELb0ELb0ELb1ELb0ELb0ELb0ELb0ELb0ELi2ELi2ELi2ELi1ELb1EEENS1_24CollectiveEpilogueBwdGQAISB_fSE_Li256ELb0ELb0EEENS1_19SingleTileSchedulerILb0ELb0ELb0ELi64EEEEEEEEEvNT_6ParamsE,"a",@progbits
	.sectionflags	@""
	.align	4
.nv.constant0._ZN7cutlass13device_kernelIN5flash19enable_sm80_to_sm89INS1_16FlashAttnBwdSm80INS1_25CollectiveMainloopBwdSm80ILi1ELi1EN4cute5tupleIJNS5_1CILi32EEENS7_ILi64EEENS7_ILi256EEEEEENS_6half_tEfNS_4arch4Sm80ELb0ELb0ELb1ELb0ELb0ELb0ELb0ELb0ELi2ELi2ELi2ELi1ELb1EEENS1_24CollectiveEpilogueBwdGQAISB_fSE_Li256ELb0ELb0EEENS1_19SingleTileSchedulerILb0ELb0ELb0ELi64EEEEEEEEEvNT_6ParamsE:
	.zero		1528


//--------------------- .nv.constant0._ZN7cutlass13device_kernelIN5flash19enable_sm80_to_sm89INS1_16FlashAttnBwdSm80INS1_25CollectiveMainloopBwdSm80ILi1ELi1EN4cute5tupleIJNS5_1CILi32EEENS7_ILi64EEENS7_ILi256EEEEEENS_6half_tEfNS_4arch4Sm80ELb0ELb0ELb1ELb1ELb0ELb0ELb0ELb0ELi2ELi2ELi2ELi1ELb1EEENS1_21CollectiveEpilogueBwdISB_SC_SE_Li256ELb1ELb0ELi4EEENS1_19SingleTileSchedulerILb1ELb0ELb0ELi64EEEEEEEEEvNT_6ParamsE --------------------------
	.section	.nv.constant0._ZN7cutlass13device_kernelIN5flash19enable_sm80_to_sm89INS1_16FlashAttnBwdSm80INS1_25CollectiveMainloopBwdSm80ILi1ELi1EN4cute5tupleIJNS5_1CILi32EEENS7_ILi64EEENS7_ILi256EEEEEENS_6half_tEfNS_4arch4Sm80ELb0ELb0ELb1ELb1ELb0ELb0ELb0ELb0ELi2ELi2ELi2ELi1ELb1EEENS1_21CollectiveEpilogueBwdISB_SC_SE_Li256ELb1ELb0ELi4EEENS1_19SingleTileSchedulerILb1ELb0ELb0ELi64EEEEEEEEEvNT_6ParamsE,"a",@progbits
	.sectionflags	@""
	.align	4
.nv.constant0._ZN7cutlass13device_kernelIN5flash19enable_sm80_to_sm89INS1_16FlashAttnBwdSm80INS1_25CollectiveMainloopBwdSm80ILi1ELi1EN4cute5tupleIJNS5_1CILi32EEENS7_ILi64EEENS7_ILi256EEEEEENS_6half_tEfNS_4arch4Sm80ELb0ELb0ELb1ELb1ELb0ELb0ELb0ELb0ELi2ELi2ELi2ELi1ELb1EEENS1_21CollectiveEpilogueBwdISB_SC_SE_Li256ELb1ELb0ELi4EEENS1_19SingleTileSchedulerILb1ELb0ELb0ELi64EEEEEEEEEvNT_6ParamsE:
	.zero		1520


//--------------------- .nv.constant0._ZN7cutlass13device_kernelIN5flash19enable_sm80_to_sm89INS1_16FlashAttnBwdSm80INS1_25CollectiveMainloopBwdSm80ILi1ELi1EN4cute5tupleIJNS5_1CILi32EEENS7_ILi64EEENS7_ILi256EEEEEENS_6half_tEfNS_4arch4Sm80ELb0ELb0ELb1ELb1ELb0ELb0ELb0ELb0ELi2ELi2ELi2ELi1ELb1EEENS1_24CollectiveEpilogueBwdGQAISB_fSE_Li256ELb1ELb0EEENS1_19SingleTileSchedulerILb1ELb0ELb0ELi64EEEEEEEEEvNT_6ParamsE --------------------------
	.section	.nv.constant0._ZN7cutlass13device_kernelIN5flash19enable_sm80_to_sm89INS1_16FlashAttnBwdSm80INS1_25CollectiveMainloopBwdSm80ILi1ELi1EN4cute5tupleIJNS5_1CILi32EEENS7_ILi64EEENS7_ILi256EEEEEENS_6half_tEfNS_4arch4Sm80ELb0ELb0ELb1ELb1ELb0ELb0ELb0ELb0ELi2ELi2ELi2ELi1ELb1EEENS1_24CollectiveEpilogueBwdGQAISB_fSE_Li256ELb1ELb0EEENS1_19SingleTileSchedulerILb1ELb0ELb0ELi64EEEEEEEEEvNT_6ParamsE,"a",@progbits
	.sectionflags	@""
	.align	4
.nv.constant0._ZN7cutlass13device_kernelIN5flash19enable_sm80_to_sm89INS1_16FlashAttnBwdSm80INS1_25CollectiveMainloopBwdSm80ILi1ELi1EN4cute5tupleIJNS5_1CILi32EEENS7_ILi64EEENS7_ILi256EEEEEENS_6half_tEfNS_4arch4Sm80ELb0ELb0ELb1ELb1ELb0ELb0ELb0ELb0ELi2ELi2ELi2ELi1ELb1EEENS1_24CollectiveEpilogueBwdGQAISB_fSE_Li256ELb1ELb0EEENS1_19SingleTileSchedulerILb1ELb0ELb0ELi64EEEEEEEEEvNT_6ParamsE:
	.zero		1528


//--------------------- .nv.constant0._ZN7cutlass13device_kernelIN5flash19enable_sm80_to_sm89INS1_16FlashAttnBwdSm80INS1_25CollectiveMainloopBwdSm80ILi1ELi1EN4cute5tupleIJNS5_1CILi32EEENS7_ILi64EEENS7_ILi256EEEEEENS_6half_tEfNS_4arch4Sm80ELb0ELb1ELb1ELb0ELb0ELb0ELb0ELb0ELi2ELi2ELi2ELi1ELb1EEENS1_21CollectiveEpilogueBwdISB_SC_SE_Li256ELb0ELb0ELi4EEENS1_19SingleTileSchedulerILb0ELb0ELb0ELi64EEEEEEEEEvNT_6ParamsE --------------------------
	.section	.nv.constant0._ZN7cutlass13device_kernelIN5flash19enable_sm80_to_sm89INS1_16FlashAttnBwdSm80INS1_25CollectiveMainloopBwdSm80ILi1ELi1EN4cute5tupleIJNS5_1CILi32EEENS7_ILi64EEENS7_ILi256EEEEEENS_6half_tEfNS_4arch4Sm80ELb0ELb1ELb1ELb0ELb0ELb0ELb0ELb0ELi2ELi2ELi2ELi1ELb1EEENS1_21CollectiveEpilogueBwdISB_SC_SE_Li256ELb0ELb0ELi4EEENS1_19SingleTileSchedulerILb0ELb0ELb0ELi64EEEEEEEEEvNT_6ParamsE,"a",@progbits
	.sectionflags	@""
	.align	4
.nv.constant0._ZN7cutlass13device_kernelIN5flash19enable_sm80_to_sm89INS1_16FlashAttnBwdSm80INS1_25CollectiveMainloopBwdSm80ILi1ELi1EN4cute5tupleIJNS5_1CILi32EEENS7_ILi64EEENS7_ILi256EEEEEENS_6half_tEfNS_4arch4Sm80ELb0ELb1ELb1ELb0ELb0ELb0ELb0ELb0ELi2ELi2ELi2ELi1ELb1EEENS1_21CollectiveEpilogueBwdISB_SC_SE_Li256ELb0ELb0ELi4EEENS1_19SingleTileSchedulerILb0ELb0ELb0ELi64EEEEEEEEEvNT_6ParamsE:
	.zero		1520


//--------------------- .nv.constant0._ZN7cutlass13device_kernelIN5flash19enable_sm80_to_sm89INS1_16FlashAttnBwdSm80INS1_25CollectiveMainloopBwdSm80ILi1ELi1EN4cute5tupleIJNS5_1CILi32EEENS7_ILi64EEENS7_ILi256EEEEEENS_6half_tEfNS_4arch4Sm80ELb0ELb1ELb1ELb0ELb0ELb0ELb0ELb0ELi2ELi2ELi2ELi1ELb1EEENS1_24CollectiveEpilogueBwdGQAISB_fSE_Li256ELb0ELb0EEENS1_19SingleTileSchedulerILb0ELb0ELb0ELi64EEEEEEEEEvNT_6ParamsE --------------------------
	.section	.nv.constant0._ZN7cutlass13device_kernelIN5flash19enable_sm80_to_sm89INS1_16FlashAttnBwdSm80INS1_25CollectiveMainloopBwdSm80ILi1ELi1EN4cute5tupleIJNS5_1CILi32EEENS7_ILi64EEENS7_ILi256EEEEEENS_6half_tEfNS_4arch4Sm80ELb0ELb1ELb1ELb0ELb0ELb0ELb0ELb0ELi2ELi2ELi2ELi1ELb1EEENS1_24CollectiveEpilogueBwdGQAISB_fSE_Li256ELb0ELb0EEENS1_19SingleTileSchedulerILb0ELb0ELb0ELi64EEEEEEEEEvNT_6ParamsE,"a",@progbits
	.sectionflags	@""
	.align	4
.nv.constant0._ZN7cutlass13device_kernelIN5flash19enable_sm80_to_sm89INS1_16FlashAttnBwdSm80INS1_25CollectiveMainloopBwdSm80ILi1ELi1EN4cute5tupleIJNS5_1CILi32EEENS7_ILi64EEENS7_ILi256EEEEEENS_6half_tEfNS_4arch4Sm80ELb0ELb1ELb1ELb0ELb0ELb0ELb0ELb0ELi2ELi2ELi2ELi1ELb1EEENS1_24CollectiveEpilogueBwdGQAISB_fSE_Li256ELb0ELb0EEENS1_19SingleTileSchedulerILb0ELb0ELb0ELi64EEEEEEEEEvNT_6ParamsE:
	.zero		1528


//--------------------- .nv.constant0._ZN7cutlass13device_kernelIN5flash19enable_sm80_to_sm89INS1_16FlashAttnBwdSm80INS1_25CollectiveMainloopBwdSm80ILi1ELi1EN4cute5tupleIJNS5_1CILi32EEENS7_ILi64EEENS7_ILi256EEEEEENS_6half_tEfNS_4arch4Sm80ELb0ELb1ELb1ELb1ELb0ELb0ELb0ELb0ELi2ELi2ELi2ELi1ELb1EEENS1_21CollectiveEpilogueBwdISB_SC_SE_Li256ELb1ELb0ELi4EEENS1_19SingleTileSchedulerILb1ELb0ELb0ELi64EEEEEEEEEvNT_6ParamsE --------------------------
	.section	.nv.constant0._ZN7cutlass13device_kernelIN5flash19enable_sm80_to_sm89INS1_16FlashAttnBwdSm80INS1_25CollectiveMainloopBwdSm80ILi1ELi1EN4cute5tupleIJNS5_1CILi32EEENS7_ILi64EEENS7_ILi256EEEEEENS_6half_tEfNS_4arch4Sm80ELb0ELb1ELb1ELb1ELb0ELb0ELb0ELb0ELi2ELi2ELi2ELi1ELb1EEENS1_21CollectiveEpilogueBwdISB_SC_SE_Li256ELb1ELb0ELi4EEENS1_19SingleTileSchedulerILb1ELb0ELb0ELi64EEEEEEEEEvNT_6ParamsE,"a",@progbits
	.sectionflags	@""
	.align	4
.nv.constant0._ZN7cutlass13device_kernelIN5flash19enable_sm80_to_sm89INS1_16FlashAttnBwdSm80INS1_25CollectiveMainloopBwdSm80ILi1ELi1EN4cute5tupleIJNS5_1CILi32EEENS7_ILi64EEENS7_ILi256EEEEEENS_6half_tEfNS_4arch4Sm80ELb0ELb1ELb1ELb1ELb0ELb0ELb0ELb0ELi2ELi2ELi2ELi1ELb1EEENS1_21CollectiveEpilogueBwdISB_SC_SE_Li256ELb1ELb0ELi4EEENS1_19SingleTileSchedulerILb1ELb0ELb0ELi64EEEEEEEEEvNT_6ParamsE:
	.zero		1520


//--------------------- .nv.constant0._ZN7cutlass13device_kernelIN5flash19enable_sm80_to_sm89INS1_16FlashAttnBwdSm80INS1_25CollectiveMainloopBwdSm80ILi1ELi1EN4cute5tupleIJNS5_1CILi32EEENS7_ILi64EEENS7_ILi256EEEEEENS_6half_tEfNS_4arch4Sm80ELb0ELb1ELb1ELb1ELb0ELb0ELb0ELb0ELi2ELi2ELi2ELi1ELb1EEENS1_24CollectiveEpilogueBwdGQAISB_fSE_Li256ELb1ELb0EEENS1_19SingleTileSchedulerILb1ELb0ELb0ELi64EEEEEEEEEvNT_6ParamsE --------------------------
	.section	.nv.constant0._ZN7cutlass13device_kernelIN5flash19enable_sm80_to_sm89INS1_16FlashAttnBwdSm80INS1_25CollectiveMainloopBwdSm80ILi1ELi1EN4cute5tupleIJNS5_1CILi32EEENS7_ILi64EEENS7_ILi256EEEEEENS_6half_tEfNS_4arch4Sm80ELb0ELb1ELb1ELb1ELb0ELb0ELb0ELb0ELi2ELi2ELi2ELi1ELb1EEENS1_24CollectiveEpilogueBwdGQAISB_fSE_Li256ELb1ELb0EEENS1_19SingleTileSchedulerILb1ELb0ELb0ELi64EEEEEEEEEvNT_6ParamsE,"a",@progbits
	.sectionflags	@""
	.align	4
.nv.constant0._ZN7cutlass13device_kernelIN5flash19enable_sm80_to_sm89INS1_16FlashAttnBwdSm80INS1_25CollectiveMainloopBwdSm80ILi1ELi1EN4cute5tupleIJNS5_1CILi32EEENS7_ILi64EEENS7_ILi256EEEEEENS_6half_tEfNS_4arch4Sm80ELb0ELb1ELb1ELb1ELb0ELb0ELb0ELb0ELi2ELi2ELi2ELi1ELb1EEENS1_24CollectiveEpilogueBwdGQAISB_fSE_Li256ELb1ELb0EEENS1_19SingleTileSchedulerILb1ELb0ELb0ELi64EEEEEEEEEvNT_6ParamsE:
	.zero		1528


//--------------------- .nv.constant0._ZN7cutlass13device_kernelIN5flash19enable_sm80_to_sm89INS1_16FlashAttnBwdSm80INS1_25CollectiveMainloopBwdSm80ILi1ELi1EN4cute5tupleIJNS5_1CILi32EEENS7_ILi64EEENS7_ILi256EEEEEENS_6half_tEfNS_4arch4Sm80ELb1ELb0ELb1ELb0ELb0ELb0ELb0ELb0ELi2ELi2ELi2ELi1ELb1EEENS1_21CollectiveEpilogueBwdISB_SC_SE_Li256ELb0ELb0ELi4EEENS1_25SingleTileBwdLPTSchedulerILb0ELi64ELb0EEEEEEEEEvNT_6ParamsE --------------------------
	.section	.nv.constant0._ZN7cutlass13device_kernelIN5flash19enable_sm80_to_sm89INS1_16FlashAttnBwdSm80INS1_25CollectiveMainloopBwdSm80ILi1ELi1EN4cute5tupleIJNS5_1CILi32EEENS7_ILi64EEENS7_ILi256EEEEEENS_6half_tEfNS_4arch4Sm80ELb1ELb0ELb1ELb0ELb0ELb0ELb0ELb0ELi2ELi2ELi2ELi1ELb1EEENS1_21CollectiveEpilogueBwdISB_SC_SE_Li256ELb0ELb0ELi4EEENS1_25SingleTileBwdLPTSchedulerILb0ELi64ELb0EEEEEEEEEvNT_6ParamsE,"a",@progbits
	.sectionflags	@""
	.align	4
.nv.constant0._ZN7cutlass13device_kernelIN5flash19enable_sm80_to_sm89INS1_16FlashAttnBwdSm80INS1_25CollectiveMainloopBwdSm80ILi1ELi1EN4cute5tupleIJNS5_1CILi32EEENS7_ILi64EEENS7_ILi256EEEEEENS_6half_tEfNS_4arch4Sm80ELb1ELb0ELb1ELb0ELb0ELb0ELb0ELb0ELi2ELi2ELi2ELi1ELb1EEENS1_21CollectiveEpilogueBwdISB_SC_SE_Li256ELb0ELb0ELi4EEENS1_25SingleTileBwdLPTSchedulerILb0ELi64ELb0EEEEEEEEEvNT_6ParamsE:
	.zero		1544


//--------------------- .nv.constant0._ZN7cutlass13device_kernelIN5flash19enable_sm80_to_sm89INS1_16FlashAttnBwdSm80INS1_25CollectiveMainloopBwdSm80ILi1ELi1EN4cute5tupleIJNS5_1CILi32EEENS7_ILi64EEENS7_ILi256EEEEEENS_6half_tEfNS_4arch4Sm80ELb1ELb0ELb1ELb0ELb0ELb0ELb0ELb0ELi2ELi2ELi2ELi1ELb1EEENS1_24CollectiveEpilogueBwdGQAISB_fSE_Li256ELb0ELb0EEENS1_25SingleTileBwdLPTSchedulerILb0ELi64ELb0EEEEEEEEEvNT_6ParamsE --------------------------
	.section	.nv.constant0._ZN7cutlass13device_kernelIN5flash19enable_sm80_to_sm89INS1_16FlashAttnBwdSm80INS1_25CollectiveMainloopBwdSm80ILi1ELi1EN4cute5tupleIJNS5_1CILi32EEENS7_ILi64EEENS7_ILi256EEEEEENS_6half_tEfNS_4arch4Sm80ELb1ELb0ELb1ELb0ELb0ELb0ELb0ELb0ELi2ELi2ELi2ELi1ELb1EEENS1_24CollectiveEpilogueBwdGQAISB_fSE_Li256ELb0ELb0EEENS1_25SingleTileBwdLPTSchedulerILb0ELi64ELb0EEEEEEEEEvNT_6ParamsE,"a",@progbits
	.sectionflags	@""
	.align	4
.nv.constant0._ZN7cutlass13device_kernelIN5flash19enable_sm80_to_sm89INS1_16FlashAttnBwdSm80INS1_25CollectiveMainloopBwdSm80ILi1ELi1EN4cute5tupleIJNS5_1CILi32EEENS7_ILi64EEENS7_ILi256EEEEEENS_6half_tEfNS_4arch4Sm80ELb1ELb0ELb1ELb0ELb0ELb0ELb0ELb0ELi2ELi2ELi2ELi1ELb1EEENS1_24CollectiveEpilogueBwdGQAISB_fSE_Li256ELb0ELb0EEENS1_25SingleTileBwdLPTSchedulerILb0ELi64ELb0EEEEEEEEEvNT_6ParamsE:
	.zero		1552


//--------------------- .nv.constant0._ZN7cutlass13device_kernelIN5flash22FlashAttnBwdPreprocessIN4cute5tupleIJNS3_1CILi32EEENS5_ILi256EEEEEENS_6half_tEfNS_4arch4Sm80ELb1ELb0EEEEEvNT_6ParamsE --------------------------
	.section	.nv.constant0._ZN7cutlass13device_kernelIN5flash22FlashAttnBwdPreprocessIN4cute5tupleIJNS3_1CILi32EEENS5_ILi256EEEEEENS_6half_tEfNS_4arch4Sm80ELb1ELb0EEEEEvNT_6ParamsE,"a",@progbits
	.sectionflags	@""
	.align	4
.nv.constant0._ZN7cutlass13device_kernelIN5flash22FlashAttnBwdPreprocessIN4cute5tupleIJNS3_1CILi32EEENS5_ILi256EEEEEENS_6half_tEfNS_4arch4Sm80ELb1ELb0EEEEEvNT_6ParamsE:
	.zero		1136


//--------------------- .nv.constant0._ZN7cutlass13device_kernelIN5flash19enable_sm80_to_sm89INS1_16FlashAttnBwdSm80INS1_25CollectiveMainloopBwdSm80ILi1ELi1EN4cute5tupleIJNS5_1CILi32EEENS7_ILi64EEENS7_ILi256EEEEEENS_6half_tEfNS_4arch4Sm80ELb1ELb0ELb1ELb1ELb0ELb0ELb0ELb0ELi2ELi2ELi2ELi1ELb1EEENS1_21CollectiveEpilogueBwdISB_SC_SE_Li256ELb1ELb0ELi4EEENS1_25SingleTileBwdLPTSchedulerILb1ELi64ELb0EEEEEEEEEvNT_6ParamsE --------------------------
	.section	.nv.constant0._ZN7cutlass13device_kernelIN5flash19enable_sm80_to_sm89INS1_16FlashAttnBwdSm80INS1_25CollectiveMainloopBwdSm80ILi1ELi1EN4cute5tupleIJNS5_1CILi32EEENS7_ILi64EEENS7_ILi256EEEEEENS_6half_tEfNS_4arch4Sm80ELb1ELb0ELb1ELb1ELb0ELb0ELb0ELb0ELi2ELi2ELi2ELi1ELb1EEENS1_21CollectiveEpilogueBwdISB_SC_SE_Li256ELb1ELb0ELi4EEENS1_25SingleTileBwdLPTSchedulerILb1ELi64ELb0EEEEEEEEEvNT_6ParamsE,"a",@progbits
	.sectionflags	@""
	.align	4
.nv.constant0._ZN7cutlass13device_kernelIN5flash19enable_sm80_to_sm89INS1_16FlashAttnBwdSm80INS1_25CollectiveMainloopBwdSm80ILi1ELi1EN4cute5tupleIJNS5_1CILi32EEENS7_ILi64EEENS7_ILi256EEEEEENS_6half_tEfNS_4arch4Sm80ELb1ELb0ELb1ELb1ELb0ELb0ELb0ELb0ELi2ELi2ELi2ELi1ELb1EEENS1_21CollectiveEpilogueBwdISB_SC_SE_Li256ELb1ELb0ELi4EEENS1_25SingleTileBwdLPTSchedulerILb1ELi64ELb0EEEEEEEEEvNT_6ParamsE:
	.zero		1544


//--------------------- .nv.constant0._ZN7cutlass13device_kernelIN5flash32FlashAttnBwdPostprocessConvertdQIN4cute5tupleIJNS3_1CILi32EEENS5_ILi256EEEEEENS_6half_tEfNS_4arch4Sm80ELi256ENS3_8TiledMMAINS3_8MMA_AtomIJNS3_28SM80_16x8x16_F32F16F16F32_TNEEEENS3_6LayoutINS4_IJNS5_ILi1EEENS5_ILi8EEESH_EEENS4_IJNS5_ILi0EEESH_SK_EEEEENS4_IJNS5_ILi16EEENS5_ILi128EEESN_EEEEELb0EEEEEvNT_6ParamsE --------------------------
	.section	.nv.constant0._ZN7cutlass13device_kernelIN5flash32FlashAttnBwdPostprocessConvertdQIN4cute5tupleIJNS3_1CILi32EEENS5_ILi256EEEEEENS_6half_tEfNS_4arch4Sm80ELi256ENS3_8TiledMMAINS3_8MMA_AtomIJNS3_28SM80_16x8x16_F32F16F16F32_TNEEEENS3_6LayoutINS4_IJNS5_ILi1EEENS5_ILi8EEESH_EEENS4_IJNS5_ILi0EEESH_SK_EEEEENS4_IJNS5_ILi16EEENS5_ILi128EEESN_EEEEELb0EEEEEvNT_6ParamsE,"a",@progbits
	.sectionflags	@""
	.align	4
.nv.constant0._ZN7cutlass13device_kernelIN5flash32FlashAttnBwdPostprocessConvertdQIN4cute5tupleIJNS3_1CILi32EEENS5_ILi256EEEEEENS_6half_tEfNS_4arch4Sm80ELi256ENS3_8TiledMMAINS3_8MMA_AtomIJNS3_28SM80_16x8x16_F32F16F16F32_TNEEEENS3_6LayoutINS4_IJNS5_ILi1EEENS5_ILi8EEESH_EEENS4_IJNS5_ILi0EEESH_SK_EEEEENS4_IJNS5_ILi16EEENS5_ILi128EEESN_EEEEELb0EEEEEvNT_6ParamsE:
	.zero		1008


//--------------------- .nv.constant0._ZN7cutlass13device_kernelIN5flash19enable_sm80_to_sm89INS1_16FlashAttnBwdSm80INS1_25CollectiveMainloopBwdSm80ILi1ELi1EN4cute5tupleIJNS5_1CILi32EEENS7_ILi64EEENS7_ILi256EEEEEENS_6half_tEfNS_4arch4Sm80ELb1ELb0ELb1ELb1ELb0ELb0ELb0ELb0ELi2ELi2ELi2ELi1ELb1EEENS1_24CollectiveEpilogueBwdGQAISB_fSE_Li256ELb1ELb0EEENS1_25SingleTileBwdLPTSchedulerILb1ELi64ELb0EEEEEEEEEvNT_6ParamsE --------------------------
	.section	.nv.constant0._ZN7cutlass13device_kernelIN5flash19enable_sm80_to_sm89INS1_16FlashAttnBwdSm80INS1_25CollectiveMainloopBwdSm80ILi1ELi1EN4cute5tupleIJNS5_1CILi32EEENS7_ILi64EEENS7_ILi256EEEEEENS_6half_tEfNS_4arch4Sm80ELb1ELb0ELb1ELb1ELb0ELb0ELb0ELb0ELi2ELi2ELi2ELi1ELb1EEENS1_24CollectiveEpilogueBwdGQAISB_fSE_Li256ELb1ELb0EEENS1_25SingleTileBwdLPTSchedulerILb1ELi64ELb0EEEEEEEEEvNT_6ParamsE,"a",@progbits
	.sectionflags	@""
	.align	4
.nv.constant0._ZN7cutlass13device_kernelIN5flash19enable_sm80_to_sm89INS1_16FlashAttnBwdSm80INS1_25CollectiveMainloopBwdSm80ILi1ELi1EN4cute5tupleIJNS5_1CILi32EEENS7_ILi64EEENS7_ILi256EEEEEENS_6half_tEfNS_4arch4Sm80ELb1ELb0ELb1ELb1ELb0ELb0ELb0ELb0ELi2ELi2ELi2ELi1ELb1EEENS1_24CollectiveEpilogueBwdGQAISB_fSE_Li256ELb1ELb0EEENS1_25SingleTileBwdLPTSchedulerILb1ELi64ELb0EEEEEEEEEvNT_6ParamsE:
	.zero		1552


//--------------------- .nv.constant0._ZN7cutlass13device_kernelIN5flash22FlashAttnBwdPreprocessIN4cute5tupleIJNS3_1CILi32EEENS5_ILi256EEEEEENS_6half_tEfNS_4arch4Sm80ELb1ELb1EEEEEvNT_6ParamsE --------------------------
	.section	.nv.constant0._ZN7cutlass13device_kernelIN5flash22FlashAttnBwdPreprocessIN4cute5tupleIJNS3_1CILi32EEENS5_ILi256EEEEEENS_6half_tEfNS_4arch4Sm80ELb1ELb1EEEEEvNT_6ParamsE,"a",@progbits
	.sectionflags	@""
	.align	4
.nv.constant0._ZN7cutlass13device_kernelIN5flash22FlashAttnBwdPreprocessIN4cute5tupleIJNS3_1CILi32EEENS5_ILi256EEEEEENS_6half_tEfNS_4arch4Sm80ELb1ELb1EEEEEvNT_6ParamsE:
	.zero		1136


//--------------------- .nv.constant0._ZN7cutlass13device_kernelIN5flash19enable_sm80_to_sm89INS1_16FlashAttnBwdSm80INS1_25CollectiveMainloopBwdSm80ILi1ELi1EN4cute5tupleIJNS5_1CILi64EEES8_NS7_ILi256EEEEEENS_6half_tEfNS_4arch4Sm80ELb0ELb0ELb1ELb0ELb0ELb0ELb0ELb0ELi2ELi4ELi2ELi2ELb0EEENS1_21CollectiveEpilogueBwdISA_SB_SD_Li256ELb0ELb0ELi4EEENS1_19SingleTileSchedulerILb0ELb0ELb0ELi64EEEEEEEEEvNT_6ParamsE --------------------------
	.section	.nv.constant0._ZN7cutlass13device_kernelIN5flash19enable_sm80_to_sm89INS1_16FlashAttnBwdSm80INS1_25CollectiveMainloopBwdSm80ILi1ELi1EN4cute5tupleIJNS5_1CILi64EEES8_NS7_ILi256EEEEEENS_6half_tEfNS_4arch4Sm80ELb0ELb0ELb1ELb0ELb0ELb0ELb0ELb0ELi2ELi4ELi2ELi2ELb0EEENS1_21CollectiveEpilogueBwdISA_SB_SD_Li256ELb0ELb0ELi4EEENS1_19SingleTileSchedulerILb0ELb0ELb0ELi64EEEEEEEEEvNT_6ParamsE,"a",@progbits
	.sectionflags	@""
	.align	4
.nv.constant0._ZN7cutlass13device_kernelIN5flash19enable_sm80_to_sm89INS1_16FlashAttnBwdSm80INS1_25CollectiveMainloopBwdSm80ILi1ELi1EN4cute5tupleIJNS5_1CILi64EEES8_NS7_ILi256EEEEEENS_6half_tEfNS_4arch4Sm80ELb0ELb0ELb1ELb0ELb0ELb0ELb0ELb0ELi2ELi4ELi2ELi2ELb0EEENS1_21CollectiveEpilogueBwdISA_SB_SD_Li256ELb0ELb0ELi4EEENS1_19SingleTileSchedulerILb0ELb0ELb0ELi64EEEEEEEEEvNT_6ParamsE:
	.zero		1520


//--------------------- .nv.constant0._ZN7cutlass13device_kernelIN5flash19enable_sm80_to_sm89INS1_16FlashAttnBwdSm80INS1_25CollectiveMainloopBwdSm80ILi1ELi1EN4cute5tupleIJNS5_1CILi64EEES8_NS7_ILi256EEEEEENS_6half_tEfNS_4arch4Sm80ELb0ELb0ELb1ELb0ELb0ELb0ELb0ELb0ELi2ELi4ELi2ELi2ELb0EEENS1_24CollectiveEpilogueBwdGQAISA_fSD_Li256ELb0ELb0EEENS1_19SingleTileSchedulerILb0ELb0ELb0ELi64EEEEEEEEEvNT_6ParamsE --------------------------
	.section	.nv.constant0._ZN7cutlass13device_kernelIN5flash19enable_sm80_to_sm89INS1_16FlashAttnBwdSm80INS1_25CollectiveMainloopBwdSm80ILi1ELi1EN4cute5tupleIJNS5_1CILi64EEES8_NS7_ILi256EEEEEENS_6half_tEfNS_4arch4Sm80ELb0ELb0ELb1ELb0ELb0ELb0ELb0ELb0ELi2ELi4ELi2ELi2ELb0EEENS1_24CollectiveEpilogueBwdGQAISA_fSD_Li256ELb0ELb0EEENS1_19SingleTileSchedulerILb0ELb0ELb0ELi64EEEEEEEEEvNT_6ParamsE,"a",@progbits
	.sectionflags	@""
	.align	4
.nv.constant0._ZN7cutlass13device_kernelIN5flash19enable_sm80_to_sm89INS1_16FlashAttnBwdSm80INS1_25CollectiveMainloopBwdSm80ILi1ELi1EN4cute5tupleIJNS5_1CILi64EEES8_NS7_ILi256EEEEEENS_6half_tEfNS_4arch4Sm80ELb0ELb0ELb1ELb0ELb0ELb0ELb0ELb0ELi2ELi4ELi2ELi2ELb0EEENS1_24CollectiveEpilogueBwdGQAISA_fSD_Li256ELb0ELb0EEENS1_19SingleTileSchedulerILb0ELb0ELb0ELi64EEEEEEEEEvNT_6ParamsE:
	.zero		1528


//--------------------- .nv.constant0._ZN7cutlass13device_kernelIN5flash19enable_sm80_to_sm89INS1_16FlashAttnBwdSm80INS1_25CollectiveMainloopBwdSm80ILi1ELi1EN4cute5tupleIJNS5_1CILi64EEES8_NS7_ILi256EEEEEENS_6half_tEfNS_4arch4Sm80ELb0ELb0ELb1ELb1ELb0ELb0ELb0ELb0ELi2ELi4ELi2ELi2ELb0EEENS1_21CollectiveEpilogueBwdISA_SB_SD_Li256ELb1ELb0ELi4EEENS1_19SingleTileSchedulerILb1ELb0ELb0ELi64EEEEEEEEEvNT_6ParamsE --------------------------
	.section	.nv.constant0._ZN7cutlass13device_kernelIN5flash19enable_sm80_to_sm89INS1_16FlashAttnBwdSm80INS1_25CollectiveMainloopBwdSm80ILi1ELi1EN4cute5tupleIJNS5_1CILi64EEES8_NS7_ILi256EEEEEENS_6half_tEfNS_4arch4Sm80ELb0ELb0ELb1ELb1ELb0ELb0ELb0ELb0ELi2ELi4ELi2ELi2ELb0EEENS1_21CollectiveEpilogueBwdISA_SB_SD_Li256ELb1ELb0ELi4EEENS1_19SingleTileSchedulerILb1ELb0ELb0ELi64EEEEEEEEEvNT_6ParamsE,"a",@progbits
	.sectionflags	@""
	.align	4
.nv.constant0._ZN7cutlass13device_kernelIN5flash19enable_sm80_to_sm89INS1_16FlashAttnBwdSm80INS1_25CollectiveMainloopBwdSm80ILi1ELi1EN4cute5tupleIJNS5_1CILi64EEES8_NS7_ILi256EEEEEENS_6half_tEfNS_4arch4Sm80ELb0ELb0ELb1ELb1ELb0ELb0ELb0ELb0ELi2ELi4ELi2ELi2ELb0EEENS1_21CollectiveEpilogueBwdISA_SB_SD_Li256ELb1ELb0ELi4EEENS1_19SingleTileSchedulerILb1ELb0ELb0ELi64EEEEEEEEEvNT_6ParamsE:
	.zero		1520


//--------------------- .nv.constant0._ZN7cutlass13device_kernelIN5flash19enable_sm80_to_sm89INS1_16FlashAttnBwdSm80INS1_25CollectiveMainloopBwdSm80ILi1ELi1EN4cute5tupleIJNS5_1CILi64EEES8_NS7_ILi256EEEEEENS_6half_tEfNS_4arch4Sm80ELb0ELb0ELb1ELb1ELb0ELb0ELb0ELb0ELi2ELi4ELi2ELi2ELb0EEENS1_24CollectiveEpilogueBwdGQAISA_fSD_Li256ELb1ELb0EEENS1_19SingleTileSchedulerILb1ELb0ELb0ELi64EEEEEEEEEvNT_6ParamsE --------------------------
	.section	.nv.constant0._ZN7cutlass13device_kernelIN5flash19enable_sm80_to_sm89INS1_16FlashAttnBwdSm80INS1_25CollectiveMainloopBwdSm80ILi1ELi1EN4cute5tupleIJNS5_1CILi64EEES8_NS7_ILi256EEEEEENS_6half_tEfNS_4arch4Sm80ELb0ELb0ELb1ELb1ELb0ELb0ELb0ELb0ELi2ELi4ELi2ELi2ELb0EEENS1_24CollectiveEpilogueBwdGQAISA_fSD_Li256ELb1ELb0EEENS1_19SingleTileSchedulerILb1ELb0ELb0ELi64EEEEEEEEEvNT_6ParamsE,"a",@progbits
	.sectionflags	@""
	.align	4
.nv.constant0._ZN7cutlass13device_kernelIN5flash19enable_sm80_to_sm89INS1_16FlashAttnBwdSm80INS1_25CollectiveMainloopBwdSm80ILi1ELi1EN4cute5tupleIJNS5_1CILi64EEES8_NS7_ILi256EEEEEENS_6half_tEfNS_4arch4Sm80ELb0ELb0ELb1ELb1ELb0ELb0ELb0ELb0ELi2ELi4ELi2ELi2ELb0EEENS1_24CollectiveEpilogueBwdGQAISA_fSD_Li256ELb1ELb0EEENS1_19SingleTileSchedulerILb1ELb0ELb0ELi64EEEEEEEEEvNT_6ParamsE:
	.zero		1528


//--------------------- .nv.constant0._ZN7cutlass13device_kernelIN5flash19enable_sm80_to_sm89INS1_16FlashAttnBwdSm80INS1_25CollectiveMainloopBwdSm80ILi1ELi1EN4cute5tupleIJNS5_1CILi64EEES8_NS7_ILi256EEEEEENS_6half_tEfNS_4arch4Sm80ELb0ELb1ELb1ELb0ELb0ELb0ELb0ELb0ELi2ELi4ELi2ELi2ELb0EEENS1_21CollectiveEpilogueBwdISA_SB_SD_Li256ELb0ELb0ELi4EEENS1_19SingleTileSchedulerILb0ELb0ELb0ELi64EEEEEEEEEvNT_6ParamsE --------------------------
	.section	.nv.constant0._ZN7cutlass13device_kernelIN5flash19enable_sm80_to_sm89INS1_16FlashAttnBwdSm80INS1_25CollectiveMainloopBwdSm80ILi1ELi1EN4cute5tupleIJNS5_1CILi64EEES8_NS7_ILi256EEEEEENS_6half_tEfNS_4arch4Sm80ELb0ELb1ELb1ELb0ELb0ELb0ELb0ELb0ELi2ELi4ELi2ELi2ELb0EEENS1_21CollectiveEpilogueBwdISA_SB_SD_Li256ELb0ELb0ELi4EEENS1_19SingleTileSchedulerILb0ELb0ELb0ELi64EEEEEEEEEvNT_6ParamsE,"a",@progbits
	.sectionflags	@""
	.align	4
.nv.constant0._ZN7cutlass13device_kernelIN5flash19enable_sm80_to_sm89INS1_16FlashAttnBwdSm80INS1_25CollectiveMainloopBwdSm80ILi1ELi1EN4cute5tupleIJNS5_1CILi64EEES8_NS7_ILi256EEEEEENS_6half_tEfNS_4arch4Sm80ELb0ELb1ELb1ELb0ELb0ELb0ELb0ELb0ELi2ELi4ELi2ELi2ELb0EEENS1_21CollectiveEpilogueBwdISA_SB_SD_Li256ELb0ELb0ELi4EEENS1_19SingleTileSchedulerILb0ELb0ELb0ELi64EEEEEEEEEvNT_6ParamsE:
	.zero		1520


//--------------------- .nv.constant0._ZN7cutlass13device_kernelIN5flash19enable_sm80_to_sm89INS1_16FlashAttnBwdSm80INS1_25CollectiveMainloopBwdSm80ILi1ELi1EN4cute5tupleIJNS5_1CILi64EEES8_NS7_ILi256EEEEEENS_6half_tEfNS_4arch4Sm80ELb0ELb1ELb1ELb0ELb0ELb0ELb0ELb0ELi2ELi4ELi2ELi2ELb0EEENS1_24CollectiveEpilogueBwdGQAISA_fSD_Li256ELb0ELb0EEENS1_19SingleTileSchedulerILb0ELb0ELb0ELi64EEEEEEEEEvNT_6ParamsE --------------------------
	.section	.nv.constant0._ZN7cutlass13device_kernelIN5flash19enable_sm80_to_sm89INS1_16FlashAttnBwdSm80INS1_25CollectiveMainloopBwdSm80ILi1ELi1EN4cute5tupleIJNS5_1CILi64EEES8_NS7_ILi256EEEEEENS_6half_tEfNS_4arch4Sm80ELb0ELb1ELb1ELb0ELb0ELb0ELb0ELb0ELi2ELi4ELi2ELi2ELb0EEENS1_24CollectiveEpilogueBwdGQAISA_fSD_Li256ELb0ELb0EEENS1_19SingleTileSchedulerILb0ELb0ELb0ELi64EEEEEEEEEvNT_6ParamsE,"a",@progbits
	.sectionflags	@""
	.align	4
.nv.constant0._ZN7cutlass13device_kernelIN5flash19enable_sm80_to_sm89INS1_16FlashAttnBwdSm80INS1_25CollectiveMainloopBwdSm80ILi1ELi1EN4cute5tupleIJNS5_1CILi64EEES8_NS7_ILi256EEEEEENS_6half_tEfNS_4arch4Sm80ELb0ELb1ELb1ELb0ELb0ELb0ELb0ELb0ELi2ELi4ELi2ELi2ELb0EEENS1_24CollectiveEpilogueBwdGQAISA_fSD_Li256ELb0ELb0EEENS1_19SingleTileSchedulerILb0ELb0ELb0ELi64EEEEEEEEEvNT_6ParamsE:
	.zero		1528


//--------------------- .nv.constant0._ZN7cutlass13device_kernelIN5flash19enable_sm80_to_sm89INS1_16FlashAttnBwdSm80INS1_25CollectiveMainloopBwdSm80ILi1ELi1EN4cute5tupleIJNS5_1CILi64EEES8_NS7_ILi256EEEEEENS_6half_tEfNS_4arch4Sm80ELb0ELb1ELb1ELb1ELb0ELb0ELb0ELb0ELi2ELi4ELi2ELi2ELb0EEENS1_21CollectiveEpilogueBwdISA_SB_SD_Li256ELb1ELb0ELi4EEENS1_19SingleTileSchedulerILb1ELb0ELb0ELi64EEEEEEEEEvNT_6ParamsE --------------------------
	.section	.nv.constant0._ZN7cutlass13device_kernelIN5flash19enable_sm80_to_sm89INS1_16FlashAttnBwdSm80INS1_25CollectiveMainloopBwdSm80ILi1ELi1EN4cute5tupleIJNS5_1CILi64EEES8_NS7_ILi256EEEEEENS_6half_tEfNS_4arch4Sm80ELb0ELb1ELb1ELb1ELb0ELb0ELb0ELb0ELi2ELi4ELi2ELi2ELb0EEENS1_21CollectiveEpilogueBwdISA_SB_SD_Li256ELb1ELb0ELi4EEENS1_19SingleTileSchedulerILb1ELb0ELb0ELi64EEEEEEEEEvNT_6ParamsE,"a",@progbits
	.sectionflags	@""
	.align	4
.nv.constant0._ZN7cutlass13device_kernelIN5flash19enable_sm80_to_sm89INS1_16FlashAttnBwdSm80INS1_25CollectiveMainloopBwdSm80ILi1ELi1EN4cute5tupleIJNS5_1CILi64EEES8_NS7_ILi256EEEEEENS_6half_tEfNS_4arch4Sm80ELb0ELb1ELb1ELb1ELb0ELb0ELb0ELb0ELi2ELi4ELi2ELi2ELb0EEENS1_21CollectiveEpilogueBwdISA_SB_SD_Li256ELb1ELb0ELi4EEENS1_19SingleTileSchedulerILb1ELb0ELb0ELi64EEEEEEEEEvNT_6ParamsE:
	.zero		1520


//--------------------- .nv.constant0._ZN7cutlass13device_kernelIN5flash19enable_sm80_to_sm89INS1_16FlashAttnBwdSm80INS1_25CollectiveMainloopBwdSm80ILi1ELi1EN4cute5tupleIJNS5_1CILi64EEES8_NS7_ILi256EEEEEENS_6half_tEfNS_4arch4Sm80ELb0ELb1ELb1ELb1ELb0ELb0ELb0ELb0ELi2ELi4ELi2ELi2ELb0EEENS1_24CollectiveEpilogueBwdGQAISA_fSD_Li256ELb1ELb0EEENS1_19SingleTileSchedulerILb1ELb0ELb0ELi64EEEEEEEEEvNT_6ParamsE --------------------------
	.section	.nv.constant0._ZN7cutlass13device_kernelIN5flash19enable_sm80_to_sm89INS1_16FlashAttnBwdSm80INS1_25CollectiveMainloopBwdSm80ILi1ELi1EN4cute5tupleIJNS5_1CILi64EEES8_NS7_ILi256EEEEEENS_6half_tEfNS_4arch4Sm80ELb0ELb1ELb1ELb1ELb0ELb0ELb0ELb0ELi2ELi4ELi2ELi2ELb0EEENS1_24CollectiveEpilogueBwdGQAISA_fSD_Li256ELb1ELb0EEENS1_19SingleTileSchedulerILb1ELb0ELb0ELi64EEEEEEEEEvNT_6ParamsE,"a",@progbits
	.sectionflags	@""
	.align	4
.nv.constant0._ZN7cutlass13device_kernelIN5flash19enable_sm80_to_sm89INS1_16FlashAttnBwdSm80INS1_25CollectiveMainloopBwdSm80ILi1ELi1EN4cute5tupleIJNS5_1CILi64EEES8_NS7_ILi256EEEEEENS_6half_tEfNS_4arch4Sm80ELb0ELb1ELb1ELb1ELb0ELb0ELb0ELb0ELi2ELi4ELi2ELi2ELb0EEENS1_24CollectiveEpilogueBwdGQAISA_fSD_Li256ELb1ELb0EEENS1_19SingleTileSchedulerILb1ELb0ELb0ELi64EEEEEEEEEvNT_6ParamsE:
	.zero		1528


//--------------------- .nv.constant0._ZN7cutlass13device_kernelIN5flash19enable_sm80_to_sm89INS1_16FlashAttnBwdSm80INS1_25CollectiveMainloopBwdSm80ILi1ELi1EN4cute5tupleIJNS5_1CILi64EEES8_NS7_ILi256EEEEEENS_6half_tEfNS_4arch4Sm80ELb1ELb0ELb1ELb0ELb0ELb0ELb0ELb0ELi2ELi4ELi2ELi2ELb0EEENS1_21CollectiveEpilogueBwdISA_SB_SD_Li256ELb0ELb0ELi4EEENS1_25SingleTileBwdLPTSchedulerILb0ELi64ELb0EEEEEEEEEvNT_6ParamsE --------------------------
	.section	.nv.constant0._ZN7cutlass13device_kernelIN5flash19enable_sm80_to_sm89INS1_16FlashAttnBwdSm80INS1_25CollectiveMainloopBwdSm80ILi1ELi1EN4cute5tupleIJNS5_1CILi64EEES8_NS7_ILi256EEEEEENS_6half_tEfNS_4arch4Sm80ELb1ELb0ELb1ELb0ELb0ELb0ELb0ELb0ELi2ELi4ELi2ELi2ELb0EEENS1_21CollectiveEpilogueBwdISA_SB_SD_Li256ELb0ELb0ELi4EEENS1_25SingleTileBwdLPTSchedulerILb0ELi64ELb0EEEEEEEEEvNT_6ParamsE,"a",@progbits
	.sectionflags	@""
	.align	4
.nv.constant0._ZN7cutlass13device_kernelIN5flash19enable_sm80_to_sm89INS1_16FlashAttnBwdSm80INS1_25CollectiveMainloopBwdSm80ILi1ELi1EN4cute5tupleIJNS5_1CILi64EEES8_NS7_ILi256EEEEEENS_6half_tEfNS_4arch4Sm80ELb1ELb0ELb1ELb0ELb0ELb0ELb0ELb0ELi2ELi4ELi2ELi2ELb0EEENS1_21CollectiveEpilogueBwdISA_SB_SD_Li256ELb0ELb0ELi4EEENS1_25SingleTileBwdLPTSchedulerILb0ELi64ELb0EEEEEEEEEvNT_6ParamsE:
	.zero		1544


//--------------------- .nv.constant0._ZN7cutlass13device_kernelIN5flash19enable_sm80_to_sm89INS1_16FlashAttnBwdSm80INS1_25CollectiveMainloopBwdSm80ILi1ELi1EN4cute5tupleIJNS5_1CILi64EEES8_NS7_ILi256EEEEEENS_6half_tEfNS_4arch4Sm80ELb1ELb0ELb1ELb0ELb0ELb0ELb0ELb0ELi2ELi4ELi2ELi2ELb0EEENS1_24CollectiveEpilogueBwdGQAISA_fSD_Li256ELb0ELb0EEENS1_25SingleTileBwdLPTSchedulerILb0ELi64ELb0EEEEEEEEEvNT_6ParamsE --------------------------
	.section	.nv.constant0._ZN7cutlass13device_kernelIN5flash19enable_sm80_to_sm89INS1_16FlashAttnBwdSm80INS1_25CollectiveMainloopBwdSm80ILi1ELi1EN4cute5tupleIJNS5_1CILi64EEES8_NS7_ILi256EEEEEENS_6half_tEfNS_4arch4Sm80ELb1ELb0ELb1ELb0ELb0ELb0ELb0ELb0ELi2ELi4ELi2ELi2ELb0EEENS1_24CollectiveEpilogueBwdGQAISA_fSD_Li256ELb0ELb0EEENS1_25SingleTileBwdLPTSchedulerILb0ELi64ELb0EEEEEEEEEvNT_6ParamsE,"a",@progbits
	.sectionflags	@""
	.align	4
.nv.constant0._ZN7cutlass13device_kernelIN5flash19enable_sm80_to_sm89INS1_16FlashAttnBwdSm80INS1_25CollectiveMainloopBwdSm80ILi1ELi1EN4cute5tupleIJNS5_1CILi64EEES8_NS7_ILi256EEEEEENS_6half_tEfNS_4arch4Sm80ELb1ELb0ELb1ELb0ELb0ELb0ELb0ELb0ELi2ELi4ELi2ELi2ELb0EEENS1_24CollectiveEpilogueBwdGQAISA_fSD_Li256ELb0ELb0EEENS1_25SingleTileBwdLPTSchedulerILb0ELi64ELb0EEEEEEEEEvNT_6ParamsE:
	.zero		1552


//--------------------- .nv.constant0._ZN7cutlass13device_kernelIN5flash22FlashAttnBwdPreprocessIN4cute5tupleIJNS3_1CILi64EEENS5_ILi256EEEEEENS_6half_tEfNS_4arch4Sm80ELb1ELb0EEEEEvNT_6ParamsE --------------------------
	.section	.nv.constant0._ZN7cutlass13device_kernelIN5flash22FlashAttnBwdPreprocessIN4cute5tupleIJNS3_1CILi64EEENS5_ILi256EEEEEENS_6half_tEfNS_4arch4Sm80ELb1ELb0EEEEEvNT_6ParamsE,"a",@progbits
	.sectionflags	@""
	.align	4
.nv.constant0._ZN7cutlass13device_kernelIN5flash22FlashAttnBwdPreprocessIN4cute5tupleIJNS3_1CILi64EEENS5_ILi256EEEEEENS_6half_tEfNS_4arch4Sm80ELb1ELb0EEEEEvNT_6ParamsE:
	.zero		1136


//--------------------- .nv.constant0._ZN7cutlass13device_kernelIN5flash19enable_sm80_to_sm89INS1_16FlashAttnBwdSm80INS1_25CollectiveMainloopBwdSm80ILi1ELi1EN4cute5tupleIJNS5_1CILi64EEES8_NS7_ILi256EEEEEENS_6half_tEfNS_4arch4Sm80ELb1ELb0ELb1ELb1ELb0ELb0ELb0ELb0ELi2ELi4ELi2ELi2ELb0EEENS1_21CollectiveEpilogueBwdISA_SB_SD_Li256ELb1ELb0ELi4EEENS1_25SingleTileBwdLPTSchedulerILb1ELi64ELb0EEEEEEEEEvNT_6ParamsE --------------------------
	.section	.nv.constant0._ZN7cutlass13device_kernelIN5flash19enable_sm80_to_sm89INS1_16FlashAttnBwdSm80INS1_25CollectiveMainloopBwdSm80ILi1ELi1EN4cute5tupleIJNS5_1CILi64EEES8_NS7_ILi256EEEEEENS_6half_tEfNS_4arch4Sm80ELb1ELb0ELb1ELb1ELb0ELb0ELb0ELb0ELi2ELi4ELi2ELi2ELb0EEENS1_21CollectiveEpilogueBwdISA_SB_SD_Li256ELb1ELb0ELi4EEENS1_25SingleTileBwdLPTSchedulerILb1ELi64ELb0EEEEEEEEEvNT_6ParamsE,"a",@progbits
	.sectionflags	@""
	.align	4
.nv.constant0._ZN7cutlass13device_kernelIN5flash19enable_sm80_to_sm89INS1_16FlashAttnBwdSm80INS1_25CollectiveMainloopBwdSm80ILi1ELi1EN4cute5tupleIJNS5_1CILi64EEES8_NS7_ILi256EEEEEENS_6half_tEfNS_4arch4Sm80ELb1ELb0ELb1ELb1ELb0ELb0ELb0ELb0ELi2ELi4ELi2ELi2ELb0EEENS1_21CollectiveEpilogueBwdISA_SB_SD_Li256ELb1ELb0ELi4EEENS1_25SingleTileBwdLPTSchedulerILb1ELi64ELb0EEEEEEEEEvNT_6ParamsE:
	.zero		1544


//--------------------- .nv.constant0._ZN7cutlass13device_kernelIN5flash32FlashAttnBwdPostprocessConvertdQIN4cute5tupleIJNS3_1CILi64EEENS5_ILi256EEEEEENS_6half_tEfNS_4arch4Sm80ELi256ENS3_8TiledMMAINS3_8MMA_AtomIJNS3_28SM80_16x8x16_F32F16F16F32_TNEEEENS3_6LayoutINS4_IJNS5_ILi2EEENS5_ILi4EEENS5_ILi1EEEEEENS4_IJSJ_SH_NS5_ILi0EEEEEEEENS4_IJNS5_ILi32EEES6_NS5_ILi16EEEEEEEELb0EEEEEvNT_6ParamsE --------------------------
	.section	.nv.constant0._ZN7cutlass13device_kernelIN5flash32FlashAttnBwdPostprocessConvertdQIN4cute5tupleIJNS3_1CILi64EEENS5_ILi256EEEEEENS_6half_tEfNS_4arch4Sm80ELi256ENS3_8TiledMMAINS3_8MMA_AtomIJNS3_28SM80_16x8x16_F32F16F16F32_TNEEEENS3_6LayoutINS4_IJNS5_ILi2EEENS5_ILi4EEENS5_ILi1EEEEEENS4_IJSJ_SH_NS5_ILi0EEEEEEEENS4_IJNS5_ILi32EEES6_NS5_ILi16EEEEEEEELb0EEEEEvNT_6ParamsE,"a",@progbits
	.sectionflags	@""
	.align	4
.nv.constant0._ZN7cutlass13device_kernelIN5flash32FlashAttnBwdPostprocessConvertdQIN4cute5tupleIJNS3_1CILi64EEENS5_ILi256EEEEEENS_6half_tEfNS_4arch4Sm80ELi256ENS3_8TiledMMAINS3_8MMA_AtomIJNS3_28SM80_16x8x16_F32F16F16F32_TNEEEENS3_6LayoutINS4_IJNS5_ILi2EEENS5_ILi4EEENS5_ILi1EEEEEENS4_IJSJ_SH_NS5_ILi0EEEEEEEENS4_IJNS5_ILi32EEES6_NS5_ILi16EEEEEEEELb0EEEEEvNT_6ParamsE:
	.zero		1008


//--------------------- .nv.constant0._ZN7cutlass13device_kernelIN5flash19enable_sm80_to_sm89INS1_16FlashAttnBwdSm80INS1_25CollectiveMainloopBwdSm80ILi1ELi1EN4cute5tupleIJNS5_1CILi64EEES8_NS7_ILi256EEEEEENS_6half_tEfNS_4arch4Sm80ELb1ELb0ELb1ELb1ELb0ELb0ELb0ELb0ELi2ELi4ELi2ELi2ELb0EEENS1_24CollectiveEpilogueBwdGQAISA_fSD_Li256ELb1ELb0EEENS1_25SingleTileBwdLPTSchedulerILb1ELi64ELb0EEEEEEEEEvNT_6ParamsE --------------------------
	.section	.nv.constant0._ZN7cutlass13device_kernelIN5flash19enable_sm80_to_sm89INS1_16FlashAttnBwdSm80INS1_25CollectiveMainloopBwdSm80ILi1ELi1EN4cute5tupleIJNS5_1CILi64EEES8_NS7_ILi256EEEEEENS_6half_tEfNS_4arch4Sm80ELb1ELb0ELb1ELb1ELb0ELb0ELb0ELb0ELi2ELi4ELi2ELi2ELb0EEENS1_24CollectiveEpilogueBwdGQAISA_fSD_Li256ELb1ELb0EEENS1_25SingleTileBwdLPTSchedulerILb1ELi64ELb0EEEEEEEEEvNT_6ParamsE,"a",@progbits
	.sectionflags	@""
	.align	4
.nv.constant0._ZN7cutlass13device_kernelIN5flash19enable_sm80_to_sm89INS1_16FlashAttnBwdSm80INS1_25CollectiveMainloopBwdSm80ILi1ELi1EN4cute5tupleIJNS5_1CILi64EEES8_NS7_ILi256EEEEEENS_6half_tEfNS_4arch4Sm80ELb1ELb0ELb1ELb1ELb0ELb0ELb0ELb0ELi2ELi4ELi2ELi2ELb0EEENS1_24CollectiveEpilogueBwdGQAISA_fSD_Li256ELb1ELb0EEENS1_25SingleTileBwdLPTSchedulerILb1ELi64ELb0EEEEEEEEEvNT_6ParamsE:
	.zero		1552


//--------------------- .nv.constant0._ZN7cutlass13device_kernelIN5flash22FlashAttnBwdPreprocessIN4cute5tupleIJNS3_1CILi64EEENS5_ILi256EEEEEENS_6half_tEfNS_4arch4Sm80ELb1ELb1EEEEEvNT_6ParamsE --------------------------
	.section	.nv.constant0._ZN7cutlass13device_kernelIN5flash22FlashAttnBwdPreprocessIN4cute5tupleIJNS3_1CILi64EEENS5_ILi256EEEEEENS_6half_tEfNS_4arch4Sm80ELb1ELb1EEEEEvNT_6ParamsE,"a",@progbits
	.sectionflags	@""
	.align	4
.nv.constant0._ZN7cutlass13device_kernelIN5flash22FlashAttnBwdPreprocessIN4cute5tupleIJNS3_1CILi64EEENS5_ILi256EEEEEENS_6half_tEfNS_4arch4Sm80ELb1ELb1EEEEEvNT_6ParamsE:
	.zero		1136


//--------------------- SYMBOLS --------------------------

	.type		.nv.reservedSmem.offset0,@object
	.size		.nv.reservedSmem.offset0,0x4
	.type		.nv.reservedSmem.cap,@object
	.size		.nv.reservedSmem.cap,0x4
